def matmul_kernel(
    a_ptr,
    b_ptr,
    c_ptr,
    M,
    N,
    K,
    stride_am,
    stride_ak,
    stride_bk,
    stride_bn,
    stride_cm,
    stride_cn,
    BLOCK_M: tl.constexpr,
    BLOCK_N: tl.constexpr,
    BLOCK_K: tl.constexpr,
    GROUP_M: tl.constexpr,
):
    pid = tl.program_id(axis=0)
    num_pid_m = tl.cdiv(M, BLOCK_M)
    num_pid_n = tl.cdiv(N, BLOCK_N)
    num_pid_in_group = GROUP_M * num_pid_n
    group_id = pid // num_pid_in_group
    first_pid_m = group_id * GROUP_M
    group_size_m = min(num_pid_m - first_pid_m, GROUP_M)
    pid_m = first_pid_m + ((pid % num_pid_in_group) % group_size_m)
    pid_n = (pid % num_pid_in_group) // group_size_m

    offs_am = (pid_m * BLOCK_M + tl.arange(0, BLOCK_M)) % M
    offs_bn = (pid_n * BLOCK_N + tl.arange(0, BLOCK_N)) % N
    offs_k = tl.arange(0, BLOCK_K)
    a_ptrs = a_ptr + offs_am[:, None] * stride_am + offs_k[None, :] * stride_ak
    b_ptrs = b_ptr + offs_k[:, None] * stride_bk + offs_bn[None, :] * stride_bn

    acc = tl.zeros((BLOCK_M, BLOCK_N), dtype=tl.float32)
    for kk in range(0, tl.cdiv(K, BLOCK_K)):
        a = tl.load(a_ptrs, mask=offs_k[None, :] < K - kk * BLOCK_K, other=0.0)
        b = tl.load(b_ptrs, mask=offs_k[:, None] < K - kk * BLOCK_K, other=0.0)
        acc = tl.dot(a, b, acc)
        a_ptrs += BLOCK_K * stride_ak
        b_ptrs += BLOCK_K * stride_bk

    c = acc.to(c_ptr.dtype.element_ty)
    offs_cm = pid_m * BLOCK_M + tl.arange(0, BLOCK_M)
    offs_cn = pid_n * BLOCK_N + tl.arange(0, BLOCK_N)
    c_ptrs = c_ptr + offs_cm[:, None] * stride_cm + offs_cn[None, :] * stride_cn
    mask = (offs_cm[:, None] < M) & (offs_cn[None, :] < N)
    tl.store(c_ptrs, c, mask=mask)

# config = {"BLOCK_K": 32, "BLOCK_M": 512, "BLOCK_N": 64, "GROUP_M": 8, "arch": "sm_100", "dtype": "fp32", "num_ctas": 1, "num_stages": 2, "num_warps": 4}
# arch = sm_100


// ===== COMPILED SASS (sm_100a) =====

	.target	sm_100a

	.elftype	@"ET_EXEC"


//--------------------- .note.nv.tkinfo           --------------------------
	.section	.note.nv.tkinfo,"",@"SHT_NOTE"
	.sectionflags	@"SHF_NOTE_NV_TKINFO"
	.tkinfo
        /*0018*/ 	.word	0x00000081
        /*0030*/ 	.string	""
        /*0030*/ 	.string	"ptxas-blackwell"
        /*0030*/ 	.string	"Cuda compilation tools, release 12.9, V12.9.86"
        /*0030*/ 	.string	"Build cuda_12.9.r12.9/compiler.36037853_0"
        /*0030*/ 	.string	"-v  -suppress-debug-info  -lineinfo  -arch sm_100a "



//--------------------- .note.nv.cuver            --------------------------
	.section	.note.nv.cuver,"",@"SHT_NOTE"
	.sectionflags	@"SHF_NOTE_NV_CUVER"
        /*0018*/ 	.short	0x0001
        /*001a*/ 	.short	0x0064
        /*001c*/ 	.short	0x0001
        /*001e*/ 	.short	0x0000
        /*0020*/ 	.short	0x0001
        /*0022*/ 	.short	0x0000


//--------------------- .nv.info                  --------------------------
	.section	.nv.info,"",@"SHT_CUDA_INFO"
	.align	4


	//----- nvinfo : EIATTR_REGCOUNT
	.align		4
        /*0000*/ 	.byte	0x04, 0x2f
        /*0002*/ 	.short	(.L_4 - .L_3)
	.align		4
.L_3:
        /*0004*/ 	.word	index@(matmul_kernel)
        /*0008*/ 	.word	0x000000ff


	//----- nvinfo : EIATTR_FRAME_SIZE
	.align		4
.L_4:
        /*000c*/ 	.byte	0x04, 0x11
        /*000e*/ 	.short	(.L_6 - .L_5)
	.align		4
.L_5:
        /*0010*/ 	.word	index@($__internal_2_$__cuda_sm10x_tcgen05_guardrail_trap_unallocated_columns_being_dealloced)
        /*0014*/ 	.word	0x00000538


	//----- nvinfo : EIATTR_FRAME_SIZE
	.align		4
.L_6:
        /*0018*/ 	.byte	0x04, 0x11
        /*001a*/ 	.short	(.L_8 - .L_7)
	.align		4
.L_7:
        /*001c*/ 	.word	index@($__internal_1_$__cuda_sm10x_tcgen05_guardrail_trap_phase_invalid_during_alloc)
        /*0020*/ 	.word	0x00000538


	//----- nvinfo : EIATTR_FRAME_SIZE
	.align		4
.L_8:
        /*0024*/ 	.byte	0x04, 0x11
        /*0026*/ 	.short	(.L_10 - .L_9)
	.align		4
.L_9:
        /*0028*/ 	.word	index@($__internal_0_$__cuda_sm10x_tcgen05_guardrail_trap_col_being_dealloced_not_returned_by_alloc)
        /*002c*/ 	.word	0x00000538


	//----- nvinfo : EIATTR_FRAME_SIZE
	.align		4
.L_10:
        /*0030*/ 	.byte	0x04, 0x11
        /*0032*/ 	.short	(.L_12 - .L_11)
	.align		4
.L_11:
        /*0034*/ 	.word	index@(matmul_kernel)
        /*0038*/ 	.word	0x00000538


	//----- nvinfo : EIATTR_MIN_STACK_SIZE
	.align		4
.L_12:
        /*003c*/ 	.byte	0x04, 0x12
        /*003e*/ 	.short	(.L_14 - .L_13)
	.align		4
.L_13:
        /*0040*/ 	.word	index@(matmul_kernel)
        /*0044*/ 	.word	0x00000538
.L_14:


//--------------------- .nv.info.matmul_kernel    --------------------------
	.section	.nv.info.matmul_kernel,"",@"SHT_CUDA_INFO"
	.sectionflags	@""
	.align	4


	//----- nvinfo : EIATTR_CUDA_API_VERSION
	.align		4
        /*0000*/ 	.byte	0x04, 0x37
        /*0002*/ 	.short	(.L_16 - .L_15)
.L_15:
        /*0004*/ 	.word	0x00000081


	//----- nvinfo : EIATTR_KPARAM_INFO
	.align		4
.L_16:
        /*0008*/ 	.byte	0x04, 0x17
        /*000a*/ 	.short	(.L_18 - .L_17)
.L_17:
        /*000c*/ 	.word	0x00000000
        /*0010*/ 	.short	0x000d
        /*0012*/ 	.short	0x0048
        /*0014*/ 	.byte	0x00, 0xf4, 0x21, 0x00


	//----- nvinfo : EIATTR_KPARAM_INFO
	.align		4
.L_18:
        /*0018*/ 	.byte	0x04, 0x17
        /*001a*/ 	.short	(.L_20 - .L_19)
.L_19:
        /*001c*/ 	.word	0x00000000
        /*0020*/ 	.short	0x000c
        /*0022*/ 	.short	0x0040
        /*0024*/ 	.byte	0x00, 0xf4, 0x21, 0x00


	//----- nvinfo : EIATTR_KPARAM_INFO
	.align		4
.L_20:
        /*0028*/ 	.byte	0x04, 0x17
        /*002a*/ 	.short	(.L_22 - .L_21)
.L_21:
        /*002c*/ 	.word	0x00000000
        /*0030*/ 	.short	0x000b
        /*0032*/ 	.short	0x0038
        /*0034*/ 	.byte	0x00, 0xf0, 0x11, 0x00


	//----- nvinfo : EIATTR_KPARAM_INFO
	.align		4
.L_22:
        /*0038*/ 	.byte	0x04, 0x17
        /*003a*/ 	.short	(.L_24 - .L_23)
.L_23:
        /*003c*/ 	.word	0x00000000
        /*0040*/ 	.short	0x000a
        /*0042*/ 	.short	0x0034
        /*0044*/ 	.byte	0x00, 0xf0, 0x11, 0x00


	//----- nvinfo : EIATTR_KPARAM_INFO
	.align		4
.L_24:
        /*0048*/ 	.byte	0x04, 0x17
        /*004a*/ 	.short	(.L_26 - .L_25)
.L_25:
        /*004c*/ 	.word	0x00000000
        /*0050*/ 	.short	0x0009
        /*0052*/ 	.short	0x0030
        /*0054*/ 	.byte	0x00, 0xf0, 0x11, 0x00


	//----- nvinfo : EIATTR_KPARAM_INFO
	.align		4
.L_26:
        /*0058*/ 	.byte	0x04, 0x17
        /*005a*/ 	.short	(.L_28 - .L_27)
.L_27:
        /*005c*/ 	.word	0x00000000
        /*0060*/ 	.short	0x0008
        /*0062*/ 	.short	0x002c
        /*0064*/ 	.byte	0x00, 0xf0, 0x11, 0x00


	//----- nvinfo : EIATTR_KPARAM_INFO
	.align		4
.L_28:
        /*0068*/ 	.byte	0x04, 0x17
        /*006a*/ 	.short	(.L_30 - .L_29)
.L_29:
        /*006c*/ 	.word	0x00000000
        /*0070*/ 	.short	0x0007
        /*0072*/ 	.short	0x0028
        /*0074*/ 	.byte	0x00, 0xf0, 0x11, 0x00


	//----- nvinfo : EIATTR_KPARAM_INFO
	.align		4
.L_30:
        /*0078*/ 	.byte	0x04, 0x17
        /*007a*/ 	.short	(.L_32 - .L_31)
.L_31:
        /*007c*/ 	.word	0x00000000
        /*0080*/ 	.short	0x0006
        /*0082*/ 	.short	0x0024
        /*0084*/ 	.byte	0x00, 0xf0, 0x11, 0x00


	//----- nvinfo : EIATTR_KPARAM_INFO
	.align		4
.L_32:
        /*0088*/ 	.byte	0x04, 0x17
        /*008a*/ 	.short	(.L_34 - .L_33)
.L_33:
        /*008c*/ 	.word	0x00000000
        /*0090*/ 	.short	0x0005
        /*0092*/ 	.short	0x0020
        /*0094*/ 	.byte	0x00, 0xf0, 0x11, 0x00


	//----- nvinfo : EIATTR_KPARAM_INFO
	.align		4
.L_34:
        /*0098*/ 	.byte	0x04, 0x17
        /*009a*/ 	.short	(.L_36 - .L_35)
.L_35:
        /*009c*/ 	.word	0x00000000
        /*00a0*/ 	.short	0x0004
        /*00a2*/ 	.short	0x001c
        /*00a4*/ 	.byte	0x00, 0xf0, 0x11, 0x00


	//----- nvinfo : EIATTR_KPARAM_INFO
	.align		4
.L_36:
        /*00a8*/ 	.byte	0x04, 0x17
        /*00aa*/ 	.short	(.L_38 - .L_37)
.L_37:
        /*00ac*/ 	.word	0x00000000
        /*00b0*/ 	.short	0x0003
        /*00b2*/ 	.short	0x0018
        /*00b4*/ 	.byte	0x00, 0xf0, 0x11, 0x00


	//----- nvinfo : EIATTR_KPARAM_INFO
	.align		4
.L_38:
        /*00b8*/ 	.byte	0x04, 0x17
        /*00ba*/ 	.short	(.L_40 - .L_39)
.L_39:
        /*00bc*/ 	.word	0x00000000
        /*00c0*/ 	.short	0x0002
        /*00c2*/ 	.short	0x0010
        /*00c4*/ 	.byte	0x00, 0xf4, 0x21, 0x00


	//----- nvinfo : EIATTR_KPARAM_INFO
	.align		4
.L_40:
        /*00c8*/ 	.byte	0x04, 0x17
        /*00ca*/ 	.short	(.L_42 - .L_41)
.L_41:
        /*00cc*/ 	.word	0x00000000
        /*00d0*/ 	.short	0x0001
        /*00d2*/ 	.short	0x0008
        /*00d4*/ 	.byte	0x00, 0xf4, 0x21, 0x00


	//----- nvinfo : EIATTR_KPARAM_INFO
	.align		4
.L_42:
        /*00d8*/ 	.byte	0x04, 0x17
        /*00da*/ 	.short	(.L_44 - .L_43)
.L_43:
        /*00dc*/ 	.word	0x00000000
        /*00e0*/ 	.short	0x0000
        /*00e2*/ 	.short	0x0000
        /*00e4*/ 	.byte	0x00, 0xf4, 0x21, 0x00


	//----- nvinfo : EIATTR_AT_ENTRY_FRAGMENTS
	.align		4
.L_44:
        /*00e8*/ 	.byte	0x04, 0x4f
        /*00ea*/ 	.short	(.L_46 - .L_45)


	//   ....[0]....
.L_45:
        /*00ec*/ 	.word	0x00000004


	//----- nvinfo : EIATTR_RESERVED_SMEM_USED
	.align		4
.L_46:
        /*00f0*/ 	.byte	0x01, 0x41
	.zero		2


	//----- nvinfo : EIATTR_SPARSE_MMA_MASK
	.align		4
        /*00f4*/ 	.byte	0x03, 0x50
        /*00f6*/ 	.short	0x0000


	//----- nvinfo : EIATTR_TCGEN05_1CTA_USED
	.align		4
        /*00f8*/ 	.byte	0x01, 0x51
	.zero		2


	//----- nvinfo : EIATTR_MAXREG_COUNT
	.align		4
        /*00fc*/ 	.byte	0x03, 0x1b
        /*00fe*/ 	.short	0x00ff


	//----- nvinfo : EIATTR_NUM_BARRIERS
	.align		4
        /*0100*/ 	.byte	0x02, 0x4c
        /*0102*/ 	.byte	0x01
	.zero		1


	//----- nvinfo : EIATTR_ANNOTATIONS
	.align		4
        /*0104*/ 	.byte	0x04, 0x55
        /*0106*/ 	.short	(.L_48 - .L_47)


	//   ....[0]....
.L_47:
        /*0108*/ 	.word	0x00000001
        /*010c*/ 	.byte	0xc0, 0x04, 0x00, 0x00, 0x01, 0x00, 0x00, 0x00, 0xd0, 0x1e, 0x00, 0x00, 0x01, 0x00, 0x00, 0x00
        /* <DEDUP_REMOVED lines=395> */
        /*19cc*/ 	.byte	0xa0, 0x04, 0x01, 0x00


	//----- nvinfo : EIATTR_INT_WARP_WIDE_INSTR_OFFSETS
	.align		4
.L_48:
        /*19d0*/ 	.byte	0x04, 0x31
        /*19d2*/ 	.short	(.L_50 - .L_49)


	//   ....[0]....
.L_49:
        /*19d4*/ 	.word	0x00002350


	//   ....[1]....
        /*19d8*/ 	.word	0x00002380


	//   ....[2]....
        /*19dc*/ 	.word	0x00002410


	//   ....[3]....
        /*19e0*/ 	.word	0x000148f0


	//   ....[4]....
        /*19e4*/ 	.word	0x00014940


	//----- nvinfo : EIATTR_COOP_GROUP_MASK_REGIDS
	.align		4
.L_50:
        /*19e8*/ 	.byte	0x04, 0x29
        /*19ea*/ 	.short	(.L_52 - .L_51)


	//   ....[0]....
.L_51:
        /*19ec*/ 	.word	0xffffffff


	//   ....[1]....
        /*19f0*/ 	.word	0xffffffff


	//   ....[2]....
        /*19f4*/ 	.word	0xffffffff


	//   ....[3]....
        /*19f8*/ 	.word	0xffffffff


	//----- nvinfo : EIATTR_COOP_GROUP_INSTR_OFFSETS
	.align		4
.L_52:
        /*19fc*/ 	.byte	0x04, 0x28
        /*19fe*/ 	.short	(.L_54 - .L_53)


	//   ....[0]....
.L_53:
        /*1a00*/ 	.word	0x00000070


	//   ....[1]....
        /*1a04*/ 	.word	0x00000330


	//   ....[2]....
        /*1a08*/ 	.word	0x00014780


	//   ....[3]....
        /*1a0c*/ 	.word	0x000149f0


	//----- nvinfo : EIATTR_VRC_CTA_INIT_COUNT
	.align		4
.L_54:
        /*1a10*/ 	.byte	0x02, 0x4a
        /*1a12*/ 	.byte	0x80
	.zero		1


	//----- nvinfo : EIATTR_MBARRIER_INSTR_OFFSETS
	.align		4
        /*1a14*/ 	.byte	0x04, 0x39
        /*1a16*/ 	.short	(.L_56 - .L_55)


	//   ....[0]....
.L_55:
        /*1a18*/ 	.word	0x000024b0
        /*1a1c*/ 	.word	0x000000ff
        /*1a20*/ 	.word	0x00000000
        /*1a24*/ 	.short	0x0100
        /*1a26*/ 	.byte	0x04
	.zero		1


	//   ....[1]....
        /*1a28*/ 	.word	0x000025e0
        /*1a2c*/ 	.word	0x000000ff
        /*1a30*/ 	.word	0x00014008
        /*1a34*/ 	.short	0x0100
        /*1a36*/ 	.byte	0x09
	.zero		1


	//   ....[2]....
        /*1a38*/ 	.word	0x0000aeb0
        /*1a3c*/ 	.word	0x000000ff
        /*1a40*/ 	.word	0x00000000
        /*1a44*/ 	.short	0x010a
        /*1a46*/ 	.byte	0x04
	.zero		1


	//   ....[3]....
        /*1a48*/ 	.word	0x0000f2c0
        /*1a4c*/ 	.word	0x000000ff
        /*1a50*/ 	.word	0x00000000
        /*1a54*/ 	.short	0x010a
        /*1a56*/ 	.byte	0x04
	.zero		1


	//   ....[4]....
        /*1a58*/ 	.word	0x0000f380
        /*1a5c*/ 	.word	0x000000ff
        /*1a60*/ 	.word	0x00014000
        /*1a64*/ 	.short	0x0108
        /*1a66*/ 	.byte	0x09
	.zero		1


	//   ....[5]....
        /*1a68*/ 	.word	0x0000f440
        /*1a6c*/ 	.word	0x000000ff
        /*1a70*/ 	.word	0x00014008
        /*1a74*/ 	.short	0x0108
        /*1a76*/ 	.byte	0x09
	.zero		1


	//   ....[6]....
        /*1a78*/ 	.word	0x00014a10
        /*1a7c*/ 	.word	0x000000ff
        /*1a80*/ 	.word	0x00000000
        /*1a84*/ 	.short	0x010a
        /*1a86*/ 	.byte	0x04
	.zero		1


	//   ....[7]....
        /*1a88*/ 	.word	0x00014a40
        /*1a8c*/ 	.word	0x000000ff
        /*1a90*/ 	.word	0x00000000
        /*1a94*/ 	.short	0x010a
        /*1a96*/ 	.byte	0x04
	.zero		1


	//----- nvinfo : EIATTR_NUM_MBARRIERS
	.align		4
.L_56:
        /*1a98*/ 	.byte	0x03, 0x38
        /*1a9a*/ 	.short	0x0002


	//----- nvinfo : EIATTR_EXIT_INSTR_OFFSETS
	.align		4
        /*1a9c*/ 	.byte	0x04, 0x1c
        /*1a9e*/ 	.short	(.L_58 - .L_57)


	//   ....[0]....
.L_57:
        /*1aa0*/ 	.word	0x00014a00


	//----- nvinfo : EIATTR_REQNTID
	.align		4
.L_58:
        /*1aa4*/ 	.byte	0x04, 0x10
        /*1aa6*/ 	.short	(.L_60 - .L_59)
.L_59:
        /*1aa8*/ 	.word	0x00000080
        /*1aac*/ 	.word	0x00000001
        /*1ab0*/ 	.word	0x00000001


	//----- nvinfo : EIATTR_CRS_STACK_SIZE
	.align		4
.L_60:
        /*1ab4*/ 	.byte	0x04, 0x1e
        /*1ab6*/ 	.short	(.L_62 - .L_61)
.L_61:
        /*1ab8*/ 	.word	0x00000000


	//----- nvinfo : EIATTR_CBANK_PARAM_SIZE
	.align		4
.L_62:
        /*1abc*/ 	.byte	0x03, 0x19
        /*1abe*/ 	.short	0x0050


	//----- nvinfo : EIATTR_PARAM_CBANK
	.align		4
        /*1ac0*/ 	.byte	0x04, 0x0a
        /*1ac2*/ 	.short	(.L_64 - .L_63)
	.align		4
.L_63:
        /*1ac4*/ 	.word	index@(.nv.constant0.matmul_kernel)
        /*1ac8*/ 	.short	0x0380
        /*1aca*/ 	.short	0x0050


	//----- nvinfo : EIATTR_SW_WAR
	.align		4
.L_64:
        /*1acc*/ 	.byte	0x04, 0x36
        /*1ace*/ 	.short	(.L_66 - .L_65)
.L_65:
        /*1ad0*/ 	.word	0x00000008
.L_66:


//--------------------- .nv.compat                --------------------------
	.section	.nv.compat,"",@"SHT_CUDA_COMPAT_INFO"
	.align	4
        /*0000*/ 	.byte	0x02, 0x02, 0x02, 0x00, 0x02, 0x05, 0x05, 0x00, 0x02, 0x03, 0x00, 0x00, 0x02, 0x06, 0x01, 0x00


//--------------------- .nv.callgraph             --------------------------
	.section	.nv.callgraph,"",@"SHT_CUDA_CALLGRAPH"
	.align	4
	.sectionentsize	8
	.align		4
        /*0000*/ 	.word	0x00000000
	.align		4
        /*0004*/ 	.word	0xffffffff
	.align		4
        /*0008*/ 	.word	0x00000000
	.align		4
        /*000c*/ 	.word	0xfffffffe
	.align		4
        /*0010*/ 	.word	0x00000000
	.align		4
        /*0014*/ 	.word	0xfffffffd
	.align		4
        /*0018*/ 	.word	0x00000000
	.align		4
        /*001c*/ 	.word	0xfffffffc


//--------------------- .text.matmul_kernel       --------------------------
	.section	.text.matmul_kernel,"ax",@progbits
	.align	128
        .global         matmul_kernel
        .type           matmul_kernel,@function
        .size           matmul_kernel,(.L_x_21 - matmul_kernel)
        .other          matmul_kernel,@"STO_CUDA_ENTRY STV_DEFAULT"
matmul_kernel:
.text.matmul_kernel:
[----:B------:R-:W1:Y:S01]  /*0000*/  LDC R1, c[0x0][0x37c] ;  /* 0x0000df00ff017b82 */ /* 0x000e620000000800 */
[----:B------:R-:W2:Y:S01]  /*0010*/  S2R R5, SR_TID.X ;  /* 0x0000000000057919 */ /* 0x000ea20000002100 */
[----:B-1----:R-:W-:Y:S01]  /*0020*/  VIADD R1, R1, 0xfffffac8 ;  /* 0xfffffac801017836 */ /* 0x002fe20000000000 */
[----:B--2---:R-:W-:-:S13]  /*0030*/  ISETP.GE.U32.AND P0, PT, R5, 0x20, PT ;  /* 0x000000200500780c */ /* 0x004fda0003f06070 */
[----:B------:R-:W-:Y:S02]  /*0040*/  VOTEU.ANY UP0, P0 ;  /* 0x0000000000ff7886 */ /* 0x000fe40000000100 */
[----:B------:R-:W-:Y:S05]  /*0050*/  BRA.U UP0, `(.L_x_0) ;  /* 0x0000000100b87547 */ /* 0x000fea000b800000 */
[----:B------:R-:W1:Y:S01]  /*0060*/  S2UR UR6, SR_CgaCtaId ;  /* 0x00000000000679c3 */ /* 0x000e620000008800 */
[----:B------:R-:W-:Y:S01]  /*0070*/  NOP ;  /* 0x0000000000007918 */ /* 0x000fe20000000000 */
[----:B------:R-:W-:Y:S02]  /*0080*/  UMOV UR4, 0x40 ;  /* 0x0000004000047882 */ /* 0x000fe40000000000 */
[----:B-1----:R-:W-:-:S09]  /*0090*/  ULEA UR4, UR6, UR4, 0x18 ;  /* 0x0000000406047291 */ /* 0x002fd2000f8ec0ff */
[----:B------:R-:W1:Y:S01]  /*00a0*/  LDS.U8 R0, [UR4] ;  /* 0x00000004ff007984 */ /* 0x000e620008000000 */
[----:B------:R-:W-:Y:S02]  /*00b0*/  UMOV UR4, 0x400 ;  /* 0x0000040000047882 */ /* 0x000fe40000000000 */
[----:B------:R-:W-:Y:S01]  /*00c0*/  ULEA UR4, UR6, UR4, 0x18 ;  /* 0x0000000406047291 */ /* 0x000fe2000f8ec0ff */
[----:B-1----:R-:W-:-:S13]  /*00d0*/  ISETP.NE.AND P0, PT, R0, RZ, PT ;  /* 0x000000ff0000720c */ /* 0x002fda0003f05270 */
[----:B------:R-:W-:Y:S05]  /*00e0*/  @P0 BRA `(.L_x_1) ;  /* 0x00000000007c0947 */ /* 0x000fea0003800000 */
[----:B------:R-:W-:-:S13]  /*00f0*/  ELECT P0, URZ, PT ;  /* 0x0000000000ff782f */ /* 0x000fda0003800000 */
[----:B------:R-:W-:Y:S05]  /*0100*/  @!P0 BRA `(.L_x_2) ;  /* 0x0000000000848947 */ /* 0x000fea0003800000 */
[----:B------:R-:W-:Y:S01]  /*0110*/  UMOV UR5, 0x10 ;  /* 0x0000001000057882 */ /* 0x000fe20000000000 */
[----:B------:R-:W-:Y:S02]  /*0120*/  IMAD.MOV.U32 R4, RZ, RZ, 0x1 ;  /* 0x00000001ff047424 */ /* 0x000fe400078e00ff */
[----:B------:R-:W-:Y:S02]  /*0130*/  IMAD.MOV.U32 R7, RZ, RZ, 0xffff ;  /* 0x0000ffffff077424 */ /* 0x000fe400078e00ff */
[----:B------:R-:W-:Y:S04]  /*0140*/  DEPBAR.LE SB1, 0x36 ;  /* 0x00009d800000791a */ /* 0x000fe80000000000 */
[----:B------:R-:W1:Y:S02]  /*0150*/  UTCATOMSWS.FIND_AND_SET.ALIGN UP1, UR5, UR5 ;  /* 0x00000005000575e3 */ /* 0x000e640008020800 */
[----:B-1----:R-:W-:-:S04]  /*0160*/  PLOP3.LUT P0, PT, PT, PT, UP1, 0x80, 0x8 ;  /* 0x000000000008781c */ /* 0x002fc80003f0f018 */
[----:B------:R-:W-:-:S04]  /*0170*/  SEL R0, RZ, 0xffffffff, !P0 ;  /* 0xffffffffff007807 */ /* 0x000fc80004000000 */
[----:B------:R-:W-:Y:S01]  /*0180*/  ISETP.NE.AND P0, PT, R0, RZ, PT ;  /* 0x000000ff0000720c */ /* 0x000fe20003f05270 */
[----:B------:R-:W-:-:S12]  /*0190*/  IMAD.U32 R0, RZ, RZ, UR5 ;  /* 0x00000005ff007e24 */ /* 0x000fd8000f8e00ff */
[----:B------:R-:W-:Y:S05]  /*01a0*/  @P0 BRA `(.L_x_3) ;  /* 0x0000000000240947 */ /* 0x000fea0003800000 */
.L_x_4:
[----:B------:R-:W-:Y:S05]  /*01b0*/  NANOSLEEP 0x64 ;  /* 0x000000640000795d */ /* 0x000fea0003800000 */
[----:B------:R-:W-:-:S05]  /*01c0*/  UMOV UR5, 0x10 ;  /* 0x0000001000057882 */ /* 0x000fca0000000000 */
[----:B------:R-:W-:Y:S04]  /*01d0*/  DEPBAR.LE SB1, 0x36 ;  /* 0x00009d800000791a */ /* 0x000fe80000000000 */
[----:B------:R-:W1:Y:S02]  /*01e0*/  UTCATOMSWS.FIND_AND_SET.ALIGN UP1, UR5, UR5 ;  /* 0x00000005000575e3 */ /* 0x000e640008020800 */
[----:B-1----:R-:W-:-:S04]  /*01f0*/  PLOP3.LUT P0, PT, PT, PT, UP1, 0x80, 0x8 ;  /* 0x000000000008781c */ /* 0x002fc80003f0f018 */
[----:B------:R-:W-:-:S04]  /*0200*/  SEL R0, RZ, 0xffffffff, !P0 ;  /* 0xffffffffff007807 */ /* 0x000fc80004000000 */
[----:B------:R-:W-:Y:S02]  /*0210*/  ISETP.NE.AND P0, PT, R0, RZ, PT ;  /* 0x000000ff0000720c */ /* 0x000fe40003f05270 */
[----:B------:R-:W-:-:S11]  /*0220*/  MOV R0, UR5 ;  /* 0x0000000500007c02 */ /* 0x000fd60008000f00 */
[----:B------:R-:W-:Y:S05]  /*0230*/  @!P0 BRA `(.L_x_4) ;  /* 0xfffffffc00dc8947 */ /* 0x000fea000383ffff */
.L_x_3:
[C---:B------:R-:W-:Y:S01]  /*0240*/  VIADD R3, R0.reuse, 0x10 ;  /* 0x0000001000037836 */ /* 0x040fe20000000000 */
[----:B------:R-:W-:Y:S01]  /*0250*/  UMOV UR5, 0x50 ;  /* 0x0000005000057882 */ /* 0x000fe20000000000 */
[----:B------:R-:W-:Y:S01]  /*0260*/  SHF.L.U32 R2, R7, R0, RZ ;  /* 0x0000000007027219 */ /* 0x000fe200000006ff */
[----:B------:R-:W-:Y:S01]  /*0270*/  ULEA UR5, UR6, UR5, 0x18 ;  /* 0x0000000506057291 */ /* 0x000fe2000f8ec0ff */
[----:B------:R-:W-:Y:S01]  /*0280*/  IMAD.SHL.U32 R0, R0, 0x20, RZ ;  /* 0x0000002000007824 */ /* 0x000fe200078e00ff */
[----:B------:R-:W-:-:S04]  /*0290*/  SHF.L.U32 R3, R4, R3, RZ ;  /* 0x0000000304037219 */ /* 0x000fc800000006ff */
[----:B------:R-:W-:-:S05]  /*02a0*/  LOP3.LUT R2, R3, R2, RZ, 0xfc, !PT ;  /* 0x0000000203027212 */ /* 0x000fca00078efcff */
[----:B------:R1:W-:Y:S04]  /*02b0*/  ATOMS.OR RZ, [UR5], R2 ;  /* 0x00000002ffff798c */ /* 0x0003e8000b000005 */
[----:B------:R1:W-:Y:S01]  /*02c0*/  STS [UR4], R0 ;  /* 0x00000000ff007988 */ /* 0x0003e20008000804 */
[----:B------:R-:W-:Y:S05]  /*02d0*/  BRA `(.L_x_2) ;  /* 0x0000000000107947 */ /* 0x000fea0003800000 */
.L_x_1:
[----:B------:R-:W-:Y:S01]  /*02e0*/  IMAD.MOV.U32 R0, RZ, RZ, -0x1 ;  /* 0xffffffffff007424 */ /* 0x000fe200078e00ff */
[----:B------:R-:W-:-:S04]  /*02f0*/  MOV R2, 0x320 ;  /* 0x0000032000027802 */ /* 0x000fc80000000f00 */
[----:B------:R1:W-:Y:S03]  /*0300*/  STS [UR4], R0 ;  /* 0x00000000ff007988 */ /* 0x0003e60008000804 */
[----:B-1----:R-:W-:Y:S05]  /*0310*/  CALL.REL.NOINC `($__internal_1_$__cuda_sm10x_tcgen05_guardrail_trap_phase_invalid_during_alloc) ;  /* 0x0000014400e07944 */ /* 0x002fea0003c00000 */
.L_x_2:
[----:B------:R-:W-:Y:S05]  /*0320*/  WARPSYNC.ALL ;  /* 0x0000000000007948 */ /* 0x000fea0003800000 */
[----:B------:R-:W-:Y:S01]  /*0330*/  NOP ;  /* 0x0000000000007918 */ /* 0x000fe20000000000 */
.L_x_0:
[----:B-1----:R-:W1:Y:S01]  /*0340*/  LDC.64 R2, c[0x0][0x398] ;  /* 0x0000e600ff027b82 */ /* 0x002e620000000a00 */
[----:B------:R-:W2:Y:S01]  /*0350*/  S2R R9, SR_CTAID.X ;  /* 0x0000000000097919 */ /* 0x000ea20000002500 */
[----:B------:R-:W-:Y:S01]  /*0360*/  UMOV UR9, 0x400 ;  /* 0x0000040000097882 */ /* 0x000fe20000000000 */
[----:B------:R-:W-:Y:S01]  /*0370*/  LOP3.LUT R57, R5, 0x1f, RZ, 0xc0, !PT ;  /* 0x0000001f05397812 */ /* 0x000fe200078ec0ff */
[----:B------:R-:W3:Y:S04]  /*0380*/  LDCU.128 UR16, c[0x0][0x380] ;  /* 0x00007000ff1077ac */ /* 0x000ee80008000c00 */
[----:B------:R-:W4:Y:S01]  /*0390*/  S2UR UR4, SR_CgaCtaId ;  /* 0x00000000000479c3 */ /* 0x000f220000008800 */
[----:B------:R-:W1:Y:S01]  /*03a0*/  LDCU UR7, c[0x0][0x3a4] ;  /* 0x00007480ff0777ac */ /* 0x000e620008000800 */
[----:B------:R-:W1:Y:S06]  /*03b0*/  LDCU UR11, c[0x0][0x3b0] ;  /* 0x00007600ff0b77ac */ /* 0x000e6c0008000800 */
[----:B------:R-:W5:Y:S01]  /*03c0*/  LDC R56, c[0x0][0x3a0] ;  /* 0x0000e800ff387b82 */ /* 0x000f620000000800 */
[----:B------:R-:W-:Y:S01]  /*03d0*/  UMOV UR6, 0x1 ;  /* 0x0000000100067882 */ /* 0x000fe20000000000 */
[----:B-1----:R-:W-:Y:S01]  /*03e0*/  VIADD R0, R3, 0x3f ;  /* 0x0000003f03007836 */ /* 0x002fe20000000000 */
[----:B------:R-:W-:-:S05]  /*03f0*/  IABS R31, R3 ;  /* 0x00000003001f7213 */ /* 0x000fca0000000000 */
[----:B------:R-:W1:Y:S01]  /*0400*/  LDC.64 R134, c[0x0][0x3a8] ;  /* 0x0000ea00ff867b82 */ /* 0x000e620000000a00 */
[----:B------:R-:W-:Y:S02]  /*0410*/  IABS R27, R2 ;  /* 0x00000002001b7213 */ /* 0x000fe40000000000 */
[----:B------:R-:W-:Y:S01]  /*0420*/  SHF.R.S32.HI R7, RZ, 0x1f, R0 ;  /* 0x0000001fff077819 */ /* 0x000fe20000011400 */
[----:B----4-:R-:W-:-:S03]  /*0430*/  ULEA UR9, UR4, UR9, 0x18 ;  /* 0x0000000904097291 */ /* 0x010fc6000f8ec0ff */
[----:B------:R-:W-:Y:S02]  /*0440*/  LEA.HI R7, R7, R0, RZ, 0x6 ;  /* 0x0000000007077211 */ /* 0x000fe400078f30ff */
[----:B--2---:R-:W-:Y:S02]  /*0450*/  IABS R10, R9 ;  /* 0x00000009000a7213 */ /* 0x004fe40000000000 */
[----:B------:R-:W-:-:S04]  /*0460*/  SHF.R.S32.HI R7, RZ, 0x6, R7 ;  /* 0x00000006ff077819 */ /* 0x000fc80000011407 */
[----:B------:R-:W-:-:S04]  /*0470*/  SHF.L.U32 R4, R7, 0x3, RZ ;  /* 0x0000000307047819 */ /* 0x000fc800000006ff */
[-C--:B------:R-:W-:Y:S02]  /*0480*/  IABS R11, R4.reuse ;  /* 0x00000004000b7213 */ /* 0x080fe40000000000 */
[----:B------:R-:W-:Y:S02]  /*0490*/  IABS R12, R4 ;  /* 0x00000004000c7213 */ /* 0x000fe40000000000 */
[----:B------:R-:W2:Y:S01]  /*04a0*/  I2F.RP R0, R11 ;  /* 0x0000000b00007306 */ /* 0x000ea20000209400 */
[----:B-1----:R-:W-:-:S05]  /*04b0*/  IMAD R42, R57, R135, RZ ;  /* 0x00000087392a7224 */ /* 0x002fca00078e02ff */
[----:B------:R-:W-:Y:S02]  /*04c0*/  STL [R1+0xbc], R42 ;  /* 0x0000bc2a01007387 */ /* 0x000fe40000100800 */
[----:B--2---:R-:W1:Y:S02]  /*04d0*/  MUFU.RCP R0, R0 ;  /* 0x0000000000007308 */ /* 0x004e640000001000 */
[----:B-1----:R-:W-:Y:S01]  /*04e0*/  VIADD R6, R0, 0xffffffe ;  /* 0x0ffffffe00067836 */ /* 0x002fe20000000000 */
[----:B------:R-:W-:-:S05]  /*04f0*/  IADD3 R0, PT, PT, RZ, -R12, RZ ;  /* 0x8000000cff007210 */ /* 0x000fca0007ffe0ff */
[----:B------:R1:W2:Y:S02]  /*0500*/  F2I.FTZ.U32.TRUNC.NTZ R7, R6 ;  /* 0x0000000600077305 */ /* 0x0002a4000021f000 */
[----:B-1----:R-:W-:Y:S02]  /*0510*/  IMAD.MOV.U32 R6, RZ, RZ, RZ ;  /* 0x000000ffff067224 */ /* 0x002fe400078e00ff */
[----:B--2---:R-:W-:-:S04]  /*0520*/  IMAD.MOV R8, RZ, RZ, -R7 ;  /* 0x000000ffff087224 */ /* 0x004fc800078e0a07 */
[----:B------:R-:W-:Y:S02]  /*0530*/  IMAD R13, R8, R11, RZ ;  /* 0x0000000b080d7224 */ /* 0x000fe400078e02ff */
[----:B------:R-:W-:Y:S02]  /*0540*/  IMAD.MOV.U32 R8, RZ, RZ, R10 ;  /* 0x000000ffff087224 */ /* 0x000fe400078e000a */
[----:B------:R-:W-:Y:S01]  /*0550*/  IMAD.HI.U32 R7, R7, R13, R6 ;  /* 0x0000000d07077227 */ /* 0x000fe200078e0006 */
[----:B------:R-:W1:Y:S05]  /*0560*/  I2F.RP R10, R31 ;  /* 0x0000001f000a7306 */ /* 0x000e6a0000209400 */
[----:B------:R-:W-:-:S04]  /*0570*/  IMAD.HI.U32 R7, R7, R8, RZ ;  /* 0x0000000807077227 */ /* 0x000fc800078e00ff */
[----:B------:R-:W-:Y:S01]  /*0580*/  IMAD R0, R7, R0, R8 ;  /* 0x0000000007007224 */ /* 0x000fe200078e0208 */
[----:B------:R-:W-:Y:S04]  /*0590*/  BAR.SYNC.DEFER_BLOCKING 0x0 ;  /* 0x0000000000007b1d */ /* 0x000fe80000010000 */
[----:B------:R-:W-:Y:S02]  /*05a0*/  ISETP.GT.U32.AND P1, PT, R11, R0, PT ;  /* 0x000000000b00720c */ /* 0x000fe40003f24070 */
[----:B-1----:R-:W-:Y:S11]  /*05b0*/  MUFU.RCP R10, R10 ;  /* 0x0000000a000a7308 */ /* 0x002ff60000001000 */
[----:B------:R-:W-:-:S02]  /*05c0*/  @!P1 IMAD.IADD R0, R0, 0x1, -R11 ;  /* 0x0000000100009824 */ /* 0x000fc400078e0a0b */
[----:B------:R-:W-:Y:S01]  /*05d0*/  @!P1 VIADD R7, R7, 0x1 ;  /* 0x0000000107079836 */ /* 0x000fe20000000000 */
[----:B------:R-:W-:Y:S02]  /*05e0*/  ISETP.NE.AND P1, PT, R4, RZ, PT ;  /* 0x000000ff0400720c */ /* 0x000fe40003f25270 */
[----:B------:R-:W-:Y:S02]  /*05f0*/  ISETP.GE.U32.AND P0, PT, R0, R11, PT ;  /* 0x0000000b0000720c */ /* 0x000fe40003f06070 */
[----:B------:R-:W-:-:S04]  /*0600*/  LOP3.LUT R0, R9, R4, RZ, 0x3c, !PT ;  /* 0x0000000409007212 */ /* 0x000fc800078e3cff */
[----:B------:R-:W-:Y:S02]  /*0610*/  ISETP.GE.AND P2, PT, R0, RZ, PT ;  /* 0x000000ff0000720c */ /* 0x000fe40003f46270 */
[----:B------:R-:W-:-:S05]  /*0620*/  IADD3 R0, PT, PT, R2, 0x1ff, RZ ;  /* 0x000001ff02007810 */ /* 0x000fca0007ffe0ff */
[----:B------:R-:W-:-:S04]  /*0630*/  @P0 VIADD R7, R7, 0x1 ;  /* 0x0000000107070836 */ /* 0x000fc80000000000 */
[----:B------:R-:W-:Y:S01]  /*0640*/  IMAD.MOV.U32 R6, RZ, RZ, R7 ;  /* 0x000000ffff067224 */ /* 0x000fe200078e0007 */
[----:B------:R-:W-:-:S03]  /*0650*/  SHF.R.S32.HI R7, RZ, 0x1f, R0 ;  /* 0x0000001fff077819 */ /* 0x000fc60000011400 */
[----:B------:R-:W-:Y:S01]  /*0660*/  @!P2 IMAD.MOV R6, RZ, RZ, -R6 ;  /* 0x000000ffff06a224 */ /* 0x000fe200078e0a06 */
[----:B------:R-:W-:Y:S02]  /*0670*/  @!P1 LOP3.LUT R6, RZ, R4, RZ, 0x33, !PT ;  /* 0x00000004ff069212 */ /* 0x000fe400078e33ff */
[----:B------:R-:W-:-:S03]  /*0680*/  LEA.HI R7, R7, R0, RZ, 0x9 ;  /* 0x0000000007077211 */ /* 0x000fc600078f48ff */
[----:B------:R-:W-:Y:S02]  /*0690*/  IMAD.SHL.U32 R14, R6, 0x8, RZ ;  /* 0x00000008060e7824 */ /* 0x000fe400078e00ff */
[----:B------:R-:W-:-:S03]  /*06a0*/  IMAD.MOV R6, RZ, RZ, -R6 ;  /* 0x000000ffff067224 */ /* 0x000fc600078e0a06 */
[----:B------:R-:W-:Y:S01]  /*06b0*/  LEA.HI.SX32 R7, R7, -R14, 0x17 ;  /* 0x8000000e07077211 */ /* 0x000fe200078fbaff */
[----:B------:R-:W-:Y:S02]  /*06c0*/  IMAD R12, R4, R6, R9 ;  /* 0x00000006040c7224 */ /* 0x000fe400078e0209 */
[----:B------:R-:W-:Y:S01]  /*06d0*/  IMAD.MOV.U32 R6, RZ, RZ, RZ ;  /* 0x000000ffff067224 */ /* 0x000fe200078e00ff */
[----:B------:R-:W-:-:S04]  /*06e0*/  VIMNMX R17, PT, PT, R7, 0x8, PT ;  /* 0x0000000807117848 */ /* 0x000fc80003fe0100 */
[-C--:B------:R-:W-:Y:S02]  /*06f0*/  IABS R11, R17.reuse ;  /* 0x00000011000b7213 */ /* 0x080fe40000000000 */
[----:B------:R-:W-:Y:S02]  /*0700*/  IABS R4, R17 ;  /* 0x0000001100047213 */ /* 0x000fe40000000000 */
[----:B------:R-:W1:Y:S08]  /*0710*/  I2F.RP R0, R11 ;  /* 0x0000000b00007306 */ /* 0x000e700000209400 */
[----:B-1----:R-:W1:Y:S02]  /*0720*/  MUFU.RCP R0, R0 ;  /* 0x0000000000007308 */ /* 0x002e640000001000 */
[----:B-1----:R-:W-:Y:S01]  /*0730*/  VIADD R7, R0, 0xffffffe ;  /* 0x0ffffffe00077836 */ /* 0x002fe20000000000 */
[----:B------:R-:W-:-:S05]  /*0740*/  IABS R0, R12 ;  /* 0x0000000c00007213 */ /* 0x000fca0000000000 */
[----:B------:R-:W1:Y:S02]  /*0750*/  F2I.FTZ.U32.TRUNC.NTZ R7, R7 ;  /* 0x0000000700077305 */ /* 0x000e64000021f000 */
[----:B-1----:R-:W-:-:S05]  /*0760*/  IADD3 R8, PT, PT, RZ, -R7, RZ ;  /* 0x80000007ff087210 */ /* 0x002fca0007ffe0ff */
[----:B------:R-:W-:Y:S01]  /*0770*/  IMAD R9, R8, R11, RZ ;  /* 0x0000000b08097224 */ /* 0x000fe200078e02ff */
[----:B------:R-:W-:-:S03]  /*0780*/  IADD3 R8, PT, PT, R10, 0xffffffe, RZ ;  /* 0x0ffffffe0a087810 */ /* 0x000fc60007ffe0ff */
[----:B------:R-:W-:Y:S02]  /*0790*/  IMAD.HI.U32 R6, R7, R9, R6 ;  /* 0x0000000907067227 */ /* 0x000fe400078e0006 */
[----:B------:R1:W-:Y:S02]  /*07a0*/  F2I.FTZ.U32.TRUNC.NTZ R9, R8 ;  /* 0x0000000800097305 */ /* 0x0003e4000021f000 */
[----:B------:R-:W-:Y:S02]  /*07b0*/  IMAD.MOV.U32 R7, RZ, RZ, R0 ;  /* 0x000000ffff077224 */ /* 0x000fe400078e0000 */
[----:B------:R-:W-:Y:S02]  /*07c0*/  IMAD.MOV R0, RZ, RZ, -R4 ;  /* 0x000000ffff007224 */ /* 0x000fe400078e0a04 */
[----:B------:R-:W-:Y:S02]  /*07d0*/  IMAD.HI.U32 R6, R6, R7, RZ ;  /* 0x0000000706067227 */ /* 0x000fe400078e00ff */
[----:B------:R-:W2:Y:S01]  /*07e0*/  I2F.RP R4, R27 ;  /* 0x0000001b00047306 */ /* 0x000ea20000209400 */
[----:B-1----:R-:W-:Y:S01]  /*07f0*/  SHF.R.U32.HI R8, RZ, 0x5, R5 ;  /* 0x00000005ff087819 */ /* 0x002fe20000011605 */
[----:B------:R-:W-:-:S03]  /*0800*/  IMAD R0, R6, R0, R7 ;  /* 0x0000000006007224 */ /* 0x000fc600078e0207 */
[----:B------:R-:W-:Y:S01]  /*0810*/  R2UR UR8, R8 ;  /* 0x00000000080872ca */ /* 0x000fe200000e0000 */
[----:B------:R-:W-:Y:S01]  /*0820*/  IMAD.MOV.U32 R8, RZ, RZ, RZ ;  /* 0x000000ffff087224 */ /* 0x000fe200078e00ff */
[----:B------:R-:W-:Y:S01]  /*0830*/  ISETP.GT.U32.AND P1, PT, R11, R0, PT ;  /* 0x000000000b00720c */ /* 0x000fe20003f24070 */
[----:B--2---:R-:W1:-:S12]  /*0840*/  MUFU.RCP R4, R4 ;  /* 0x0000000400047308 */ /* 0x004e580000001000 */
[----:B------:R-:W-:Y:S02]  /*0850*/  @!P1 IMAD.IADD R0, R0, 0x1, -R11 ;  /* 0x0000000100009824 */ /* 0x000fe400078e0a0b */
[----:B------:R-:W-:Y:S01]  /*0860*/  @!P1 VIADD R6, R6, 0x1 ;  /* 0x0000000106069836 */ /* 0x000fe20000000000 */
[----:B------:R-:W-:Y:S02]  /*0870*/  ISETP.NE.AND P1, PT, R17, RZ, PT ;  /* 0x000000ff1100720c */ /* 0x000fe40003f25270 */
[----:B------:R-:W-:Y:S02]  /*0880*/  ISETP.GE.U32.AND P0, PT, R0, R11, PT ;  /* 0x0000000b0000720c */ /* 0x000fe40003f06070 */
[----:B------:R-:W-:Y:S02]  /*0890*/  LOP3.LUT R0, R12, R17, RZ, 0x3c, !PT ;  /* 0x000000110c007212 */ /* 0x000fe400078e3cff */
[----:B------:R-:W-:Y:S02]  /*08a0*/  SHF.R.U32.HI R11, RZ, 0x5, R5 ;  /* 0x00000005ff0b7819 */ /* 0x000fe40000011605 */
[----:B------:R-:W-:Y:S01]  /*08b0*/  ISETP.GE.AND P2, PT, R0, RZ, PT ;  /* 0x000000ff0000720c */ /* 0x000fe20003f46270 */
[----:B-1----:R-:W-:Y:S01]  /*08c0*/  VIADD R7, R4, 0xffffffe ;  /* 0x0ffffffe04077836 */ /* 0x002fe20000000000 */
[----:B------:R-:W-:-:S05]  /*08d0*/  SGXT.U32 R11, R11, 0x2 ;  /* 0x000000020b0b781a */ /* 0x000fca0000000000 */
[----:B------:R-:W-:Y:S01]  /*08e0*/  @P0 VIADD R6, R6, 0x1 ;  /* 0x0000000106060836 */ /* 0x000fe20000000000 */
[----:B------:R-:W1:Y:S03]  /*08f0*/  F2I.FTZ.U32.TRUNC.NTZ R7, R7 ;  /* 0x0000000700077305 */ /* 0x000e66000021f000 */
[----:B------:R-:W-:Y:S02]  /*0900*/  IMAD.MOV.U32 R0, RZ, RZ, R6 ;  /* 0x000000ffff007224 */ /* 0x000fe400078e0006 */
[----:B------:R-:W-:-:S03]  /*0910*/  IMAD.MOV R6, RZ, RZ, -R9 ;  /* 0x000000ffff067224 */ /* 0x000fc600078e0a09 */
[----:B------:R-:W-:Y:S01]  /*0920*/  @!P2 IADD3 R0, PT, PT, -R0, RZ, RZ ;  /* 0x000000ff0000a210 */ /* 0x000fe20007ffe1ff */
[----:B------:R-:W-:Y:S01]  /*0930*/  IMAD R15, R6, R31, RZ ;  /* 0x0000001f060f7224 */ /* 0x000fe200078e02ff */
[----:B------:R-:W-:Y:S01]  /*0940*/  @!P1 LOP3.LUT R0, RZ, R17, RZ, 0x33, !PT ;  /* 0x00000011ff009212 */ /* 0x000fe200078e33ff */
[----:B------:R-:W-:Y:S02]  /*0950*/  HFMA2 R6, -RZ, RZ, 0, 0 ;  /* 0x00000000ff067431 */ /* 0x000fe400000001ff */
[----:B------:R-:W-:-:S04]  /*0960*/  IMAD.HI.U32 R8, R9, R15, R8 ;  /* 0x0000000f09087227 */ /* 0x000fc800078e0008 */
[----:B------:R-:W-:Y:S02]  /*0970*/  IMAD.SHL.U32 R202, R0, 0x40, RZ ;  /* 0x0000004000ca7824 */ /* 0x000fe400078e00ff */
[--C-:B-1----:R-:W-:Y:S02]  /*0980*/  IMAD.MOV R4, RZ, RZ, -R7.reuse ;  /* 0x000000ffff047224 */ /* 0x102fe400078e0a07 */
[----:B------:R-:W-:Y:S01]  /*0990*/  IMAD.MOV R0, RZ, RZ, -R0 ;  /* 0x000000ffff007224 */ /* 0x000fe200078e0a00 */
[----:B------:R-:W-:Y:S01]  /*09a0*/  LOP3.LUT R11, R202, R11, RZ, 0xfc, !PT ;  /* 0x0000000bca0b7212 */ /* 0x000fe200078efcff */
[----:B------:R-:W-:Y:S02]  /*09b0*/  IMAD R13, R4, R27, RZ ;  /* 0x0000001b040d7224 */ /* 0x000fe400078e02ff */
[----:B------:R-:W-:Y:S01]  /*09c0*/  IMAD R0, R17, R0, R12 ;  /* 0x0000000011007224 */ /* 0x000fe200078e020c */
[----:B------:R-:W-:Y:S01]  /*09d0*/  LOP3.LUT R26, R11, 0x3c, RZ, 0xfc, !PT ;  /* 0x0000003c0b1a7812 */ /* 0x000fe200078efcff */
[----:B------:R-:W-:Y:S01]  /*09e0*/  IMAD.HI.U32 R6, R7, R13, R6 ;  /* 0x0000000d07067227 */ /* 0x000fe200078e0006 */
[----:B------:R-:W-:-:S02]  /*09f0*/  LOP3.LUT R15, R11, 0x4, RZ, 0xfc, !PT ;  /* 0x000000040b0f7812 */ /* 0x000fc400078efcff */
[----:B------:R-:W-:Y:S01]  /*0a00*/  IABS R25, R26 ;  /* 0x0000001a00197213 */ /* 0x000fe20000000000 */
[----:B------:R-:W-:Y:S01]  /*0a10*/  IMAD.IADD R0, R14, 0x1, R0 ;  /* 0x000000010e007824 */ /* 0x000fe200078e0200 */
[----:B------:R-:W-:Y:S02]  /*0a20*/  IABS R12, R15 ;  /* 0x0000000f000c7213 */ /* 0x000fe40000000000 */
[----:B------:R-:W-:Y:S01]  /*0a30*/  IABS R10, R11 ;  /* 0x0000000b000a7213 */ /* 0x000fe20000000000 */
[C---:B------:R-:W-:Y:S01]  /*0a40*/  IMAD.HI.U32 R7, R8.reuse, R25, RZ ;  /* 0x0000001908077227 */ /* 0x040fe200078e00ff */
[C---:B------:R-:W-:Y:S02]  /*0a50*/  LOP3.LUT R16, R11.reuse, 0x8, RZ, 0xfc, !PT ;  /* 0x000000080b107812 */ /* 0x040fe400078efcff */
[----:B------:R-:W-:Y:S01]  /*0a60*/  LOP3.LUT R23, R11, 0x14, RZ, 0xfc, !PT ;  /* 0x000000140b177812 */ /* 0x000fe200078efcff */
[----:B------:R-:W-:Y:S01]  /*0a70*/  IMAD.MOV R14, RZ, RZ, -R7 ;  /* 0x000000ffff0e7224 */ /* 0x000fe200078e0a07 */
[----:B------:R-:W-:Y:S01]  /*0a80*/  IABS R13, R16 ;  /* 0x00000010000d7213 */ /* 0x000fe20000000000 */
[----:B------:R-:W-:Y:S01]  /*0a90*/  IMAD.HI.U32 R7, R8, R12, RZ ;  /* 0x0000000c08077227 */ /* 0x000fe200078e00ff */
[----:B------:R-:W-:-:S02]  /*0aa0*/  IABS R17, R23 ;  /* 0x0000001700117213 */ /* 0x000fc40000000000 */
[----:B------:R-:W-:Y:S01]  /*0ab0*/  LOP3.LUT R19, R11, 0x10, RZ, 0xfc, !PT ;  /* 0x000000100b137812 */ /* 0x000fe200078efcff */
[C---:B------:R-:W-:Y:S01]  /*0ac0*/  IMAD.HI.U32 R4, R8.reuse, R10, RZ ;  /* 0x0000000a08047227 */ /* 0x040fe200078e00ff */
[----:B------:R-:W-:Y:S02]  /*0ad0*/  IADD3 R7, PT, PT, -R7, RZ, RZ ;  /* 0x000000ff07077210 */ /* 0x000fe40007ffe1ff */
[----:B------:R-:W-:Y:S01]  /*0ae0*/  ISETP.GE.AND P2, PT, R15, RZ, PT ;  /* 0x000000ff0f00720c */ /* 0x000fe20003f46270 */
[----:B------:R-:W-:Y:S01]  /*0af0*/  IMAD.MOV R4, RZ, RZ, -R4 ;  /* 0x000000ffff047224 */ /* 0x000fe200078e0a04 */
[----:B------:R-:W-:Y:S01]  /*0b00*/  IABS R15, R19 ;  /* 0x00000013000f7213 */ /* 0x000fe20000000000 */
[----:B------:R-:W-:Y:S01]  /*0b10*/  IMAD.HI.U32 R9, R8, R13, RZ ;  /* 0x0000000d08097227 */ /* 0x000fe200078e00ff */
[----:B------:R-:W-:Y:S02]  /*0b20*/  ISETP.GE.AND P1, PT, R16, RZ, PT ;  /* 0x000000ff1000720c */ /* 0x000fe40003f26270 */
[----:B------:R-:W-:Y:S01]  /*0b30*/  LOP3.LUT R34, R11, 0x18, RZ, 0xfc, !PT ;  /* 0x000000180b227812 */ /* 0x000fe200078efcff */
[----:B------:R-:W-:Y:S01]  /*0b40*/  IMAD R4, R31, R4, R10 ;  /* 0x000000041f047224 */ /* 0x000fe200078e020a */
[----:B------:R-:W-:Y:S01]  /*0b50*/  LOP3.LUT R35, R11, 0x1c, RZ, 0xfc, !PT ;  /* 0x0000001c0b237812 */ /* 0x000fe200078efcff */
[----:B------:R-:W-:Y:S01]  /*0b60*/  IMAD R10, R31, R7, R12 ;  /* 0x000000071f0a7224 */ /* 0x000fe200078e020c */
[----:B------:R-:W-:Y:S01]  /*0b70*/  LOP3.LUT R7, R11, 0xc, RZ, 0xfc, !PT ;  /* 0x0000000c0b077812 */ /* 0x000fe200078efcff */
[C---:B------:R-:W-:Y:S01]  /*0b80*/  IMAD R25, R31.reuse, R14, R25 ;  /* 0x0000000e1f197224 */ /* 0x040fe200078e0219 */
[C---:B------:R-:W-:Y:S01]  /*0b90*/  ISETP.GT.U32.AND P0, PT, R31.reuse, R4, PT ;  /* 0x000000041f00720c */ /* 0x040fe20003f04070 */
[----:B------:R-:W-:Y:S01]  /*0ba0*/  IMAD.MOV R14, RZ, RZ, -R9 ;  /* 0x000000ffff0e7224 */ /* 0x000fe200078e0a09 */
[----:B------:R-:W-:Y:S01]  /*0bb0*/  ISETP.GT.U32.AND P4, PT, R31, R10, PT ;  /* 0x0000000a1f00720c */ /* 0x000fe20003f84070 */
[----:B------:R-:W-:Y:S01]  /*0bc0*/  IMAD.HI.U32 R9, R8, R15, RZ ;  /* 0x0000000f08097227 */ /* 0x000fe200078e00ff */
[----:B------:R-:W-:-:S02]  /*0bd0*/  ISETP.GE.AND P5, PT, R7, RZ, PT ;  /* 0x000000ff0700720c */ /* 0x000fc40003fa6270 */
[C---:B------:R-:W-:Y:S01]  /*0be0*/  ISETP.GT.U32.AND P3, PT, R31.reuse, R25, PT ;  /* 0x000000191f00720c */ /* 0x040fe20003f64070 */
[----:B------:R-:W-:Y:S01]  /*0bf0*/  IMAD R12, R31, R14, R13 ;  /* 0x0000000e1f0c7224 */ /* 0x000fe200078e020d */
[----:B------:R-:W-:Y:S01]  /*0c00*/  IABS R14, R7 ;  /* 0x00000007000e7213 */ /* 0x000fe20000000000 */
[C---:B------:R-:W-:Y:S01]  /*0c10*/  IMAD.HI.U32 R13, R8.reuse, R17, RZ ;  /* 0x00000011080d7227 */ /* 0x040fe200078e00ff */
[----:B------:R-:W-:Y:S02]  /*0c20*/  LOP3.LUT R37, R11, 0x24, RZ, 0xfc, !PT ;  /* 0x000000240b257812 */ /* 0x000fe400078efcff */
[----:B------:R-:W-:Y:S01]  /*0c30*/  ISETP.GT.U32.AND P6, PT, R31, R12, PT ;  /* 0x0000000c1f00720c */ /* 0x000fe20003fc4070 */
[----:B------:R-:W-:Y:S01]  /*0c40*/  IMAD.HI.U32 R7, R8, R14, RZ ;  /* 0x0000000e08077227 */ /* 0x000fe200078e00ff */
[----:B------:R-:W-:Y:S02]  /*0c50*/  IABS R21, R37 ;  /* 0x0000002500157213 */ /* 0x000fe40000000000 */
[C---:B------:R-:W-:Y:S01]  /*0c60*/  LOP3.LUT R36, R11.reuse, 0x20, RZ, 0xfc, !PT ;  /* 0x000000200b247812 */ /* 0x040fe200078efcff */
[----:B------:R-:W-:Y:S01]  /*0c70*/  @!P4 IMAD.IADD R10, R10, 0x1, -R31 ;  /* 0x000000010a0ac824 */ /* 0x000fe200078e0a1f */
[----:B------:R-:W-:Y:S01]  /*0c80*/  LOP3.LUT R38, R11, 0x28, RZ, 0xfc, !PT ;  /* 0x000000280b267812 */ /* 0x000fe200078efcff */
[----:B------:R-:W-:Y:S01]  /*0c90*/  IMAD.MOV R7, RZ, RZ, -R7 ;  /* 0x000000ffff077224 */ /* 0x000fe200078e0a07 */
[----:B------:R-:W-:Y:S01]  /*0ca0*/  IABS R20, R36 ;  /* 0x0000002400147213 */ /* 0x000fe20000000000 */
[----:B------:R-:W-:Y:S01]  /*0cb0*/  IMAD.MOV R18, RZ, RZ, -R13 ;  /* 0x000000ffff127224 */ /* 0x000fe200078e0a0d */
[C---:B------:R-:W-:Y:S01]  /*0cc0*/  ISETP.GT.U32.AND P4, PT, R31.reuse, R10, PT ;  /* 0x0000000a1f00720c */ /* 0x040fe20003f84070 */
[----:B------:R-:W-:Y:S01]  /*0cd0*/  IMAD R13, R31, R7, R14 ;  /* 0x000000071f0d7224 */ /* 0x000fe200078e020e */
[C---:B------:R-:W-:Y:S01]  /*0ce0*/  LOP3.LUT R39, R11.reuse, 0x2c, RZ, 0xfc, !PT ;  /* 0x0000002c0b277812 */ /* 0x040fe200078efcff */
[----:B------:R-:W-:Y:S01]  /*0cf0*/  @!P0 IMAD.IADD R4, R4, 0x1, -R31 ;  /* 0x0000000104048824 */ /* 0x000fe200078e0a1f */
[----:B------:R-:W-:Y:S01]  /*0d00*/  @!P6 IADD3 R12, PT, PT, R12, -R31, RZ ;  /* 0x8000001f0c0ce210 */ /* 0x000fe20007ffe0ff */
[----:B------:R-:W-:Y:S01]  /*0d10*/  IMAD.MOV R16, RZ, RZ, -R9 ;  /* 0x000000ffff107224 */ /* 0x000fe200078e0a09 */
[----:B------:R-:W-:Y:S01]  /*0d20*/  LOP3.LUT R40, R11, 0x30, RZ, 0xfc, !PT ;  /* 0x000000300b287812 */ /* 0x000fe200078efcff */
[----:B------:R-:W-:Y:S01]  /*0d30*/  @!P3 IMAD.IADD R25, R25, 0x1, -R31 ;  /* 0x000000011919b824 */ /* 0x000fe200078e0a1f */
[C---:B------:R-:W-:Y:S01]  /*0d40*/  ISETP.GT.U32.AND P0, PT, R31.reuse, R4, PT ;  /* 0x000000041f00720c */ /* 0x040fe20003f04070 */
[C---:B------:R-:W-:Y:S01]  /*0d50*/  IMAD R14, R31.reuse, R16, R15 ;  /* 0x000000101f0e7224 */ /* 0x040fe200078e020f */
[----:B------:R-:W-:Y:S01]  /*0d60*/  IABS R16, R34 ;  /* 0x0000002200107213 */ /* 0x000fe20000000000 */
[C---:B------:R-:W-:Y:S01]  /*0d70*/  IMAD R15, R31.reuse, R18, R17 ;  /* 0x000000121f0f7224 */ /* 0x040fe200078e0211 */
[C---:B------:R-:W-:Y:S01]  /*0d80*/  ISETP.GT.U32.AND P3, PT, R31.reuse, R25, PT ;  /* 0x000000191f00720c */ /* 0x040fe20003f64070 */
[----:B------:R-:W-:Y:S01]  /*0d90*/  @!P4 IMAD.IADD R10, R10, 0x1, -R31 ;  /* 0x000000010a0ac824 */ /* 0x000fe200078e0a1f */
[C---:B------:R-:W-:Y:S01]  /*0da0*/  ISETP.GT.U32.AND P4, PT, R31.reuse, R13, PT ;  /* 0x0000000d1f00720c */ /* 0x040fe20003f84070 */
[----:B------:R-:W-:Y:S01]  /*0db0*/  IMAD.HI.U32 R17, R8, R21, RZ ;  /* 0x0000001508117227 */ /* 0x000fe200078e00ff */
[----:B------:R-:W-:-:S02]  /*0dc0*/  ISETP.GT.U32.AND P6, PT, R31, R12, PT ;  /* 0x0000000c1f00720c */ /* 0x000fc40003fc4070 */
[C---:B------:R-:W-:Y:S01]  /*0dd0*/  LOP3.LUT R41, R11.reuse, 0x34, RZ, 0xfc, !PT ;  /* 0x000000340b297812 */ /* 0x040fe200078efcff */
[----:B------:R-:W-:Y:S01]  /*0de0*/  IMAD.MOV R22, RZ, RZ, -R17 ;  /* 0x000000ffff167224 */ /* 0x000fe200078e0a11 */
[C---:B------:R-:W-:Y:S01]  /*0df0*/  LOP3.LUT R33, R11.reuse, 0x38, RZ, 0xfc, !PT ;  /* 0x000000380b217812 */ /* 0x040fe200078efcff */
[----:B------:R-:W-:Y:S01]  /*0e00*/  IMAD.HI.U32 R7, R8, R20, RZ ;  /* 0x0000001408077227 */ /* 0x000fe200078e00ff */
[----:B------:R-:W-:Y:S02]  /*0e10*/  @!P0 IADD3 R4, PT, PT, R4, -R31, RZ ;  /* 0x8000001f04048210 */ /* 0x000fe40007ffe0ff */
[----:B------:R-:W-:Y:S01]  /*0e20*/  ISETP.GE.AND P0, PT, R11, RZ, PT ;  /* 0x000000ff0b00720c */ /* 0x000fe20003f06270 */
[--C-:B------:R-:W-:Y:S01]  /*0e30*/  @!P3 IMAD.IADD R25, R25, 0x1, -R31.reuse ;  /* 0x000000011919b824 */ /* 0x100fe200078e0a1f */
[----:B------:R-:W-:Y:S01]  /*0e40*/  ISETP.GE.AND P3, PT, R19, RZ, PT ;  /* 0x000000ff1300720c */ /* 0x000fe20003f66270 */
[----:B------:R-:W-:Y:S01]  /*0e50*/  @!P4 IMAD.IADD R13, R13, 0x1, -R31 ;  /* 0x000000010d0dc824 */ /* 0x000fe200078e0a1f */
[----:B------:R-:W-:Y:S01]  /*0e60*/  ISETP.GT.U32.AND P4, PT, R31, R15, PT ;  /* 0x0000000f1f00720c */ /* 0x000fe20003f84070 */
[----:B------:R-:W-:Y:S01]  /*0e70*/  IMAD.MOV.U32 R9, RZ, RZ, R4 ;  /* 0x000000ffff097224 */ /* 0x000fe200078e0004 */
[----:B------:R-:W-:Y:S01]  /*0e80*/  IABS R19, R35 ;  /* 0x0000002300137213 */ /* 0x000fe20000000000 */
[----:B------:R-:W-:Y:S01]  /*0e90*/  IMAD.HI.U32 R4, R8, R16, RZ ;  /* 0x0000001008047227 */ /* 0x000fe200078e00ff */
[----:B------:R-:W-:-:S02]  /*0ea0*/  IADD3 R7, PT, PT, -R7, RZ, RZ ;  /* 0x000000ff07077210 */ /* 0x000fc40007ffe1ff */
[----:B------:R-:W-:Y:S01]  /*0eb0*/  IABS R24, R41 ;  /* 0x0000002900187213 */ /* 0x000fe20000000000 */
[----:B------:R-:W-:Y:S02]  /*0ec0*/  IMAD.MOV R18, RZ, RZ, -R4 ;  /* 0x000000ffff127224 */ /* 0x000fe400078e0a04 */
[----:B------:R-:W-:-:S04]  /*0ed0*/  IMAD.HI.U32 R4, R8, R19, RZ ;  /* 0x0000001308047227 */ /* 0x000fc800078e00ff */
[--C-:B------:R-:W-:Y:S02]  /*0ee0*/  @!P4 IMAD.IADD R15, R15, 0x1, -R31.reuse ;  /* 0x000000010f0fc824 */ /* 0x100fe400078e0a1f */
[----:B------:R-:W-:Y:S02]  /*0ef0*/  IMAD.MOV R4, RZ, RZ, -R4 ;  /* 0x000000ffff047224 */ /* 0x000fe400078e0a04 */
[----:B------:R-:W-:Y:S01]  /*0f00*/  @!P6 IMAD.IADD R12, R12, 0x1, -R31 ;  /* 0x000000010c0ce824 */ /* 0x000fe200078e0a1f */
[C---:B------:R-:W-:Y:S01]  /*0f10*/  ISETP.GT.U32.AND P4, PT, R31.reuse, R15, PT ;  /* 0x0000000f1f00720c */ /* 0x040fe20003f84070 */
[C---:B------:R-:W-:Y:S01]  /*0f20*/  IMAD R17, R31.reuse, R4, R19 ;  /* 0x000000041f117224 */ /* 0x040fe200078e0213 */
[C---:B------:R-:W-:Y:S01]  /*0f30*/  ISETP.GT.U32.AND P6, PT, R31.reuse, R14, PT ;  /* 0x0000000e1f00720c */ /* 0x040fe20003fc4070 */
[C---:B------:R-:W-:Y:S02]  /*0f40*/  IMAD R16, R31.reuse, R18, R16 ;  /* 0x000000121f107224 */ /* 0x040fe400078e0210 */
[C---:B------:R-:W-:Y:S01]  /*0f50*/  IMAD R18, R31.reuse, R7, R20 ;  /* 0x000000071f127224 */ /* 0x040fe200078e0214 */
[----:B------:R-:W-:Y:S01]  /*0f60*/  IABS R20, R38 ;  /* 0x0000002600147213 */ /* 0x000fe20000000000 */
[----:B------:R-:W-:Y:S01]  /*0f70*/  IMAD R19, R31, R22, R21 ;  /* 0x000000161f137224 */ /* 0x000fe200078e0215 */
[----:B------:R-:W-:Y:S01]  /*0f80*/  IABS R22, R39 ;  /* 0x0000002700167213 */ /* 0x000fe20000000000 */
[----:B------:R-:W-:-:S02]  /*0f90*/  @!P0 IMAD.MOV R9, RZ, RZ, -R9 ;  /* 0x000000ffff098224 */ /* 0x000fc400078e0a09 */
[----:B------:R-:W-:-:S04]  /*0fa0*/  IMAD.HI.U32 R4, R8, R20, RZ ;  /* 0x0000001408047227 */ /* 0x000fc800078e00ff */
[----:B------:R-:W-:Y:S01]  /*0fb0*/  @!P4 IMAD.IADD R15, R15, 0x1, -R31 ;  /* 0x000000010f0fc824 */ /* 0x000fe200078e0a1f */
[C---:B------:R-:W-:Y:S01]  /*0fc0*/  ISETP.GT.U32.AND P4, PT, R31.reuse, R17, PT ;  /* 0x000000111f00720c */ /* 0x040fe20003f84070 */
[----:B------:R-:W-:Y:S01]  /*0fd0*/  IMAD.MOV R21, RZ, RZ, -R4 ;  /* 0x000000ffff157224 */ /* 0x000fe200078e0a04 */
[----:B------:R-:W-:Y:S01]  /*0fe0*/  @!P6 IADD3 R14, PT, PT, R14, -R31, RZ ;  /* 0x8000001f0e0ee210 */ /* 0x000fe20007ffe0ff */
[----:B------:R-:W-:Y:S01]  /*0ff0*/  IMAD.HI.U32 R7, R8, R22, RZ ;  /* 0x0000001608077227 */ /* 0x000fe200078e00ff */
[C---:B------:R-:W-:Y:S02]  /*1000*/  ISETP.GT.U32.AND P6, PT, R31.reuse, R13, PT ;  /* 0x0000000d1f00720c */ /* 0x040fe40003fc4070 */
[C---:B------:R-:W-:Y:S01]  /*1010*/  ISETP.GT.U32.AND P0, PT, R31.reuse, R14, PT ;  /* 0x0000000e1f00720c */ /* 0x040fe20003f04070 */
[----:B------:R-:W-:Y:S02]  /*1020*/  IMAD R20, R31, R21, R20 ;  /* 0x000000151f147224 */ /* 0x000fe400078e0214 */
[----:B------:R-:W-:-:S02]  /*1030*/  IMAD.MOV R7, RZ, RZ, -R7 ;  /* 0x000000ffff077224 */ /* 0x000fc400078e0a07 */
[----:B------:R-:W-:Y:S02]  /*1040*/  @!P1 IMAD.MOV R12, RZ, RZ, -R12 ;  /* 0x000000ffff0c9224 */ /* 0x000fe400078e0a0c */
[--C-:B------:R-:W-:Y:S01]  /*1050*/  @!P4 IMAD.IADD R17, R17, 0x1, -R31.reuse ;  /* 0x000000011111c824 */ /* 0x100fe200078e0a1f */
[C---:B------:R-:W-:Y:S01]  /*1060*/  ISETP.GT.U32.AND P4, PT, R31.reuse, R19, PT ;  /* 0x000000131f00720c */ /* 0x040fe20003f84070 */
[----:B------:R-:W-:Y:S01]  /*1070*/  IMAD R21, R31, R7, R22 ;  /* 0x000000071f157224 */ /* 0x000fe200078e0216 */
[----:B------:R-:W-:Y:S01]  /*1080*/  LOP3.LUT R7, R5, 0x7f, RZ, 0xc0, !PT ;  /* 0x0000007f05077812 */ /* 0x000fe200078ec0ff */
[--C-:B------:R-:W-:Y:S01]  /*1090*/  @!P6 IMAD.IADD R13, R13, 0x1, -R31.reuse ;  /* 0x000000010d0de824 */ /* 0x100fe200078e0a1f */
[----:B------:R-:W-:Y:S01]  /*10a0*/  ISETP.GT.U32.AND P6, PT, R31, R16, PT ;  /* 0x000000101f00720c */ /* 0x000fe20003fc4070 */
[----:B------:R-:W-:Y:S01]  /*10b0*/  @!P0 IMAD.IADD R14, R14, 0x1, -R31 ;  /* 0x000000010e0e8824 */ /* 0x000fe200078e0a1f */
[----:B------:R-:W-:Y:S01]  /*10c0*/  ISETP.GE.AND P0, PT, R23, RZ, PT ;  /* 0x000000ff1700720c */ /* 0x000fe20003f06270 */
[----:B------:R-:W-:Y:S01]  /*10d0*/  IMAD.HI.U32 R22, R8, R24, RZ ;  /* 0x0000001808167227 */ /* 0x000fe200078e00ff */
[----:B------:R-:W-:-:S02]  /*10e0*/  IABS R23, R40 ;  /* 0x0000002800177213 */ /* 0x000fc40000000000 */
[----:B------:R-:W-:Y:S01]  /*10f0*/  @!P5 IADD3 R13, PT, PT, -R13, RZ, RZ ;  /* 0x000000ff0d0dd210 */ /* 0x000fe20007ffe1ff */
[----:B------:R-:W-:Y:S02]  /*1100*/  IMAD.MOV R11, RZ, RZ, -R22 ;  /* 0x000000ffff0b7224 */ /* 0x000fe400078e0a16 */
[----:B------:R-:W-:Y:S01]  /*1110*/  @!P4 IMAD.IADD R19, R19, 0x1, -R31 ;  /* 0x000000011313c824 */ /* 0x000fe200078e0a1f */
[----:B------:R-:W-:Y:S01]  /*1120*/  ISETP.GT.U32.AND P4, PT, R31, R20, PT ;  /* 0x000000141f00720c */ /* 0x000fe20003f84070 */
[----:B------:R-:W-:Y:S02]  /*1130*/  IMAD.HI.U32 R4, R8, R23, RZ ;  /* 0x0000001708047227 */ /* 0x000fe400078e00ff */
[----:B------:R-:W-:Y:S02]  /*1140*/  @!P6 IADD3 R16, PT, PT, R16, -R31, RZ ;  /* 0x8000001f1010e210 */ /* 0x000fe40007ffe0ff */
[----:B------:R-:W-:Y:S01]  /*1150*/  IMAD R203, R0, 0x200, R7 ;  /* 0x0000020000cb7824 */ /* 0x000fe200078e0207 */
[----:B------:R-:W-:Y:S01]  /*1160*/  IADD3 R4, PT, PT, -R4, RZ, RZ ;  /* 0x000000ff04047210 */ /* 0x000fe20007ffe1ff */
[----:B------:R-:W-:Y:S01]  /*1170*/  @!P0 IMAD.MOV R15, RZ, RZ, -R15 ;  /* 0x000000ffff0f8224 */ /* 0x000fe200078e0a0f */
[----:B------:R-:W-:Y:S01]  /*1180*/  IABS R0, R33 ;  /* 0x0000002100007213 */ /* 0x000fe20000000000 */
[----:B------:R-:W-:Y:S01]  /*1190*/  VIADD R205, R203, 0x100 ;  /* 0x00000100cbcd7836 */ /* 0x000fe20000000000 */
[C---:B------:R-:W-:Y:S01]  /*11a0*/  ISETP.GT.U32.AND P6, PT, R31.reuse, R18, PT ;  /* 0x000000121f00720c */ /* 0x040fe20003fc4070 */
[----:B------:R-:W-:Y:S01]  /*11b0*/  IMAD R22, R31, R4, R23 ;  /* 0x000000041f167224 */ /* 0x000fe200078e0217 */
[----:B------:R-:W-:Y:S01]  /*11c0*/  IADD3 R206, PT, PT, R203, 0x80, RZ ;  /* 0x00000080cbce7810 */ /* 0x000fe20007ffe0ff */
[----:B------:R-:W-:Y:S01]  /*11d0*/  @!P4 IMAD.IADD R20, R20, 0x1, -R31 ;  /* 0x000000011414c824 */ /* 0x000fe200078e0a1f */
[C---:B------:R-:W-:Y:S01]  /*11e0*/  ISETP.GT.U32.AND P4, PT, R31.reuse, R21, PT ;  /* 0x000000151f00720c */ /* 0x040fe20003f84070 */
[----:B------:R-:W-:Y:S01]  /*11f0*/  IMAD R23, R31, R11, R24 ;  /* 0x0000000b1f177224 */ /* 0x000fe200078e0218 */
[----:B------:R-:W-:Y:S01]  /*1200*/  IABS R11, R203 ;  /* 0x000000cb000b7213 */ /* 0x000fe20000000000 */
[----:B------:R-:W-:Y:S01]  /*1210*/  IMAD.MOV.U32 R24, RZ, RZ, R0 ;  /* 0x000000ffff187224 */ /* 0x000fe200078e0000 */
[----:B------:R-:W-:Y:S01]  /*1220*/  IABS R28, R205 ;  /* 0x000000cd001c7213 */ /* 0x000fe20000000000 */
[----:B------:R-:W-:Y:S01]  /*1230*/  VIADD R204, R203, 0x180 ;  /* 0x00000180cbcc7836 */ /* 0x000fe20000000000 */
[----:B------:R-:W-:Y:S01]  /*1240*/  ISETP.GT.U32.AND P5, PT, R31, R20, PT ;  /* 0x000000141f00720c */ /* 0x000fe20003fa4070 */
[----:B------:R-:W-:-:S03]  /*1250*/  IMAD.HI.U32 R8, R8, R24, RZ ;  /* 0x0000001808087227 */ /* 0x000fc600078e00ff */
[----:B------:R-:W-:Y:S01]  /*1260*/  IABS R30, R204 ;  /* 0x000000cc001e7213 */ /* 0x000fe20000000000 */
[----:B------:R-:W-:-:S04]  /*1270*/  IMAD.HI.U32 R0, R6, R11, RZ ;  /* 0x0000000b06007227 */ /* 0x000fc800078e00ff */
[--C-:B------:R-:W-:Y:S01]  /*1280*/  @!P4 IMAD.IADD R21, R21, 0x1, -R31.reuse ;  /* 0x000000011515c824 */ /* 0x100fe200078e0a1f */
[C---:B------:R-:W-:Y:S01]  /*1290*/  ISETP.GT.U32.AND P4, PT, R31.reuse, R22, PT ;  /* 0x000000161f00720c */ /* 0x040fe20003f84070 */
[----:B------:R-:W-:Y:S01]  /*12a0*/  IMAD.MOV R32, RZ, RZ, -R8 ;  /* 0x000000ffff207224 */ /* 0x000fe200078e0a08 */
[----:B------:R-:W-:Y:S01]  /*12b0*/  IADD3 R8, PT, PT, -R0, RZ, RZ ;  /* 0x000000ff00087210 */ /* 0x000fe20007ffe1ff */
[----:B------:R-:W-:Y:S01]  /*12c0*/  @!P6 IMAD.IADD R18, R18, 0x1, -R31 ;  /* 0x000000011212e824 */ /* 0x000fe200078e0a1f */
[----:B------:R-:W-:Y:S01]  /*12d0*/  ISETP.GE.AND P6, PT, R26, RZ, PT ;  /* 0x000000ff1a00720c */ /* 0x000fe20003fc6270 */
[----:B------:R-:W-:Y:S01]  /*12e0*/  IMAD.HI.U32 R0, R6, R28, RZ ;  /* 0x0000001c06007227 */ /* 0x000fe200078e00ff */
[----:B------:R-:W-:Y:S02]  /*12f0*/  IABS R26, R206 ;  /* 0x000000ce001a7213 */ /* 0x000fe40000000000 */
[----:B------:R-:W-:Y:S01]  /*1300*/  ISETP.GT.U32.AND P1, PT, R31, R18, PT ;  /* 0x000000121f00720c */ /* 0x000fe20003f24070 */
[----:B------:R-:W-:-:S02]  /*1310*/  IMAD.MOV R29, RZ, RZ, -R0 ;  /* 0x000000ffff1d7224 */ /* 0x000fc400078e0a00 */
[----:B------:R-:W-:Y:S02]  /*1320*/  IMAD R0, R27, R8, R11 ;  /* 0x000000081b007224 */ /* 0x000fe400078e020b */
[----:B------:R-:W-:Y:S01]  /*1330*/  @!P4 IADD3 R22, PT, PT, R22, -R31, RZ ;  /* 0x8000001f1616c210 */ /* 0x000fe20007ffe0ff */
[----:B------:R-:W-:Y:S01]  /*1340*/  IMAD.MOV.U32 R11, RZ, RZ, R10 ;  /* 0x000000ffff0b7224 */ /* 0x000fe200078e000a */
[C---:B------:R-:W-:Y:S01]  /*1350*/  ISETP.GT.U32.AND P4, PT, R31.reuse, R16, PT ;  /* 0x000000101f00720c */ /* 0x040fe20003f84070 */
[----:B------:R-:W-:Y:S01]  /*1360*/  IMAD.HI.U32 R4, R6, R26, RZ ;  /* 0x0000001a06047227 */ /* 0x000fe200078e00ff */
[C---:B------:R-:W-:Y:S02]  /*1370*/  ISETP.GT.U32.AND P0, PT, R31.reuse, R22, PT ;  /* 0x000000161f00720c */ /* 0x040fe40003f04070 */
[----:B------:R-:W-:Y:S01]  /*1380*/  LOP3.LUT R10, RZ, R3, RZ, 0x33, !PT ;  /* 0x00000003ff0a7212 */ /* 0x000fe200078e33ff */
[----:B------:R-:W-:Y:S01]  /*1390*/  @!P2 IMAD.MOV R11, RZ, RZ, -R11 ;  /* 0x000000ffff0ba224 */ /* 0x000fe200078e0a0b */
[C---:B------:R-:W-:Y:S01]  /*13a0*/  ISETP.GT.U32.AND P2, PT, R31.reuse, R17, PT ;  /* 0x000000111f00720c */ /* 0x040fe20003f44070 */
[----:B------:R-:W-:Y:S01]  /*13b0*/  @!P6 IMAD.MOV R25, RZ, RZ, -R25 ;  /* 0x000000ffff19e224 */ /* 0x000fe200078e0a19 */
[C---:B------:R-:W-:Y:S01]  /*13c0*/  ISETP.GT.U32.AND P6, PT, R31.reuse, R19, PT ;  /* 0x000000131f00720c */ /* 0x040fe20003fc4070 */
[----:B------:R-:W-:Y:S01]  /*13d0*/  IMAD.MOV R4, RZ, RZ, -R4 ;  /* 0x000000ffff047224 */ /* 0x000fe200078e0a04 */
[----:B------:R-:W-:Y:S01]  /*13e0*/  @!P1 IADD3 R18, PT, PT, R18, -R31, RZ ;  /* 0x8000001f12129210 */ /* 0x000fe20007ffe0ff */
[----:B------:R-:W-:Y:S01]  /*13f0*/  IMAD R24, R31, R32, R24 ;  /* 0x000000201f187224 */ /* 0x000fe200078e0218 */
[----:B------:R-:W-:Y:S01]  /*1400*/  ISETP.GT.U32.AND P1, PT, R27, R0, PT ;  /* 0x000000001b00720c */ /* 0x000fe20003f24070 */
[----:B------:R-:W-:Y:S01]  /*1410*/  @!P4 IMAD.IADD R16, R16, 0x1, -R31 ;  /* 0x000000011010c824 */ /* 0x000fe200078e0a1f */
[----:B------:R-:W-:Y:S01]  /*1420*/  ISETP.GT.U32.AND P4, PT, R31, R23, PT ;  /* 0x000000171f00720c */ /* 0x000fe20003f84070 */
[----:B------:R-:W-:-:S02]  /*1430*/  IMAD R4, R27, R4, R26 ;  /* 0x000000041b047224 */ /* 0x000fc400078e021a */
[----:B------:R-:W-:Y:S01]  /*1440*/  IMAD.HI.U32 R8, R6, R30, RZ ;  /* 0x0000001e06087227 */ /* 0x000fe200078e00ff */
[----:B------:R-:W1:Y:S03]  /*1450*/  LDS R26, [UR9] ;  /* 0x00000009ff1a7984 */ /* 0x000e660008000800 */
[--C-:B------:R-:W-:Y:S01]  /*1460*/  @!P2 IMAD.IADD R17, R17, 0x1, -R31.reuse ;  /* 0x000000011111a824 */ /* 0x100fe200078e0a1f */
[----:B------:R-:W-:Y:S01]  /*1470*/  ISETP.GT.U32.AND P2, PT, R31, R24, PT ;  /* 0x000000181f00720c */ /* 0x000fe20003f44070 */
[----:B------:R-:W-:Y:S02]  /*1480*/  IMAD R6, R27, R29, R28 ;  /* 0x0000001d1b067224 */ /* 0x000fe400078e021c */
[----:B------:R-:W-:Y:S01]  /*1490*/  @!P3 IMAD.MOV R14, RZ, RZ, -R14 ;  /* 0x000000ffff0eb224 */ /* 0x000fe200078e0a0e */
[----:B------:R-:W-:Y:S01]  /*14a0*/  ISETP.GT.U32.AND P3, PT, R31, R21, PT ;  /* 0x000000151f00720c */ /* 0x000fe20003f64070 */
[--C-:B------:R-:W-:Y:S01]  /*14b0*/  @!P6 IMAD.IADD R19, R19, 0x1, -R31.reuse ;  /* 0x000000011313e824 */ /* 0x100fe200078e0a1f */
[C---:B------:R-:W-:Y:S01]  /*14c0*/  ISETP.GT.U32.AND P6, PT, R27.reuse, R4, PT ;  /* 0x000000041b00720c */ /* 0x040fe20003fc4070 */
[--C-:B------:R-:W-:Y:S01]  /*14d0*/  @!P5 IMAD.IADD R20, R20, 0x1, -R31.reuse ;  /* 0x000000011414d824 */ /* 0x100fe200078e0a1f */
[----:B------:R-:W-:Y:S01]  /*14e0*/  ISETP.GT.U32.AND P5, PT, R27, R6, PT ;  /* 0x000000061b00720c */ /* 0x000fe20003fa4070 */
[----:B------:R-:W-:Y:S01]  /*14f0*/  IMAD.MOV R8, RZ, RZ, -R8 ;  /* 0x000000ffff087224 */ /* 0x000fe200078e0a08 */
[----:B------:R-:W-:Y:S01]  /*1500*/  @!P4 IADD3 R23, PT, PT, R23, -R31, RZ ;  /* 0x8000001f1717c210 */ /* 0x000fe20007ffe0ff */
[----:B------:R-:W-:Y:S01]  /*1510*/  @!P0 IMAD.IADD R22, R22, 0x1, -R31 ;  /* 0x0000000116168824 */ /* 0x000fe200078e0a1f */
[----:B------:R-:W-:Y:S01]  /*1520*/  ISETP.GE.AND P0, PT, R34, RZ, PT ;  /* 0x000000ff2200720c */ /* 0x000fe20003f06270 */
[----:B------:R-:W-:Y:S01]  /*1530*/  @!P1 IMAD.IADD R0, R0, 0x1, -R27 ;  /* 0x0000000100009824 */ /* 0x000fe200078e0a1b */
[----:B------:R-:W-:Y:S01]  /*1540*/  ISETP.GT.U32.AND P1, PT, R31, R23, PT ;  /* 0x000000171f00720c */ /* 0x000fe20003f24070 */
[----:B------:R-:W-:Y:S01]  /*1550*/  IMAD R8, R27, R8, R30 ;  /* 0x000000081b087224 */ /* 0x000fe200078e021e */
[----:B------:R-:W-:Y:S01]  /*1560*/  ISETP.GE.AND P4, PT, R35, RZ, PT ;  /* 0x000000ff2300720c */ /* 0x000fe20003f86270 */
[--C-:B------:R-:W-:Y:S01]  /*1570*/  @!P2 IMAD.IADD R24, R24, 0x1, -R31.reuse ;  /* 0x000000011818a824 */ /* 0x100fe200078e0a1f */
[----:B------:R-:W-:Y:S01]  /*1580*/  ISETP.GE.AND P2, PT, R36, RZ, PT ;  /* 0x000000ff2400720c */ /* 0x000fe20003f46270 */
[----:B------:R-:W-:Y:S01]  /*1590*/  @!P3 IMAD.IADD R21, R21, 0x1, -R31 ;  /* 0x000000011515b824 */ /* 0x000fe200078e0a1f */
[----:B------:R-:W-:Y:S01]  /*15a0*/  ISETP.GT.U32.AND P3, PT, R27, R8, PT ;  /* 0x000000081b00720c */ /* 0x000fe20003f64070 */
[--C-:B------:R-:W-:Y:S01]  /*15b0*/  @!P6 IMAD.IADD R4, R4, 0x1, -R27.reuse ;  /* 0x000000010404e824 */ /* 0x100fe200078e0a1b */
[----:B------:R-:W-:Y:S01]  /*15c0*/  ISETP.GT.U32.AND P6, PT, R31, R24, PT ;  /* 0x000000181f00720c */ /* 0x000fe20003fc4070 */
[----:B------:R-:W-:Y:S01]  /*15d0*/  @!P5 IMAD.IADD R6, R6, 0x1, -R27 ;  /* 0x000000010606d824 */ /* 0x000fe200078e0a1b */
[C---:B------:R-:W-:Y:S01]  /*15e0*/  ISETP.GT.U32.AND P5, PT, R27.reuse, R0, PT ;  /* 0x000000001b00720c */ /* 0x040fe20003fa4070 */
[----:B------:R-:W-:Y:S01]  /*15f0*/  @!P0 IMAD.MOV R16, RZ, RZ, -R16 ;  /* 0x000000ffff108224 */ /* 0x000fe200078e0a10 */
[----:B------:R-:W-:Y:S01]  /*1600*/  ISETP.GT.U32.AND P0, PT, R27, R4, PT ;  /* 0x000000041b00720c */ /* 0x000fe20003f04070 */
[----:B------:R-:W-:Y:S01]  /*1610*/  @!P1 IMAD.IADD R23, R23, 0x1, -R31 ;  /* 0x0000000117179824 */ /* 0x000fe200078e0a1f */
[----:B------:R-:W-:Y:S01]  /*1620*/  ISETP.GE.AND P1, PT, R38, RZ, PT ;  /* 0x000000ff2600720c */ /* 0x000fe20003f26270 */
[----:B------:R-:W-:Y:S01]  /*1630*/  @!P4 IMAD.MOV R17, RZ, RZ, -R17 ;  /* 0x000000ffff11c224 */ /* 0x000fe200078e0a11 */
[----:B------:R-:W-:Y:S01]  /*1640*/  ISETP.GE.AND P4, PT, R37, RZ, PT ;  /* 0x000000ff2500720c */ /* 0x000fe20003f86270 */
[----:B------:R-:W-:-:S02]  /*1650*/  @!P2 IMAD.MOV R18, RZ, RZ, -R18 ;  /* 0x000000ffff12a224 */ /* 0x000fc400078e0a12 */
[----:B------:R-:W-:Y:S02]  /*1660*/  @!P3 IADD3 R8, PT, PT, R8, -R27, RZ ;  /* 0x8000001b0808b210 */ /* 0x000fe40007ffe0ff */
[----:B------:R-:W-:Y:S02]  /*1670*/  @!P6 IADD3 R24, PT, PT, R24, -R31, RZ ;  /* 0x8000001f1818e210 */ /* 0x000fe40007ffe0ff */
[----:B------:R-:W-:Y:S01]  /*1680*/  ISETP.GT.U32.AND P3, PT, R27, R6, PT ;  /* 0x000000061b00720c */ /* 0x000fe20003f64070 */
[--C-:B------:R-:W-:Y:S01]  /*1690*/  @!P5 IMAD.IADD R0, R0, 0x1, -R27.reuse ;  /* 0x000000010000d824 */ /* 0x100fe200078e0a1b */
[----:B------:R-:W-:Y:S01]  /*16a0*/  ISETP.GE.AND P6, PT, R39, RZ, PT ;  /* 0x000000ff2700720c */ /* 0x000fe20003fc6270 */
[----:B------:R-:W-:Y:S01]  /*16b0*/  @!P0 IMAD.IADD R4, R4, 0x1, -R27 ;  /* 0x0000000104048824 */ /* 0x000fe200078e0a1b */
[----:B------:R-:W-:Y:S01]  /*16c0*/  ISETP.GE.AND P5, PT, R40, RZ, PT ;  /* 0x000000ff2800720c */ /* 0x000fe20003fa6270 */
[----:B------:R-:W-:Y:S01]  /*16d0*/  @!P1 IMAD.MOV R20, RZ, RZ, -R20 ;  /* 0x000000ffff149224 */ /* 0x000fe200078e0a14 */
[----:B------:R-:W-:-:S02]  /*16e0*/  ISETP.GT.U32.AND P2, PT, R27, R8, PT ;  /* 0x000000081b00720c */ /* 0x000fc40003f44070 */
[----:B------:R-:W-:Y:S02]  /*16f0*/  ISETP.GE.AND P0, PT, R41, RZ, PT ;  /* 0x000000ff2900720c */ /* 0x000fe40003f06270 */
[----:B------:R-:W-:Y:S02]  /*1700*/  ISETP.GE.AND P1, PT, R203, RZ, PT ;  /* 0x000000ffcb00720c */ /* 0x000fe40003f26270 */
[----:B------:R-:W-:Y:S01]  /*1710*/  @!P4 IADD3 R19, PT, PT, -R19, RZ, RZ ;  /* 0x000000ff1313c210 */ /* 0x000fe20007ffe1ff */
[----:B------:R-:W-:Y:S01]  /*1720*/  @!P3 IMAD.IADD R6, R6, 0x1, -R27 ;  /* 0x000000010606b824 */ /* 0x000fe200078e0a1b */
[----:B------:R-:W-:Y:S01]  /*1730*/  ISETP.GE.AND P3, PT, R33, RZ, PT ;  /* 0x000000ff2100720c */ /* 0x000fe20003f66270 */
[----:B------:R-:W-:Y:S01]  /*1740*/  @!P6 IMAD.MOV R21, RZ, RZ, -R21 ;  /* 0x000000ffff15e224 */ /* 0x000fe200078e0a15 */
[----:B------:R-:W-:Y:S01]  /*1750*/  ISETP.GE.AND P4, PT, R206, RZ, PT ;  /* 0x000000ffce00720c */ /* 0x000fe20003f86270 */
[----:B------:R-:W-:Y:S01]  /*1760*/  @!P5 IMAD.MOV R22, RZ, RZ, -R22 ;  /* 0x000000ffff16d224 */ /* 0x000fe200078e0a16 */
[----:B------:R-:W-:Y:S01]  /*1770*/  ISETP.GE.AND P6, PT, R204, RZ, PT ;  /* 0x000000ffcc00720c */ /* 0x000fe20003fc6270 */
[----:B------:R-:W-:Y:S01]  /*1780*/  @!P2 IMAD.IADD R8, R8, 0x1, -R27 ;  /* 0x000000010808a824 */ /* 0x000fe200078e0a1b */
[----:B------:R-:W-:Y:S01]  /*1790*/  ISETP.GE.AND P5, PT, R205, RZ, PT ;  /* 0x000000ffcd00720c */ /* 0x000fe20003fa6270 */
[----:B------:R-:W-:Y:S01]  /*17a0*/  @!P0 IMAD.MOV R23, RZ, RZ, -R23 ;  /* 0x000000ffff178224 */ /* 0x000fe200078e0a17 */
[----:B------:R-:W-:Y:S01]  /*17b0*/  ISETP.NE.AND P2, PT, R3, RZ, PT ;  /* 0x000000ff0300720c */ /* 0x000fe20003f45270 */
[----:B------:R-:W-:Y:S01]  /*17c0*/  @!P1 IMAD.MOV R0, RZ, RZ, -R0 ;  /* 0x000000ffff009224 */ /* 0x000fe200078e0a00 */
[----:B------:R-:W-:-:S02]  /*17d0*/  ISETP.NE.AND P0, PT, R2, RZ, PT ;  /* 0x000000ff0200720c */ /* 0x000fc40003f05270 */
[----:B------:R-:W-:Y:S01]  /*17e0*/  LOP3.LUT R3, RZ, R2, RZ, 0x33, !PT ;  /* 0x00000002ff037212 */ /* 0x000fe200078e33ff */
[----:B-----5:R-:W-:Y:S01]  /*17f0*/  VIADD R2, R56, 0xffffffed ;  /* 0xffffffed38027836 */ /* 0x020fe20000000000 */
[----:B------:R-:W-:Y:S01]  /*1800*/  @!P3 IADD3 R24, PT, PT, -R24, RZ, RZ ;  /* 0x000000ff1818b210 */ /* 0x000fe20007ffe1ff */
[----:B------:R-:W-:Y:S01]  /*1810*/  @!P4 IMAD.MOV R4, RZ, RZ, -R4 ;  /* 0x000000ffff04c224 */ /* 0x000fe200078e0a04 */
[----:B------:R-:W-:Y:S01]  /*1820*/  SEL R184, R3, R0, !P0 ;  /* 0x0000000003b87207 */ /* 0x000fe20004000000 */
[----:B------:R-:W-:Y:S01]  /*1830*/  @!P6 IMAD.MOV R8, RZ, RZ, -R8 ;  /* 0x000000ffff08e224 */ /* 0x000fe200078e0a08 */
[----:B------:R-:W-:Y:S01]  /*1840*/  SEL R252, R10, R22, !P2 ;  /* 0x000000160afc7207 */ /* 0x000fe20005000000 */
[----:B------:R-:W-:Y:S01]  /*1850*/  VIADD R0, R56, 0xffffffee ;  /* 0xffffffee38007836 */ /* 0x000fe20000000000 */
[----:B------:R-:W-:Y:S02]  /*1860*/  @!P5 IADD3 R6, PT, PT, -R6, RZ, RZ ;  /* 0x000000ff0606d210 */ /* 0x000fe40007ffe1ff */
[----:B------:R-:W-:-:S02]  /*1870*/  SEL R207, R10, R23, !P2 ;  /* 0x000000170acf7207 */ /* 0x000fc40005000000 */
[----:B------:R-:W-:Y:S02]  /*1880*/  SEL R191, R10, R24, !P2 ;  /* 0x000000180abf7207 */ /* 0x000fe40005000000 */
[----:B-1----:R-:W-:Y:S02]  /*1890*/  R2UR UR10, R26 ;  /* 0x000000001a0a72ca */ /* 0x002fe400000e0000 */
[C---:B------:R-:W-:Y:S02]  /*18a0*/  SEL R22, R3.reuse, R4, !P0 ;  /* 0x0000000403167207 */ /* 0x040fe40004000000 */
[C---:B------:R-:W-:Y:S02]  /*18b0*/  SEL R23, R3.reuse, R6, !P0 ;  /* 0x0000000603177207 */ /* 0x040fe40004000000 */
[----:B------:R-:W-:Y:S01]  /*18c0*/  SEL R24, R3, R8, !P0 ;  /* 0x0000000803187207 */ /* 0x000fe20004000000 */
[----:B------:R-:W-:Y:S01]  /*18d0*/  VIADD R3, R56, 0xffffffef ;  /* 0xffffffef38037836 */ /* 0x000fe20000000000 */
[----:B------:R-:W-:Y:S01]  /*18e0*/  SEL R26, R10, R9, !P2 ;  /* 0x000000090a1a7207 */ /* 0x000fe20005000000 */
[----:B------:R-:W-:Y:S01]  /*18f0*/  VIADD R9, R56, 0xffffffec ;  /* 0xffffffec38097836 */ /* 0x000fe20000000000 */
[----:B------:R-:W-:Y:S01]  /*1900*/  ISETP.GE.U32.AND P0, PT, R2, 0x7fffffce, PT ;  /* 0x7fffffce0200780c */ /* 0x000fe20003f06070 */
[----:B------:R-:W-:Y:S01]  /*1910*/  VIADD R2, R56, 0xffffffe8 ;  /* 0xffffffe838027836 */ /* 0x000fe20000000000 */
[----:B------:R-:W-:-:S02]  /*1920*/  ISETP.GE.U32.AND P1, PT, R0, 0x7fffffcf, PT ;  /* 0x7fffffcf0000780c */ /* 0x000fc40003f26070 */
[----:B------:R-:W-:Y:S02]  /*1930*/  IADD3 R0, PT, PT, R56, -0x17, RZ ;  /* 0xffffffe938007810 */ /* 0x000fe40007ffe0ff */
[----:B------:R-:W-:Y:S02]  /*1940*/  ISETP.GE.U32.AND P6, PT, R9, 0x7fffffcd, PT ;  /* 0x7fffffcd0900780c */ /* 0x000fe40003fc6070 */
[----:B------:R-:W-:Y:S01]  /*1950*/  ISETP.GE.U32.AND P4, PT, R0, 0x7fffffca, PT ;  /* 0x7fffffca0000780c */ /* 0x000fe20003f86070 */
[----:B------:R-:W-:Y:S01]  /*1960*/  VIADD R0, R56, 0xffffffeb ;  /* 0xffffffeb38007836 */ /* 0x000fe20000000000 */
[----:B------:R-:W-:Y:S01]  /*1970*/  ISETP.GE.U32.AND P3, PT, R2, 0x7fffffc9, PT ;  /* 0x7fffffc90200780c */ /* 0x000fe20003f66070 */
[----:B------:R-:W-:Y:S01]  /*1980*/  VIADD R2, R56, 0xffffffe4 ;  /* 0xffffffe438027836 */ /* 0x000fe20000000000 */
[----:B------:R-:W-:Y:S02]  /*1990*/  SEL R27, R10, R11, !P2 ;  /* 0x0000000b0a1b7207 */ /* 0x000fe40005000000 */
[----:B------:R-:W-:-:S02]  /*19a0*/  SEL R8, RZ, 0x1, P6 ;  /* 0x00000001ff087807 */ /* 0x000fc40003000000 */
[C---:B------:R-:W-:Y:S02]  /*19b0*/  SEL R28, R10.reuse, R12, !P2 ;  /* 0x0000000c0a1c7207 */ /* 0x040fe40005000000 */
[C---:B------:R-:W-:Y:S02]  /*19c0*/  SEL R29, R10.reuse, R13, !P2 ;  /* 0x0000000d0a1d7207 */ /* 0x040fe40005000000 */
[C---:B------:R-:W-:Y:S02]  /*19d0*/  SEL R30, R10.reuse, R14, !P2 ;  /* 0x0000000e0a1e7207 */ /* 0x040fe40005000000 */
[C---:B------:R-:W-:Y:S02]  /*19e0*/  SEL R31, R10.reuse, R15, !P2 ;  /* 0x0000000f0a1f7207 */ /* 0x040fe40005000000 */
[C---:B------:R-:W-:Y:S02]  /*19f0*/  SEL R32, R10.reuse, R16, !P2 ;  /* 0x000000100a207207 */ /* 0x040fe40005000000 */
[----:B------:R-:W-:-:S02]  /*1a00*/  SEL R33, R10, R17, !P2 ;  /* 0x000000110a217207 */ /* 0x000fc40005000000 */
[C---:B------:R-:W-:Y:S02]  /*1a10*/  SEL R34, R10.reuse, R18, !P2 ;  /* 0x000000120a227207 */ /* 0x040fe40005000000 */
[C---:B------:R-:W-:Y:S02]  /*1a20*/  SEL R35, R10.reuse, R19, !P2 ;  /* 0x000000130a237207 */ /* 0x040fe40005000000 */
[C---:B------:R-:W-:Y:S02]  /*1a30*/  SEL R36, R10.reuse, R20, !P2 ;  /* 0x000000140a247207 */ /* 0x040fe40005000000 */
[C---:B------:R-:W-:Y:S02]  /*1a40*/  SEL R37, R10.reuse, R21, !P2 ;  /* 0x000000150a257207 */ /* 0x040fe40005000000 */
[----:B------:R-:W-:Y:S01]  /*1a50*/  SEL R189, R10, R25, !P2 ;  /* 0x000000190abd7207 */ /* 0x000fe20005000000 */
[----:B------:R-:W-:Y:S01]  /*1a60*/  BAR.SYNC.DEFER_BLOCKING 0x0 ;  /* 0x0000000000007b1d */ /* 0x000fe20000010000 */
[----:B------:R-:W-:Y:S01]  /*1a70*/  ISETP.GE.U32.AND P6, PT, R0, 0x7fffffcc, PT ;  /* 0x7fffffcc0000780c */ /* 0x000fe20003fc6070 */
[----:B------:R-:W-:Y:S01]  /*1a80*/  VIADD R0, R56, 0xffffffe5 ;  /* 0xffffffe538007836 */ /* 0x000fe20000000000 */
[----:B------:R-:W-:-:S02]  /*1a90*/  SEL R11, RZ, 0x1fffe, P0 ;  /* 0x0001fffeff0b7807 */ /* 0x000fc40000000000 */
[----:B------:R-:W-:Y:S01]  /*1aa0*/  ISETP.GE.U32.AND P2, PT, R3, 0x7fffffd0, PT ;  /* 0x7fffffd00300780c */ /* 0x000fe20003f46070 */
[----:B------:R-:W-:Y:S01]  /*1ab0*/  VIADD R3, R56, 0xffffffea ;  /* 0xffffffea38037836 */ /* 0x000fe20000000000 */
[----:B------:R-:W-:Y:S02]  /*1ac0*/  ISETP.GE.U32.AND P0, PT, R2, 0x7fffffc5, PT ;  /* 0x7fffffc50200780c */ /* 0x000fe40003f06070 */
[----:B------:R-:W-:Y:S02]  /*1ad0*/  IADD3 R2, PT, PT, R56, -0x1a, RZ ;  /* 0xffffffe638027810 */ /* 0x000fe40007ffe0ff */
[----:B------:R-:W-:Y:S02]  /*1ae0*/  SEL R4, RZ, 0x4, P1 ;  /* 0x00000004ff047807 */ /* 0x000fe40000800000 */
[----:B------:R-:W-:Y:S02]  /*1af0*/  SEL R9, RZ, 0x7fff8, P2 ;  /* 0x0007fff8ff097807 */ /* 0x000fe40001000000 */
[----:B------:R-:W-:Y:S01]  /*1b00*/  ISETP.GE.U32.AND P1, PT, R0, 0x7fffffc6, PT ;  /* 0x7fffffc60000780c */ /* 0x000fe20003f26070 */
[----:B------:R-:W-:Y:S01]  /*1b10*/  VIADD R0, R56, 0xffffffe1 ;  /* 0xffffffe138007836 */ /* 0x000fe20000000000 */
[----:B------:R-:W-:Y:S01]  /*1b20*/  ISETP.GE.U32.AND P2, PT, R2, 0x7fffffc7, PT ;  /* 0x7fffffc70200780c */ /* 0x000fe20003f46070 */
[----:B------:R-:W-:Y:S01]  /*1b30*/  VIADD R2, R56, 0xffffffe7 ;  /* 0xffffffe738027836 */ /* 0x000fe20000000000 */
[----:B------:R-:W-:-:S02]  /*1b40*/  SEL R12, RZ, 0x1, P3 ;  /* 0x00000001ff0c7807 */ /* 0x000fc40001800000 */
[----:B------:R-:W-:Y:S02]  /*1b50*/  SEL R15, RZ, 0x1fffe, P4 ;  /* 0x0001fffeff0f7807 */ /* 0x000fe40002000000 */
[----:B------:R-:W-:Y:S01]  /*1b60*/  ISETP.GE.U32.AND P3, PT, R2, 0x7fffffc8, PT ;  /* 0x7fffffc80200780c */ /* 0x000fe20003f66070 */
[----:B------:R-:W-:Y:S01]  /*1b70*/  VIADD R2, R56, 0xffffffe3 ;  /* 0xffffffe338027836 */ /* 0x000fe20000000000 */
[----:B------:R-:W-:Y:S02]  /*1b80*/  ISETP.GE.U32.AND P4, PT, R0, 0x7fffffc2, PT ;  /* 0x7fffffc20000780c */ /* 0x000fe40003f86070 */
[C---:B------:R-:W-:Y:S02]  /*1b90*/  IADD3 R0, PT, PT, R56.reuse, -0x1, RZ ;  /* 0xffffffff38007810 */ /* 0x040fe40007ffe0ff */
[----:B------:R-:W-:Y:S01]  /*1ba0*/  ISETP.GE.U32.AND P5, PT, R3, 0x7fffffcb, PT ;  /* 0x7fffffcb0300780c */ /* 0x000fe20003fa6070 */
[----:B------:R-:W-:Y:S01]  /*1bb0*/  VIADD R3, R56, 0xffffffe2 ;  /* 0xffffffe238037836 */ /* 0x000fe20000000000 */
[----:B------:R-:W-:-:S02]  /*1bc0*/  SEL R16, RZ, 0x1, P0 ;  /* 0x00000001ff107807 */ /* 0x000fc40000000000 */
[----:B------:R-:W-:Y:S02]  /*1bd0*/  SEL R13, RZ, 0x7fff8, P6 ;  /* 0x0007fff8ff0d7807 */ /* 0x000fe40003000000 */
[----:B------:R-:W-:Y:S01]  /*1be0*/  ISETP.GE.U32.AND P0, PT, R0, 0x7fffffe0, PT ;  /* 0x7fffffe00000780c */ /* 0x000fe20003f06070 */
[----:B------:R-:W-:Y:S01]  /*1bf0*/  VIADD R0, R56, 0xfffffffd ;  /* 0xfffffffd38007836 */ /* 0x000fe20000000000 */
[----:B------:R-:W-:Y:S01]  /*1c00*/  ISETP.GE.U32.AND P6, PT, R2, 0x7fffffc4, PT ;  /* 0x7fffffc40200780c */ /* 0x000fe20003fc6070 */
[----:B------:R-:W-:Y:S01]  /*1c10*/  VIADD R2, R56, 0xfffffffe ;  /* 0xfffffffe38027836 */ /* 0x000fe20000000000 */
[----:B------:R-:W-:Y:S02]  /*1c20*/  SEL R10, RZ, 0x4, P5 ;  /* 0x00000004ff0a7807 */ /* 0x000fe40002800000 */
[----:B------:R-:W-:Y:S02]  /*1c30*/  ISETP.GE.U32.AND P5, PT, R3, 0x7fffffc3, PT ;  /* 0x7fffffc30300780c */ /* 0x000fe40003fa6070 */
[----:B------:R-:W-:-:S02]  /*1c40*/  SEL R14, RZ, 0x4, P2 ;  /* 0x00000004ff0e7807 */ /* 0x000fc40001000000 */
[----:B------:R-:W-:Y:S02]  /*1c50*/  SHF.L.U32 R3, R42, 0x2, RZ ;  /* 0x000000022a037819 */ /* 0x000fe400000006ff */
[----:B------:R-:W-:Y:S02]  /*1c60*/  SEL R19, RZ, 0x1fffe, P1 ;  /* 0x0001fffeff137807 */ /* 0x000fe40000800000 */
[----:B------:R-:W-:Y:S01]  /*1c70*/  ISETP.GE.U32.AND P2, PT, R0, 0x7fffffde, PT ;  /* 0x7fffffde0000780c */ /* 0x000fe20003f46070 */
[----:B------:R-:W-:Y:S01]  /*1c80*/  VIADD R0, R56, 0xfffffffc ;  /* 0xfffffffc38007836 */ /* 0x000fe20000000000 */
[----:B------:R-:W-:Y:S01]  /*1c90*/  ISETP.GE.U32.AND P1, PT, R2, 0x7fffffdf, PT ;  /* 0x7fffffdf0200780c */ /* 0x000fe20003f26070 */
[----:B------:R-:W-:Y:S01]  /*1ca0*/  VIADD R2, R56, 0xfffffffb ;  /* 0xfffffffb38027836 */ /* 0x000fe20000000000 */
[----:B------:R-:W-:Y:S02]  /*1cb0*/  SEL R18, RZ, 0x4, P5 ;  /* 0x00000004ff127807 */ /* 0x000fe40002800000 */
[----:B---3--:R-:W-:-:S02]  /*1cc0*/  IADD3 R200, P5, PT, R3, UR18, RZ ;  /* 0x0000001203c87c10 */ /* 0x008fc4000ffbe0ff */
[----:B------:R-:W-:Y:S02]  /*1cd0*/  SEL R17, RZ, 0x7fff8, P3 ;  /* 0x0007fff8ff117807 */ /* 0x000fe40001800000 */
[----:B------:R-:W-:Y:S02]  /*1ce0*/  ISETP.GE.U32.AND P3, PT, R0, 0x7fffffdd, PT ;  /* 0x7fffffdd0000780c */ /* 0x000fe40003f66070 */
[----:B------:R-:W-:Y:S02]  /*1cf0*/  SEL R20, RZ, 0x1fffe, P4 ;  /* 0x0001fffeff147807 */ /* 0x000fe40002000000 */
[----:B------:R-:W-:Y:S02]  /*1d00*/  ISETP.GE.U32.AND P4, PT, R2, 0x7fffffdc, PT ;  /* 0x7fffffdc0200780c */ /* 0x000fe40003f86070 */
[----:B------:R-:W-:Y:S02]  /*1d10*/  LOP3.LUT R6, R5, 0x60, RZ, 0xc0, !PT ;  /* 0x0000006005067812 */ /* 0x000fe400078ec0ff */
[----:B------:R-:W-:-:S02]  /*1d20*/  SEL R21, RZ, 0x7fff8, P6 ;  /* 0x0007fff8ff157807 */ /* 0x000fc40003000000 */
[----:B------:R-:W-:Y:S01]  /*1d30*/  LEA.HI.X.SX32 R0, R42, UR19, 0x2, P5 ;  /* 0x000000132a007c11 */ /* 0x000fe2000a8f16ff */
[----:B------:R-:W-:Y:S06]  /*1d40*/  BRA.U UP0, `(.L_x_5) ;  /* 0x0000000100187547 */ /* 0x000fec000b800000 */
[----:B------:R-:W-:Y:S01]  /*1d50*/  ELECT P5, URZ, PT ;  /* 0x0000000000ff782f */ /* 0x000fe200038a0000 */
[----:B------:R-:W-:Y:S01]  /*1d60*/  IMAD.MOV.U32 R2, RZ, RZ, 0x1 ;  /* 0x00000001ff027424 */ /* 0x000fe200078e00ff */
[----:B------:R-:W-:Y:S01]  /*1d70*/  UMOV UR5, 0x40 ;  /* 0x0000004000057882 */ /* 0x000fe20000000000 */
[----:B------:R-:W-:Y:S01]  /*1d80*/  UVIRTCOUNT.DEALLOC.SMPOOL 0x80 ;  /* 0x000000800000784c */ /* 0x000fe20000000000 */
[----:B------:R-:W-:-:S09]  /*1d90*/  ULEA UR5, UR4, UR5, 0x18 ;  /* 0x0000000504057291 */ /* 0x000fd2000f8ec0ff */
[----:B------:R1:W-:Y:S03]  /*1da0*/  @P5 STS.U8 [UR5], R2 ;  /* 0x00000002ff005988 */ /* 0x0003e60008000005 */
.L_x_5:
[----:B------:R-:W-:Y:S01]  /*1db0*/  IMAD R26, R26, UR11, RZ ;  /* 0x0000000b1a1a7c24 */ /* 0x000fe2000f8e02ff */
[----:B------:R-:W-:Y:S01]  /*1dc0*/  USHF.L.U32 UR4, UR8, 0x15, URZ ;  /* 0x0000001508047899 */ /* 0x000fe200080006ff */
[----:B-1----:R-:W-:Y:S01]  /*1dd0*/  IMAD R2, R27, UR11, RZ ;  /* 0x0000000b1b027c24 */ /* 0x002fe2000f8e02ff */
[----:B------:R-:W1:Y:S01]  /*1de0*/  LDCU.64 UR24, c[0x0][0x358] ;  /* 0x00006b00ff1877ac */ /* 0x000e620008000a00 */
[----:B------:R-:W-:Y:S01]  /*1df0*/  IMAD R28, R28, UR11, RZ ;  /* 0x0000000b1c1c7c24 */ /* 0x000fe2000f8e02ff */
[-C--:B------:R-:W-:Y:S01]  /*1e00*/  LEA R54, P5, R26, R200.reuse, 0x2 ;  /* 0x000000c81a367211 */ /* 0x080fe200078a10ff */
[----:B------:R-:W-:Y:S01]  /*1e10*/  IMAD R29, R29, UR11, RZ ;  /* 0x0000000b1d1d7c24 */ /* 0x000fe2000f8e02ff */
[----:B------:R-:W-:Y:S01]  /*1e20*/  LEA R40, P6, R2, R200, 0x2 ;  /* 0x000000c802287211 */ /* 0x000fe200078c10ff */
[----:B------:R-:W-:Y:S01]  /*1e30*/  IMAD R30, R30, UR11, RZ ;  /* 0x0000000b1e1e7c24 */ /* 0x000fe2000f8e02ff */
[----:B------:R-:W-:Y:S01]  /*1e40*/  LEA.HI.X.SX32 R55, R26, R0, 0x2, P5 ;  /* 0x000000001a377211 */ /* 0x000fe200028f16ff */
[----:B------:R-:W-:Y:S01]  /*1e50*/  IMAD R31, R31, UR11, RZ ;  /* 0x0000000b1f1f7c24 */ /* 0x000fe2000f8e02ff */
[----:B------:R-:W-:Y:S01]  /*1e60*/  LEA R52, P5, R28, R200, 0x2 ;  /* 0x000000c81c347211 */ /* 0x000fe200078a10ff */
[----:B------:R-:W-:Y:S01]  /*1e70*/  IMAD R45, R32, UR11, RZ ;  /* 0x0000000b202d7c24 */ /* 0x000fe2000f8e02ff */
[-C--:B------:R-:W-:Y:S01]  /*1e80*/  LEA.HI.X.SX32 R41, R2, R0.reuse, 0x2, P6 ;  /* 0x0000000002297211 */ /* 0x080fe200030f16ff */
[----:B------:R-:W-:Y:S01]  /*1e90*/  IMAD R43, R34, UR11, RZ ;  /* 0x0000000b222b7c24 */ /* 0x000fe2000f8e02ff */
[----:B------:R-:W-:Y:S01]  /*1ea0*/  LEA.HI.X.SX32 R53, R28, R0, 0x2, P5 ;  /* 0x000000001c357211 */ /* 0x000fe200028f16ff */
[----:B------:R-:W-:Y:S01]  /*1eb0*/  IMAD R44, R33, UR11, RZ ;  /* 0x0000000b212c7c24 */ /* 0x000fe2000f8e02ff */
[-C--:B------:R-:W-:Y:S01]  /*1ec0*/  LEA R38, P6, R29, R200.reuse, 0x2 ;  /* 0x000000c81d267211 */ /* 0x080fe200078c10ff */
[----:B------:R-:W-:Y:S01]  /*1ed0*/  STL [R1+0xb8], R26 ;  /* 0x0000b81a01007387 */ /* 0x000fe20000100800 */
[C---:B------:R-:W-:Y:S01]  /*1ee0*/  LEA R50, P5, R30.reuse, R200, 0x2 ;  /* 0x000000c81e327211 */ /* 0x040fe200078a10ff */
[----:B------:R-:W-:Y:S01]  /*1ef0*/  IMAD R42, R35, UR11, RZ ;  /* 0x0000000b232a7c24 */ /* 0x000fe2000f8e02ff */
[-C--:B------:R-:W-:Y:S01]  /*1f00*/  LEA.HI.X.SX32 R39, R29, R0.reuse, 0x2, P6 ;  /* 0x000000001d277211 */ /* 0x080fe200030f16ff */
[----:B------:R2:W-:Y:S01]  /*1f10*/  STL [R1+0xb4], R2 ;  /* 0x0000b40201007387 */ /* 0x0005e20000100800 */
[----:B------:R-:W-:Y:S01]  /*1f20*/  LEA.HI.X.SX32 R51, R30, R0, 0x2, P5 ;  /* 0x000000001e337211 */ /* 0x000fe200028f16ff */
[----:B------:R-:W-:Y:S01]  /*1f30*/  IMAD R25, R36, UR11, RZ ;  /* 0x0000000b24197c24 */ /* 0x000fe2000f8e02ff */
[-C--:B------:R-:W-:Y:S01]  /*1f40*/  LEA R34, P6, R31, R200.reuse, 0x2 ;  /* 0x000000c81f227211 */ /* 0x080fe200078c10ff */
[----:B------:R-:W-:Y:S01]  /*1f50*/  STL [R1+0xb0], R28 ;  /* 0x0000b01c01007387 */ /* 0x000fe20000100800 */
[----:B------:R-:W-:Y:S01]  /*1f60*/  LEA R48, P5, R45, R200, 0x2 ;  /* 0x000000c82d307211 */ /* 0x000fe200078a10ff */
[----:B------:R-:W-:Y:S01]  /*1f70*/  IMAD R252, R252, UR11, RZ ;  /* 0x0000000bfcfc7c24 */ /* 0x000fe2000f8e02ff */
[-C--:B------:R-:W-:Y:S01]  /*1f80*/  LEA.HI.X.SX32 R35, R31, R0.reuse, 0x2, P6 ;  /* 0x000000001f237211 */ /* 0x080fe200030f16ff */
[----:B------:R-:W-:Y:S01]  /*1f90*/  STL [R1+0xac], R29 ;  /* 0x0000ac1d01007387 */ /* 0x000fe20000100800 */
[----:B------:R-:W-:Y:S01]  /*1fa0*/  LEA.HI.X.SX32 R49, R45, R0, 0x2, P5 ;  /* 0x000000002d317211 */ /* 0x000fe200028f16ff */
[----:B--2---:R-:W-:Y:S01]  /*1fb0*/  IMAD R2, R37, UR11, RZ ;  /* 0x0000000b25027c24 */ /* 0x004fe2000f8e02ff */
[CC--:B------:R-:W-:Y:S01]  /*1fc0*/  LEA R32, P6, R44.reuse, R200.reuse, 0x2 ;  /* 0x000000c82c207211 */ /* 0x0c0fe200078c10ff */
[----:B------:R2:W-:Y:S01]  /*1fd0*/  STL [R1+0xa8], R30 ;  /* 0x0000a81e01007387 */ /* 0x0005e20000100800 */
[----:B------:R-:W-:Y:S01]  /*1fe0*/  LEA R46, P5, R43, R200, 0x2 ;  /* 0x000000c82b2e7211 */ /* 0x000fe200078a10ff */
[----:B------:R-:W-:Y:S01]  /*1ff0*/  IMAD R207, R207, UR11, RZ ;  /* 0x0000000bcfcf7c24 */ /* 0x000fe2000f8e02ff */
[-C--:B------:R-:W-:Y:S01]  /*2000*/  LEA.HI.X.SX32 R33, R44, R0.reuse, 0x2, P6 ;  /* 0x000000002c217211 */ /* 0x080fe200030f16ff */
[----:B------:R3:W-:Y:S01]  /*2010*/  STL [R1+0xa4], R31 ;  /* 0x0000a41f01007387 */ /* 0x0007e20000100800 */
[----:B------:R-:W-:Y:S01]  /*2020*/  LEA.HI.X.SX32 R47, R43, R0, 0x2, P5 ;  /* 0x000000002b2f7211 */ /* 0x000fe200028f16ff */
[----:B------:R-:W-:Y:S01]  /*2030*/  IMAD R191, R191, UR11, RZ ;  /* 0x0000000bbfbf7c24 */ /* 0x000fe2000f8e02ff */
[----:B------:R-:W-:Y:S01]  /*2040*/  IADD3 R12, PT, PT, R12, R15, RZ ;  /* 0x0000000f0c0c7210 */ /* 0x000fe20007ffe0ff */
[----:B------:R-:W-:Y:S01]  /*2050*/  STL [R1+0xa0], R45 ;  /* 0x0000a02d01007387 */ /* 0x000fe20000100800 */
[----:B------:R-:W-:Y:S01]  /*2060*/  IMAD R189, R189, UR11, RZ ;  /* 0x0000000bbdbd7c24 */ /* 0x000fe2000f8e02ff */
[C---:B--2---:R-:W-:Y:S01]  /*2070*/  LEA R30, P6, R42.reuse, R200, 0x2 ;  /* 0x000000c82a1e7211 */ /* 0x044fe200078c10ff */
[----:B------:R-:W-:Y:S01]  /*2080*/  ULOP3.LUT UR11, UR4, 0x600000, URZ, 0xc0, !UPT ;  /* 0x00600000040b7892 */ /* 0x000fe2000f8ec0ff */
[----:B------:R2:W-:Y:S01]  /*2090*/  STL [R1+0x9c], R44 ;  /* 0x00009c2c01007387 */ /* 0x0005e20000100800 */
[----:B------:R-:W-:Y:S01]  /*20a0*/  UIADD3 UR4, UPT, UPT, UR9, 0x14000, URZ ;  /* 0x0001400009047890 */ /* 0x000fe2000fffe0ff */
[----:B---3--:R-:W-:Y:S01]  /*20b0*/  LEA.HI.X.SX32 R31, R42, R0, 0x2, P6 ;  /* 0x000000002a1f7211 */ /* 0x008fe200030f16ff */
[----:B------:R-:W-:Y:S01]  /*20c0*/  UIADD3 UR11, UPT, UPT, UR10, UR11, URZ ;  /* 0x0000000b0a0b7290 */ /* 0x000fe2000fffe0ff */
[----:B------:R-:W-:Y:S01]  /*20d0*/  STL [R1+0x98], R43 ;  /* 0x0000982b01007387 */ /* 0x000fe20000100800 */
[----:B------:R-:W-:Y:S01]  /*20e0*/  LEA R28, P6, R2, R200, 0x2 ;  /* 0x000000c8021c7211 */ /* 0x000fe200078c10ff */
[----:B------:R-:W-:Y:S01]  /*20f0*/  IMAD R184, R184, UR7, RZ ;  /* 0x00000007b8b87c24 */ /* 0x000fe2000f8e02ff */
[----:B------:R-:W-:Y:S01]  /*2100*/  LOP3.LUT R12, R12, 0x3, RZ, 0xc0, !PT ;  /* 0x000000030c0c7812 */ /* 0x000fe200078ec0ff */
[----:B------:R3:W-:Y:S01]  /*2110*/  STL [R1+0x94], R42 ;  /* 0x0000942a01007387 */ /* 0x0007e20000100800 */
[----:B------:R-:W-:Y:S01]  /*2120*/  LEA.HI.X.SX32 R29, R2, R0, 0x2, P6 ;  /* 0x00000000021d7211 */ /* 0x000fe200030f16ff */
[----:B------:R-:W-:Y:S01]  /*2130*/  IMAD R23, R23, UR7, RZ ;  /* 0x0000000717177c24 */ /* 0x000fe2000f8e02ff */
[C---:B--2---:R-:W-:Y:S01]  /*2140*/  LEA R44, P5, R25.reuse, R200, 0x2 ;  /* 0x000000c8192c7211 */ /* 0x044fe200078a10ff */
[----:B------:R-:W-:Y:S01]  /*2150*/  STTM.x64 tmem[UR11], RZ ;  /* 0x000000ff000079ed */ /* 0x000fe2000834000b */
[----:B------:R-:W-:Y:S01]  /*2160*/  STTM.x64 tmem[UR11+0x40], RZ ;  /* 0x000040ff000079ed */ /* 0x000fe2000834000b */
[----:B------:R-:W-:Y:S01]  /*2170*/  STTM.x64 tmem[UR11+0x80], RZ ;  /* 0x000080ff000079ed */ /* 0x000fe2000834000b */
[----:B------:R-:W-:Y:S01]  /*2180*/  LEA.HI.X.SX32 R45, R25, R0, 0x2, P5 ;  /* 0x00000000192d7211 */ /* 0x000fe200028f16ff */
[----:B------:R-:W-:Y:S01]  /*2190*/  STTM.x64 tmem[UR11+0xc0], RZ ;  /* 0x0000c0ff000079ed */ /* 0x000fe2000834000b */
[----:B------:R-:W2:Y:S01]  /*21a0*/  FENCE.VIEW.ASYNC.T ;  /* 0x00000000000073c6 */ /* 0x000ea20000000200 */
[-C--:B---3--:R-:W-:Y:S01]  /*21b0*/  LEA R42, P5, R252, R200.reuse, 0x2 ;  /* 0x000000c8fc2a7211 */ /* 0x088fe200078a10ff */
[----:B------:R-:W-:Y:S01]  /*21c0*/  STL [R1+0x90], R25 ;  /* 0x0000901901007387 */ /* 0x000fe20000100800 */
[----:B------:R-:W-:Y:S01]  /*21d0*/  IMAD R24, R24, UR7, RZ ;  /* 0x0000000718187c24 */ /* 0x000fe2000f8e02ff */
[----:B------:R-:W-:Y:S01]  /*21e0*/  LEA R26, P6, R207, R200, 0x2 ;  /* 0x000000c8cf1a7211 */ /* 0x000fe200078c10ff */
[----:B------:R-:W-:Y:S01]  /*21f0*/  IMAD.SHL.U32 R188, R184, 0x4, RZ ;  /* 0x00000004b8bc7824 */ /* 0x000fe200078e00ff */
[----:B------:R-:W-:Y:S01]  /*2200*/  LEA.HI.X.SX32 R43, R252, R0, 0x2, P5 ;  /* 0x00000000fc2b7211 */ /* 0x000fe200028f16ff */
[----:B------:R-:W-:Y:S01]  /*2210*/  STL.64 [R1+0x88], R54 ;  /* 0x0000883601007387 */ /* 0x000fe20000100a00 */
[----:B------:R-:W-:Y:S01]  /*2220*/  LEA R36, P5, R191, R200, 0x2 ;  /* 0x000000c8bf247211 */ /* 0x000fe200078a10ff */
[----:B------:R-:W-:Y:S01]  /*2230*/  IMAD.SHL.U32 R186, R23, 0x4, RZ ;  /* 0x0000000417ba7824 */ /* 0x000fe200078e00ff */
[-C--:B------:R-:W-:Y:S01]  /*2240*/  LEA.HI.X.SX32 R27, R207, R0.reuse, 0x2, P6 ;  /* 0x00000000cf1b7211 */ /* 0x080fe200030f16ff */
[----:B------:R-:W-:Y:S01]  /*2250*/  STL.64 [R1+0x80], R40 ;  /* 0x0000802801007387 */ /* 0x000fe20000100a00 */
[----:B------:R-:W-:Y:S01]  /*2260*/  LEA.HI.X.SX32 R37, R191, R0, 0x2, P5 ;  /* 0x00000000bf257211 */ /* 0x000fe200028f16ff */
[----:B------:R-:W-:Y:S01]  /*2270*/  IMAD.SHL.U32 R185, R24, 0x4, RZ ;  /* 0x0000000418b97824 */ /* 0x000fe200078e00ff */
[----:B--2---:R-:W-:Y:S01]  /*2280*/  BAR.SYNC.DEFER_BLOCKING 0x0 ;  /* 0x0000000000007b1d */ /* 0x004fe20000010000 */
[----:B------:R-:W-:Y:S01]  /*2290*/  ISETP.NE.U32.AND P5, PT, R7, RZ, PT ;  /* 0x000000ff0700720c */ /* 0x000fe20003fa5070 */
[----:B------:R-:W-:Y:S01]  /*22a0*/  IMAD.IADD R8, R8, 0x1, R11 ;  /* 0x0000000108087824 */ /* 0x000fe200078e020b */
[C---:B------:R-:W-:Y:S01]  /*22b0*/  LEA R200, P6, R189.reuse, R200, 0x2 ;  /* 0x000000c8bdc87211 */ /* 0x040fe200078c10ff */
[----:B------:R-:W-:Y:S01]  /*22c0*/  IMAD.IADD R16, R16, 0x1, R19 ;  /* 0x0000000110107824 */ /* 0x000fe200078e0213 */
[----:B------:R-:W-:Y:S01]  /*22d0*/  IADD3 R10, PT, PT, R12, R13, R10 ;  /* 0x0000000d0c0a7210 */ /* 0x000fe20007ffe00a */
[----:B------:R-:W-:Y:S01]  /*22e0*/  VIADD R19, R56, 0x1f ;  /* 0x0000001f38137836 */ /* 0x000fe20000000000 */
[----:B------:R-:W-:Y:S01]  /*22f0*/  LEA.HI.X.SX32 R201, R189, R0, 0x2, P6 ;  /* 0x00000000bdc97211 */ /* 0x000fe200030f16ff */
[----:B------:R2:W-:Y:S01]  /*2300*/  STL [R1+0x28], R2 ;  /* 0x0000280201007387 */ /* 0x0005e20000100800 */
[----:B------:R-:W-:-:S02]  /*2310*/  IADD3 R140, P6, PT, R188, UR16, RZ ;  /* 0x00000010bc8c7c10 */ /* 0x000fc4000ffde0ff */
[----:B------:R-:W-:Y:S01]  /*2320*/  SHF.L.U32 R0, R7, 0x2, RZ ;  /* 0x0000000207007819 */ /* 0x000fe200000006ff */
[----:B------:R-:W-:Y:S01]  /*2330*/  STL.64 [R1+0x78], R52 ;  /* 0x0000783401007387 */ /* 0x000fe20000100a00 */
[----:B------:R-:W-:Y:S01]  /*2340*/  LEA.HI.X.SX32 R141, R184, UR17, 0x2, P6 ;  /* 0x00000011b88d7c11 */ /* 0x000fe2000b0f16ff */
[----:B------:R-:W-:Y:S01]  /*2350*/  VOTEU.ALL UP1, P5 ;  /* 0x0000000000ff7886 */ /* 0x000fe20002820000 */
[----:B------:R-:W-:Y:S01]  /*2360*/  SHF.R.U32.HI R7, RZ, 0x1, R6 ;  /* 0x00000001ff077819 */ /* 0x000fe20000011606 */
[----:B------:R-:W-:Y:S01]  /*2370*/  STL.64 [R1+0x70], R38 ;  /* 0x0000702601007387 */ /* 0x000fe20000100a00 */
[----:B------:R-:W-:Y:S01]  /*2380*/  VOTEU.ALL UP2, P5 ;  /* 0x0000000000ff7886 */ /* 0x000fe20002840000 */
[----:B--2---:R-:W-:Y:S01]  /*2390*/  IMAD R2, R22, UR7, RZ ;  /* 0x0000000716027c24 */ /* 0x004fe2000f8e02ff */
[----:B------:R-:W-:-:S04]  /*23a0*/  @!UP1 UIADD3 UR12, UPT, UPT, -UR6, 0x100000, URZ ;  /* 0x00100000060c9890 */ /* 0x000fc8000fffe1ff */
[----:B------:R-:W-:Y:S02]  /*23b0*/  @!UP1 USHF.L.U32 UR13, UR12, 0xb, URZ ;  /* 0x0000000b0c0d9899 */ /* 0x000fe400080006ff */
[----:B------:R-:W-:Y:S01]  /*23c0*/  @!UP1 USHF.L.U32 UR12, UR12, 0x1, URZ ;  /* 0x000000010c0c9899 */ /* 0x000fe200080006ff */
[----:B------:R-:W-:Y:S01]  /*23d0*/  STL.64 [R1+0x68], R50 ;  /* 0x0000683201007387 */ /* 0x000fe20000100a00 */
[----:B------:R-:W-:-:S04]  /*23e0*/  @!UP1 UIADD3 UR6, UPT, UPT, -UR6, 0x100000, URZ ;  /* 0x0010000006069890 */ /* 0x000fc8000fffe1ff */
[----:B------:R-:W-:Y:S02]  /*23f0*/  @!UP1 USHF.L.U32 UR7, UR6, 0xb, URZ ;  /* 0x0000000b06079899 */ /* 0x000fe400080006ff */
[----:B------:R-:W-:Y:S01]  /*2400*/  @!UP1 USHF.L.U32 UR6, UR6, 0x1, URZ ;  /* 0x0000000106069899 */ /* 0x000fe200080006ff */
[----:B------:R-:W-:Y:S01]  /*2410*/  VOTEU.ALL UP1, P5 ;  /* 0x0000000000ff7886 */ /* 0x000fe20002820000 */
[----:B------:R-:W-:Y:S01]  /*2420*/  IMAD.SHL.U32 R187, R2, 0x4, RZ ;  /* 0x0000000402bb7824 */ /* 0x000fe200078e00ff */
[----:B------:R-:W-:Y:S01]  /*2430*/  STL.64 [R1+0x60], R34 ;  /* 0x0000602201007387 */ /* 0x000fe20000100a00 */
[C---:B------:R-:W-:Y:S01]  /*2440*/  LOP3.LUT R22, R0.reuse, R7, RZ, 0x3c, !PT ;  /* 0x0000000700167212 */ /* 0x040fe200078e3cff */
[----:B------:R-:W-:Y:S01]  /*2450*/  VIADD R0, R0, UR9 ;  /* 0x0000000900007c36 */ /* 0x000fe20008000000 */
[----:B------:R-:W-:Y:S01]  /*2460*/  LOP3.LUT R8, R8, 0x3, RZ, 0xc0, !PT ;  /* 0x0000000308087812 */ /* 0x000fe200078ec0ff */
[----:B------:R-:W-:Y:S01]  /*2470*/  STL.64 [R1+0x58], R48 ;  /* 0x0000583001007387 */ /* 0x000fe20000100a00 */
[----:B------:R-:W-:Y:S01]  /*2480*/  IADD3 R138, P6, PT, R187, UR16, RZ ;  /* 0x00000010bb8a7c10 */ /* 0x000fe2000ffde0ff */
[----:B------:R-:W-:-:S02]  /*2490*/  IMAD.WIDE R62, R134, 0x4, R140 ;  /* 0x00000004863e7825 */ /* 0x000fc400078e028c */
[----:B------:R-:W2:Y:S02]  /*24a0*/  FENCE.VIEW.ASYNC.S ;  /* 0x00000000000073c6 */ /* 0x000ea40000000000 */
[----:B--2---:R2:W3:Y:S02]  /*24b0*/  @!UP1 SYNCS.EXCH.64 URZ, [UR4], UR12 ;  /* 0x0000000c04ff95b2 */ /* 0x0044e40008000100 */
[----:B---3--:R-:W-:Y:S01]  /*24c0*/  BAR.SYNC.DEFER_BLOCKING 0x0 ;  /* 0x0000000000007b1d */ /* 0x008fe20000010000 */
[----:B------:R-:W-:Y:S01]  /*24d0*/  LEA.HI.X.SX32 R139, R2, UR17, 0x2, P6 ;  /* 0x00000011028b7c11 */ /* 0x000fe2000b0f16ff */
[----:B------:R-:W-:Y:S01]  /*24e0*/  IMAD R7, R134, 0x3, RZ ;  /* 0x0000000386077824 */ /* 0x000fe200078e02ff */
[----:B------:R-:W-:Y:S01]  /*24f0*/  IADD3 R136, P6, PT, R186, UR16, RZ ;  /* 0x00000010ba887c10 */ /* 0x000fe2000ffde0ff */
[----:B------:R-:W-:Y:S01]  /*2500*/  VIADD R143, R22, UR9 ;  /* 0x00000009168f7c36 */ /* 0x000fe20008000000 */
[----:B------:R-:W-:Y:S01]  /*2510*/  IADD3 R4, PT, PT, R8, R9, R4 ;  /* 0x0000000908047210 */ /* 0x000fe20007ffe004 */
[----:B------:R-:W-:Y:S01]  /*2520*/  IMAD.WIDE R60, R134, 0x4, R138 ;  /* 0x00000004863c7825 */ /* 0x000fe200078e028a */
[----:B------:R-:W-:Y:S01]  /*2530*/  LEA.HI.X.SX32 R137, R23, UR17, 0x2, P6 ;  /* 0x0000001117897c11 */ /* 0x000fe2000b0f16ff */
[----:B------:R-:W-:Y:S01]  /*2540*/  STL.64 [R1+0x50], R32 ;  /* 0x0000502001007387 */ /* 0x000fe20000100a00 */
[----:B------:R-:W-:-:S02]  /*2550*/  IADD3 R132, P6, PT, R185, UR16, RZ ;  /* 0x00000010b9847c10 */ /* 0x000fc4000ffde0ff */
[----:B------:R-:W-:Y:S01]  /*2560*/  LOP3.LUT R16, R16, 0x3, RZ, 0xc0, !PT ;  /* 0x0000000310107812 */ /* 0x000fe200078ec0ff */
[----:B------:R-:W-:Y:S01]  /*2570*/  STL.64 [R1+0x48], R46 ;  /* 0x0000482e01007387 */ /* 0x000fe20000100a00 */
[----:B------:R-:W-:Y:S01]  /*2580*/  LEA.HI.X.SX32 R133, R24, UR17, 0x2, P6 ;  /* 0x0000001118857c11 */ /* 0x000fe2000b0f16ff */
[----:B------:R-:W-:Y:S01]  /*2590*/  IMAD.WIDE R58, R134, 0x4, R136 ;  /* 0x00000004863a7825 */ /* 0x000fe200078e0288 */
[----:B------:R-:W-:Y:S01]  /*25a0*/  IADD3 R14, PT, PT, R16, R17, R14 ;  /* 0x00000011100e7210 */ /* 0x000fe20007ffe00e */
[----:B------:R-:W-:Y:S04]  /*25b0*/  STL.64 [R1+0x40], R30 ;  /* 0x0000401e01007387 */ /* 0x000fe80000100a00 */
[----:B------:R-:W-:Y:S04]  /*25c0*/  STL.64 [R1+0x38], R44 ;  /* 0x0000382c01007387 */ /* 0x000fe80000100a00 */
[----:B------:R-:W-:Y:S01]  /*25d0*/  STL.64 [R1+0x30], R28 ;  /* 0x0000301c01007387 */ /* 0x000fe20000100a00 */
[----:B------:R2:W1:Y:S03]  /*25e0*/  @!UP2 SYNCS.EXCH.64 URZ, [UR9+0x14008], UR6 ;  /* 0x0140080609ffa5b2 */ /* 0x0004660008000100 */
[----:B------:R-:W-:Y:S04]  /*25f0*/  STL.64 [R1+0x20], R42 ;  /* 0x0000202a01007387 */ /* 0x000fe80000100a00 */
[----:B------:R-:W-:Y:S04]  /*2600*/  STL.64 [R1+0x18], R26 ;  /* 0x0000181a01007387 */ /* 0x000fe80000100a00 */
[----:B------:R3:W-:Y:S04]  /*2610*/  STL [R1+0x4a0], R2 ;  /* 0x0004a00201007387 */ /* 0x0007e80000100800 */
[----:B------:R-:W-:Y:S04]  /*2620*/  STL.64 [R1+0x10], R36 ;  /* 0x0000102401007387 */ /* 0x000fe80000100a00 */
[----:B------:R4:W-:Y:S01]  /*2630*/  STL [R1+0x4a4], R23 ;  /* 0x0004a41701007387 */ /* 0x0009e20000100800 */
[----:B---3--:R-:W-:-:S03]  /*2640*/  VIADD R2, R56, 0xfffffffa ;  /* 0xfffffffa38027836 */ /* 0x008fc60000000000 */
[----:B------:R-:W-:Y:S01]  /*2650*/  @!PT LDS RZ, [RZ] ;  /* 0x00000000fffff984 */ /* 0x000fe20000000800 */
[----:B------:R-:W-:Y:S01]  /*2660*/  @!PT LDS RZ, [RZ] ;  /* 0x00000000fffff984 */ /* 0x000fe20000000800 */
[----:B------:R-:W-:Y:S01]  /*2670*/  @!PT LDS RZ, [RZ] ;  /* 0x00000000fffff984 */ /* 0x000fe20000000800 */
[----:B-1----:R-:W-:Y:S02]  /*2680*/  LDGSTS.E [R0], desc[UR24][R140.64], !P0 ;  /* 0x000000008c007fae */ /* 0x002fe4000c1a1018 */
[----:B------:R-:W-:Y:S02]  /*2690*/  ISETP.GE.U32.AND P6, PT, R2, 0x7fffffdb, PT ;  /* 0x7fffffdb0200780c */ /* 0x000fe40003fc6070 */
[----:B------:R1:W-:Y:S01]  /*26a0*/  STL [R1+0x4a8], R24 ;  /* 0x0004a81801007387 */ /* 0x0003e20000100800 */
[----:B------:R-:W-:Y:S02]  /*26b0*/  VIADD R2, R56, 0xfffffff9 ;  /* 0xfffffff938027836 */ /* 0x000fe40000000000 */
[C---:B----4-:R-:W-:Y:S01]  /*26c0*/  IMAD.SHL.U32 R23, R134.reuse, 0x2, RZ ;  /* 0x0000000286177824 */ /* 0x050fe200078e00ff */
[----:B------:R-:W-:Y:S04]  /*26d0*/  LDGSTS.E [R0+0x200], desc[UR24][R138.64], !P0 ;  /* 0x002000008a007fae */ /* 0x000fe8000c1a1018 */
[----:B------:R-:W-:Y:S01]  /*26e0*/  LDGSTS.E [R0+0x400], desc[UR24][R136.64], !P0 ;  /* 0x0040000088007fae */ /* 0x000fe2000c1a1018 */
[----:B-1----:R-:W-:-:S03]  /*26f0*/  IMAD.WIDE R24, R134, 0x4, R132 ;  /* 0x0000000486187825 */ /* 0x002fc600078e0284 */
[----:B------:R-:W-:Y:S04]  /*2700*/  STL [R1+0x2c], R22 ;  /* 0x00002c1601007387 */ /* 0x000fe80000100800 */
[----:B------:R-:W-:Y:S01]  /*2710*/  LDGSTS.E [R0+0x600], desc[UR24][R132.64], !P0 ;  /* 0x0060000084007fae */ /* 0x000fe2000c1a1018 */
[----:B------:R-:W-:Y:S02]  /*2720*/  ISETP.GE.U32.AND P0, PT, R2, 0x7fffffda, PT ;  /* 0x7fffffda0200780c */ /* 0x000fe40003f06070 */
[----:B------:R-:W-:Y:S01]  /*2730*/  IADD3 R2, PT, PT, R56, -0x8, RZ ;  /* 0xfffffff838027810 */ /* 0x000fe20007ffe0ff */
[----:B------:R1:W-:Y:S04]  /*2740*/  STL.64 [R1+0x318], R62 ;  /* 0x0003183e01007387 */ /* 0x0003e80000100a00 */
[----:B------:R1:W-:Y:S04]  /*2750*/  LDGSTS.E [R0+0x800], desc[UR24][R62.64], !P1 ;  /* 0x008000003e007fae */ /* 0x0003e8000c9a1018 */
[----:B------:R3:W-:Y:S04]  /*2760*/  STL.64 [R1+0x310], R60 ;  /* 0x0003103c01007387 */ /* 0x0007e80000100a00 */
[----:B------:R3:W-:Y:S01]  /*2770*/  LDGSTS.E [R0+0xa00], desc[UR24][R60.64], !P1 ;  /* 0x00a000003c007fae */ /* 0x0007e2000c9a1018 */
[----:B-1----:R-:W-:-:S03]  /*2780*/  IMAD.WIDE R62, R23, 0x4, R140 ;  /* 0x00000004173e7825 */ /* 0x002fc600078e028c */
[----:B------:R1:W-:Y:S04]  /*2790*/  STL.64 [R1+0x308], R58 ;  /* 0x0003083a01007387 */ /* 0x0003e80000100a00 */
[----:B------:R1:W-:Y:S01]  /*27a0*/  LDGSTS.E [R0+0xc00], desc[UR24][R58.64], !P1 ;  /* 0x00c000003a007fae */ /* 0x0003e2000c9a1018 */
[----:B---3--:R-:W-:-:S03]  /*27b0*/  IMAD.WIDE R60, R23, 0x4, R138 ;  /* 0x00000004173c7825 */ /* 0x008fc600078e028a */
[----:B------:R3:W-:Y:S04]  /*27c0*/  STL.64 [R1+0x300], R24 ;  /* 0x0003001801007387 */ /* 0x0007e80000100a00 */
[----:B------:R3:W-:Y:S01]  /*27d0*/  LDGSTS.E [R0+0xe00], desc[UR24][R24.64], !P1 ;  /* 0x00e0000018007fae */ /* 0x0007e2000c9a1018 */
[----:B------:R-:W-:Y:S01]  /*27e0*/  ISETP.GE.U32.AND P1, PT, R2, 0x7fffffd9, PT ;  /* 0x7fffffd90200780c */ /* 0x000fe20003f26070 */
[----:B------:R-:W-:Y:S02]  /*27f0*/  VIADD R2, R56, 0xfffffff7 ;  /* 0xfffffff738027836 */ /* 0x000fe40000000000 */
[C---:B-1----:R-:W-:Y:S01]  /*2800*/  IMAD.WIDE R58, R23.reuse, 0x4, R136 ;  /* 0x00000004173a7825 */ /* 0x042fe200078e0288 */
[----:B------:R1:W-:Y:S04]  /*2810*/  STL [R1+0x524], R23 ;  /* 0x0005241701007387 */ /* 0x0003e80000100800 */
[----:B------:R4:W-:Y:S01]  /*2820*/  STL.64 [R1+0x338], R62 ;  /* 0x0003383e01007387 */ /* 0x0009e20000100a00 */
[----:B---3--:R-:W-:-:S03]  /*2830*/  IMAD.WIDE R24, R23, 0x4, R132 ;  /* 0x0000000417187825 */ /* 0x008fc600078e0284 */
[----:B------:R4:W-:Y:S01]  /*2840*/  LDGSTS.E [R0+0x1000], desc[UR24][R62.64], !P2 ;  /* 0x010000003e007fae */ /* 0x0009e2000d1a1018 */
[----:B-1----:R-:W-:-:S03]  /*2850*/  IMAD R23, R134, 0x7, RZ ;  /* 0x0000000786177824 */ /* 0x002fc600078e02ff */
[----:B------:R1:W-:Y:S01]  /*2860*/  STL.64 [R1+0x330], R60 ;  /* 0x0003303c01007387 */ /* 0x0003e20000100a00 */
[----:B------:R-:W-:-:S03]  /*2870*/  IMAD.WIDE R64, R23, 0x4, R140 ;  /* 0x0000000417407825 */ /* 0x000fc600078e028c */
[----:B------:R1:W-:Y:S04]  /*2880*/  LDGSTS.E [R0+0x1200], desc[UR24][R60.64], !P2 ;  /* 0x012000003c007fae */ /* 0x0003e8000d1a1018 */
[----:B------:R3:W-:Y:S01]  /*2890*/  STL.64 [R1+0x328], R58 ;  /* 0x0003283a01007387 */ /* 0x0007e20000100a00 */
[----:B----4-:R-:W-:-:S03]  /*28a0*/  IMAD.WIDE R62, R7, 0x4, R140 ;  /* 0x00000004073e7825 */ /* 0x010fc600078e028c */
[----:B------:R3:W-:Y:S04]  /*28b0*/  LDGSTS.E [R0+0x1400], desc[UR24][R58.64], !P2 ;  /* 0x014000003a007fae */ /* 0x0007e8000d1a1018 */
[----:B------:R4:W-:Y:S01]  /*28c0*/  STL.64 [R1+0x320], R24 ;  /* 0x0003201801007387 */ /* 0x0009e20000100a00 */
[----:B-1----:R-:W-:-:S03]  /*28d0*/  IMAD.WIDE R60, R7, 0x4, R138 ;  /* 0x00000004073c7825 */ /* 0x002fc600078e028a */
[----:B------:R4:W-:Y:S01]  /*28e0*/  LDGSTS.E [R0+0x1600], desc[UR24][R24.64], !P2 ;  /* 0x0160000018007fae */ /* 0x0009e2000d1a1018 */
[----:B------:R-:W-:Y:S01]  /*28f0*/  ISETP.GE.U32.AND P2, PT, R2, 0x7fffffd8, PT ;  /* 0x7fffffd80200780c */ /* 0x000fe20003f46070 */
[----:B------:R-:W-:Y:S02]  /*2900*/  VIADD R2, R56, 0xfffffff6 ;  /* 0xfffffff638027836 */ /* 0x000fe40000000000 */
[----:B------:R1:W-:Y:S01]  /*2910*/  STL [R1+0x520], R7 ;  /* 0x0005200701007387 */ /* 0x0003e20000100800 */
[----:B---3--:R-:W-:-:S03]  /*2920*/  IMAD.WIDE R58, R7, 0x4, R136 ;  /* 0x00000004073a7825 */ /* 0x008fc600078e0288 */
[----:B------:R3:W-:Y:S01]  /*2930*/  STL.64 [R1+0x358], R62 ;  /* 0x0003583e01007387 */ /* 0x0007e20000100a00 */
[----:B----4-:R-:W-:-:S03]  /*2940*/  IMAD.WIDE R24, R7, 0x4, R132 ;  /* 0x0000000407187825 */ /* 0x010fc600078e0284 */
[----:B------:R3:W-:Y:S01]  /*2950*/  LDGSTS.E [R0+0x1800], desc[UR24][R62.64], !P3 ;  /* 0x018000003e007fae */ /* 0x0007e2000d9a1018 */
[----:B-1----:R-:W-:-:S03]  /*2960*/  IMAD.SHL.U32 R7, R134, 0x4, RZ ;  /* 0x0000000486077824 */ /* 0x002fc600078e00ff */
[----:B------:R1:W-:Y:S04]  /*2970*/  STL.64 [R1+0x350], R60 ;  /* 0x0003503c01007387 */ /* 0x0003e80000100a00 */
[----:B------:R1:W-:Y:S01]  /*2980*/  LDGSTS.E [R0+0x1a00], desc[UR24][R60.64], !P3 ;  /* 0x01a000003c007fae */ /* 0x0003e2000d9a1018 */
[----:B---3--:R-:W-:-:S03]  /*2990*/  IMAD.WIDE R62, R7, 0x4, R140 ;  /* 0x00000004073e7825 */ /* 0x008fc600078e028c */
[----:B------:R3:W-:Y:S04]  /*29a0*/  STL.64 [R1+0x348], R58 ;  /* 0x0003483a01007387 */ /* 0x0007e80000100a00 */
[----:B------:R3:W-:Y:S01]  /*29b0*/  LDGSTS.E [R0+0x1c00], desc[UR24][R58.64], !P3 ;  /* 0x01c000003a007fae */ /* 0x0007e2000d9a1018 */
[----:B-1----:R-:W-:-:S03]  /*29c0*/  IMAD.WIDE R60, R7, 0x4, R138 ;  /* 0x00000004073c7825 */ /* 0x002fc600078e028a */
[----:B------:R1:W-:Y:S04]  /*29d0*/  STL.64 [R1+0x340], R24 ;  /* 0x0003401801007387 */ /* 0x0003e80000100a00 */
[----:B------:R1:W-:Y:S01]  /*29e0*/  LDGSTS.E [R0+0x1e00], desc[UR24][R24.64], !P3 ;  /* 0x01e0000018007fae */ /* 0x0003e2000d9a1018 */
[----:B------:R-:W-:Y:S02]  /*29f0*/  ISETP.GE.U32.AND P3, PT, R2, 0x7fffffd7, PT ;  /* 0x7fffffd70200780c */ /* 0x000fe40003f66070 */
[----:B------:R-:W-:Y:S01]  /*2a00*/  IADD3 R2, PT, PT, R56, -0xb, RZ ;  /* 0xfffffff538027810 */ /* 0x000fe20007ffe0ff */
[C---:B---3--:R-:W-:Y:S01]  /*2a10*/  IMAD.WIDE R58, R7.reuse, 0x4, R136 ;  /* 0x00000004073a7825 */ /* 0x048fe200078e0288 */
[----:B------:R3:W-:Y:S04]  /*2a20*/  STL [R1+0x528], R7 ;  /* 0x0005280701007387 */ /* 0x0007e80000100800 */
[----:B------:R4:W-:Y:S01]  /*2a30*/  STL.64 [R1+0x378], R62 ;  /* 0x0003783e01007387 */ /* 0x0009e20000100a00 */
[----:B-1----:R-:W-:-:S03]  /*2a40*/  IMAD.WIDE R24, R7, 0x4, R132 ;  /* 0x0000000407187825 */ /* 0x002fc600078e0284 */
[----:B------:R4:W-:Y:S01]  /*2a50*/  LDGSTS.E [R0+0x2000], desc[UR24][R62.64], !P4 ;  /* 0x020000003e007fae */ /* 0x0009e2000e1a1018 */
[----:B---3--:R-:W-:-:S03]  /*2a60*/  IMAD R7, R134, 0x5, RZ ;  /* 0x0000000586077824 */ /* 0x008fc600078e02ff */
[----:B------:R1:W-:Y:S04]  /*2a70*/  STL.64 [R1+0x370], R60 ;  /* 0x0003703c01007387 */ /* 0x0003e80000100a00 */
        /* <DEDUP_REMOVED lines=14> */
[----:B-1----:R-:W-:-:S03]  /*2b60*/  IMAD R7, R134, 0x6, RZ ;  /* 0x0000000686077824 */ /* 0x002fc600078e02ff */
        /* <DEDUP_REMOVED lines=8> */
[----:B------:R-:W-:Y:S01]  /*2bf0*/  ISETP.GE.U32.AND P6, PT, R2, 0x7fffffd5, PT ;  /* 0x7fffffd50200780c */ /* 0x000fe20003fc6070 */
[----:B------:R-:W-:Y:S02]  /*2c00*/  VIADD R2, R56, 0xfffffff3 ;  /* 0xfffffff338027836 */ /* 0x000fe40000000000 */
[C---:B---3--:R-:W-:Y:S01]  /*2c10*/  IMAD.WIDE R58, R7.reuse, 0x4, R136 ;  /* 0x00000004073a7825 */ /* 0x048fe200078e0288 */
[----:B------:R3:W-:Y:S04]  /*2c20*/  STL [R1+0x518], R7 ;  /* 0x0005180701007387 */ /* 0x0007e80000100800 */
[----:B------:R4:W-:Y:S01]  /*2c30*/  STL.64 [R1+0x3b8], R62 ;  /* 0x0003b83e01007387 */ /* 0x0009e20000100a00 */
[----:B-1----:R-:W-:-:S03]  /*2c40*/  IMAD.WIDE R24, R7, 0x4, R132 ;  /* 0x0000000407187825 */ /* 0x002fc600078e0284 */
[----:B------:R4:W-:Y:S01]  /*2c50*/  LDGSTS.E [R0+0x3000], desc[UR24][R62.64], !P0 ;  /* 0x030000003e007fae */ /* 0x0009e2000c1a1018 */
[----:B---3--:R-:W-:-:S03]  /*2c60*/  SHF.L.U32 R7, R134, 0x3, RZ ;  /* 0x0000000386077819 */ /* 0x008fc600000006ff */
[----:B------:R1:W-:Y:S04]  /*2c70*/  STL.64 [R1+0x3b0], R60 ;  /* 0x0003b03c01007387 */ /* 0x0003e80000100a00 */
[----:B------:R1:W-:Y:S01]  /*2c80*/  LDGSTS.E [R0+0x3200], desc[UR24][R60.64], !P0 ;  /* 0x032000003c007fae */ /* 0x0003e2000c1a1018 */
[----:B----4-:R-:W-:-:S03]  /*2c90*/  IMAD.WIDE R62, R23, 0x4, R138 ;  /* 0x00000004173e7825 */ /* 0x010fc600078e028a */
[----:B------:R3:W-:Y:S04]  /*2ca0*/  STL.64 [R1+0x3a8], R58 ;  /* 0x0003a83a01007387 */ /* 0x0007e80000100a00 */
[----:B------:R3:W-:Y:S01]  /*2cb0*/  LDGSTS.E [R0+0x3400], desc[UR24][R58.64], !P0 ;  /* 0x034000003a007fae */ /* 0x0007e2000c1a1018 */
[----:B-1----:R-:W-:-:S03]  /*2cc0*/  IMAD.WIDE R60, R23, 0x4, R136 ;  /* 0x00000004173c7825 */ /* 0x002fc600078e0288 */
[----:B------:R1:W-:Y:S04]  /*2cd0*/  STL.64 [R1+0x3a0], R24 ;  /* 0x0003a01801007387 */ /* 0x0003e80000100a00 */
[----:B------:R1:W-:Y:S01]  /*2ce0*/  LDGSTS.E [R0+0x3600], desc[UR24][R24.64], !P0 ;  /* 0x0360000018007fae */ /* 0x0003e2000c1a1018 */
[----:B------:R-:W-:Y:S01]  /*2cf0*/  ISETP.GE.U32.AND P0, PT, R2, 0x7fffffd4, PT ;  /* 0x7fffffd40200780c */ /* 0x000fe20003f06070 */
[C---:B------:R-:W-:Y:S02]  /*2d00*/  VIADD R2, R56.reuse, 0xfffffff2 ;  /* 0xfffffff238027836 */ /* 0x040fe40000000000 */
[----:B---3--:R-:W-:Y:S01]  /*2d10*/  IMAD.WIDE R58, R23, 0x4, R132 ;  /* 0x00000004173a7825 */ /* 0x008fe200078e0284 */
[----:B------:R-:W-:Y:S04]  /*2d20*/  LDGSTS.E [R0+0x3800], desc[UR24][R64.64], !P1 ;  /* 0x0380000040007fae */ /* 0x000fe8000c9a1018 */
[----:B------:R3:W-:Y:S01]  /*2d30*/  STL [R1+0x514], R23 ;  /* 0x0005141701007387 */ /* 0x0007e20000100800 */
[----:B-1----:R-:W-:-:S03]  /*2d40*/  VIADD R24, R56, 0xffffffe0 ;  /* 0xffffffe038187836 */ /* 0x002fc60000000000 */
[----:B------:R1:W-:Y:S04]  /*2d50*/  LDGSTS.E [R0+0x3a00], desc[UR24][R62.64], !P1 ;  /* 0x03a000003e007fae */ /* 0x0003e8000c9a1018 */
[----:B------:R-:W-:Y:S01]  /*2d60*/  STL [R1+0x510], R7 ;  /* 0x0005100701007387 */ /* 0x000fe20000100800 */
[----:B---3--:R-:W-:-:S03]  /*2d70*/  IMAD R23, R134, 0x9, RZ ;  /* 0x0000000986177824 */ /* 0x008fc600078e02ff */
[----:B------:R3:W-:Y:S04]  /*2d80*/  LDGSTS.E [R0+0x3c00], desc[UR24][R60.64], !P1 ;  /* 0x03c000003c007fae */ /* 0x0007e8000c9a1018 */
[----:B------:R-:W-:Y:S04]  /*2d90*/  STL.64 [R1+0x3d8], R64 ;  /* 0x0003d84001007387 */ /* 0x000fe80000100a00 */
[----:B------:R4:W-:Y:S01]  /*2da0*/  LDGSTS.E [R0+0x3e00], desc[UR24][R58.64], !P1 ;  /* 0x03e000003a007fae */ /* 0x0009e2000c9a1018 */
[----:B------:R-:W-:Y:S01]  /*2db0*/  ISETP.GE.U32.AND P1, PT, R24, 0x7fffffc1, PT ;  /* 0x7fffffc11800780c */ /* 0x000fe20003f26070 */
[----:B------:R-:W-:-:S02]  /*2dc0*/  IMAD.WIDE R24, R7, 0x4, R132 ;  /* 0x0000000407187825 */ /* 0x000fc400078e0284 */
[----:B------:R1:W-:Y:S04]  /*2dd0*/  STL.64 [R1+0x3d0], R62 ;  /* 0x0003d03e01007387 */ /* 0x0003e80000100a00 */
[----:B------:R3:W-:Y:S04]  /*2de0*/  STL.64 [R1+0x3c8], R60 ;  /* 0x0003c83c01007387 */ /* 0x0007e80000100a00 */
[----:B------:R4:W-:Y:S01]  /*2df0*/  STL.64 [R1+0x3c0], R58 ;  /* 0x0003c03a01007387 */ /* 0x0009e20000100a00 */
[----:B-1----:R-:W-:-:S03]  /*2e00*/  IMAD.WIDE R62, R7, 0x4, R140 ;  /* 0x00000004073e7825 */ /* 0x002fc600078e028c */
[----:B------:R-:W-:Y:S01]  /*2e10*/  STL [R1+0x50c], R23 ;  /* 0x00050c1701007387 */ /* 0x000fe20000100800 */
[----:B---3--:R-:W-:-:S03]  /*2e20*/  IMAD.WIDE R60, R7, 0x4, R138 ;  /* 0x00000004073c7825 */ /* 0x008fc600078e028a */
[----:B------:R1:W-:Y:S01]  /*2e30*/  STL.64 [R1+0x3f8], R62 ;  /* 0x0003f83e01007387 */ /* 0x0003e20000100a00 */
[----:B----4-:R-:W-:Y:S01]  /*2e40*/  IMAD.WIDE R58, R7, 0x4, R136 ;  /* 0x00000004073a7825 */ /* 0x010fe200078e0288 */
[----:B------:R-:W-:Y:S02]  /*2e50*/  SEL R7, RZ, 0x1, P1 ;  /* 0x00000001ff077807 */ /* 0x000fe40000800000 */
[----:B------:R1:W-:Y:S04]  /*2e60*/  LDGSTS.E [R0+0x4000], desc[UR24][R62.64], !P2 ;  /* 0x040000003e007fae */ /* 0x0003e8000d1a1018 */
[----:B------:R3:W-:Y:S01]  /*2e70*/  STL.64 [R1+0x3f0], R60 ;  /* 0x0003f03c01007387 */ /* 0x0007e20000100a00 */
[----:B------:R-:W-:Y:S02]  /*2e80*/  IMAD.IADD R7, R7, 0x1, R20 ;  /* 0x0000000107077824 */ /* 0x000fe400078e0214 */
[----:B------:R-:W-:Y:S01]  /*2e90*/  IMAD R20, R134, 0xa, RZ ;  /* 0x0000000a86147824 */ /* 0x000fe200078e02ff */
[----:B------:R3:W-:Y:S02]  /*2ea0*/  LDGSTS.E [R0+0x4200], desc[UR24][R60.64], !P2 ;  /* 0x042000003c007fae */ /* 0x0007e4000d1a1018 */
[----:B------:R-:W-:Y:S01]  /*2eb0*/  LOP3.LUT R7, R7, 0x3, RZ, 0xc0, !PT ;  /* 0x0000000307077812 */ /* 0x000fe200078ec0ff */
[----:B------:R-:W-:Y:S01]  /*2ec0*/  IMAD.WIDE R8, R20, 0x4, R132 ;  /* 0x0000000414087825 */ /* 0x000fe200078e0284 */
[----:B------:R4:W-:Y:S02]  /*2ed0*/  STL.64 [R1+0x3e8], R58 ;  /* 0x0003e83a01007387 */ /* 0x0009e40000100a00 */
[----:B------:R-:W-:Y:S01]  /*2ee0*/  IADD3 R7, PT, PT, R7, R21, R18 ;  /* 0x0000001507077210 */ /* 0x000fe20007ffe012 */
[----:B-1----:R-:W-:Y:S01]  /*2ef0*/  IMAD.WIDE R62, R23, 0x4, R140 ;  /* 0x00000004173e7825 */ /* 0x002fe200078e028c */
[----:B------:R4:W-:Y:S02]  /*2f00*/  LDGSTS.E [R0+0x4400], desc[UR24][R58.64], !P2 ;  /* 0x044000003a007fae */ /* 0x0009e4000d1a1018 */
[----:B------:R-:W-:Y:S01]  /*2f10*/  LOP3.LUT R7, R7, 0xf, RZ, 0xc0, !PT ;  /* 0x0000000f07077812 */ /* 0x000fe200078ec0ff */
[----:B---3--:R-:W-:Y:S01]  /*2f20*/  IMAD.WIDE R60, R23, 0x4, R138 ;  /* 0x00000004173c7825 */ /* 0x008fe200078e028a */
[----:B------:R1:W-:Y:S03]  /*2f30*/  STL.64 [R1+0x3e0], R24 ;  /* 0x0003e01801007387 */ /* 0x0003e60000100a00 */
[----:B------:R-:W-:Y:S01]  /*2f40*/  IMAD R14, R14, 0x10, R7 ;  /* 0x000000100e0e7824 */ /* 0x000fe200078e0207 */
[----:B------:R1:W-:Y:S01]  /*2f50*/  LDGSTS.E [R0+0x4600], desc[UR24][R24.64], !P2 ;  /* 0x0460000018007fae */ /* 0x0003e2000d1a1018 */
[----:B------:R-:W-:Y:S01]  /*2f60*/  ISETP.GE.U32.AND P2, PT, R2, 0x7fffffd3, PT ;  /* 0x7fffffd30200780c */ /* 0x000fe20003f46070 */
[----:B------:R-:W-:-:S02]  /*2f70*/  VIADD R2, R56, 0xfffffff1 ;  /* 0xfffffff138027836 */ /* 0x000fc40000000000 */
[C---:B----4-:R-:W-:Y:S01]  /*2f80*/  IMAD.WIDE R58, R23.reuse, 0x4, R136 ;  /* 0x00000004173a7825 */ /* 0x050fe200078e0288 */
[----:B------:R-:W-:Y:S03]  /*2f90*/  STL.64 [R1+0x418], R62 ;  /* 0x0004183e01007387 */ /* 0x000fe60000100a00 */
[----:B------:R-:W-:Y:S01]  /*2fa0*/  IMAD.SHL.U32 R7, R10, 0x100, RZ ;  /* 0x000001000a077824 */ /* 0x000fe200078e00ff */
[----:B------:R-:W-:Y:S01]  /*2fb0*/  LDGSTS.E [R0+0x4800], desc[UR24][R62.64], !P3 ;  /* 0x048000003e007fae */ /* 0x000fe2000d9a1018 */
[----:B-1----:R-:W-:-:S03]  /*2fc0*/  IMAD.WIDE R24, R23, 0x4, R132 ;  /* 0x0000000417187825 */ /* 0x002fc600078e0284 */
[----:B------:R1:W-:Y:S01]  /*2fd0*/  STL.64 [R1+0x410], R60 ;  /* 0x0004103c01007387 */ /* 0x0003e20000100a00 */
[----:B------:R-:W-:-:S03]  /*2fe0*/  LOP3.LUT R7, R7, 0xf00, RZ, 0xe2, !PT ;  /* 0x00000f0007077812 */ /* 0x000fc600078ee2ff */
[----:B------:R1:W-:Y:S02]  /*2ff0*/  LDGSTS.E [R0+0x4a00], desc[UR24][R60.64], !P3 ;  /* 0x04a000003c007fae */ /* 0x0003e4000d9a1018 */
[----:B------:R-:W-:Y:S01]  /*3000*/  IMAD R4, R4, 0x1000, R7 ;  /* 0x0000100004047824 */ /* 0x000fe200078e0207 */
[----:B------:R-:W-:Y:S01]  /*3010*/  LOP3.LUT R7, R14, 0xff, RZ, 0xc0, !PT ;  /* 0x000000ff0e077812 */ /* 0x000fe200078ec0ff */
[----:B------:R3:W-:Y:S04]  /*3020*/  STL.64 [R1+0x408], R58 ;  /* 0x0004083a01007387 */ /* 0x0007e80000100a00 */
[----:B------:R3:W-:Y:S01]  /*3030*/  LDGSTS.E [R0+0x4c00], desc[UR24][R58.64], !P3 ;  /* 0x04c000003a007fae */ /* 0x0007e2000d9a1018 */
[----:B-1----:R-:W-:-:S03]  /*3040*/  IMAD.WIDE R60, R20, 0x4, R140 ;  /* 0x00000004143c7825 */ /* 0x002fc600078e028c */
[----:B------:R1:W-:Y:S04]  /*3050*/  STL.64 [R1+0x400], R24 ;  /* 0x0004001801007387 */ /* 0x0003e80000100a00 */
[----:B------:R1:W-:Y:S01]  /*3060*/  LDGSTS.E [R0+0x4e00], desc[UR24][R24.64], !P3 ;  /* 0x04e0000018007fae */ /* 0x0003e2000d9a1018 */
[----:B------:R-:W-:Y:S01]  /*3070*/  ISETP.GE.U32.AND P3, PT, R2, 0x7fffffd2, PT ;  /* 0x7fffffd20200780c */ /* 0x000fe20003f66070 */
[----:B------:R-:W-:Y:S02]  /*3080*/  IMAD R2, R134, 0xb, RZ ;  /* 0x0000000b86027824 */ /* 0x000fe400078e02ff */
[--C-:B---3--:R-:W-:Y:S01]  /*3090*/  IMAD.WIDE R58, R20, 0x4, R138.reuse ;  /* 0x00000004143a7825 */ /* 0x108fe200078e028a */
[----:B------:R-:W-:Y:S03]  /*30a0*/  LDGSTS.E [R0+0x5000], desc[UR24][R60.64], !P4 ;  /* 0x050000003c007fae */ /* 0x000fe6000e1a1018 */
[----:B------:R-:W-:Y:S01]  /*30b0*/  IMAD.WIDE R16, R2, 0x4, R138 ;  /* 0x0000000402107825 */ /* 0x000fe200078e028a */
[----:B------:R-:W-:Y:S03]  /*30c0*/  LDGSTS.E [R0+0x5200], desc[UR24][R58.64], !P4 ;  /* 0x052000003a007fae */ /* 0x000fe6000e1a1018 */
[--C-:B-1----:R-:W-:Y:S01]  /*30d0*/  IMAD.WIDE R24, R20, 0x4, R136.reuse ;  /* 0x0000000414187825 */ /* 0x102fe200078e0288 */
[----:B------:R-:W-:Y:S03]  /*30e0*/  STL [R1+0x508], R20 ;  /* 0x0005081401007387 */ /* 0x000fe60000100800 */
[C---:B------:R-:W-:Y:S01]  /*30f0*/  IMAD.WIDE R12, R2.reuse, 0x4, R136 ;  /* 0x00000004020c7825 */ /* 0x040fe200078e0288 */
[----:B------:R-:W-:Y:S04]  /*3100*/  LDGSTS.E [R0+0x5400], desc[UR24][R24.64], !P4 ;  /* 0x0540000018007fae */ /* 0x000fe8000e1a1018 */
[----:B------:R1:W-:Y:S01]  /*3110*/  LDGSTS.E [R0+0x5600], desc[UR24][R8.64], !P4 ;  /* 0x0560000008007fae */ /* 0x0003e2000e1a1018 */
[----:B------:R-:W-:Y:S01]  /*3120*/  ISETP.GT.AND P4, PT, R19, 0x1f, PT ;  /* 0x0000001f1300780c */ /* 0x000fe20003f84270 */
[----:B------:R-:W-:-:S02]  /*3130*/  IMAD.WIDE R18, R2, 0x4, R140 ;  /* 0x0000000402127825 */ /* 0x000fc400078e028c */
[----:B------:R-:W-:Y:S04]  /*3140*/  STL.64 [R1+0x438], R60 ;  /* 0x0004383c01007387 */ /* 0x000fe80000100a00 */
[----:B------:R-:W-:Y:S04]  /*3150*/  STL.64 [R1+0x430], R58 ;  /* 0x0004303a01007387 */ /* 0x000fe80000100a00 */
[----:B------:R-:W-:Y:S04]  /*3160*/  STL.64 [R1+0x428], R24 ;  /* 0x0004281801007387 */ /* 0x000fe80000100a00 */
[----:B------:R1:W-:Y:S04]  /*3170*/  STL.64 [R1+0x420], R8 ;  /* 0x0004200801007387 */ /* 0x0003e80000100a00 */
[----:B------:R3:W-:Y:S04]  /*3180*/  STL [R1+0x504], R2 ;  /* 0x0005040201007387 */ /* 0x0007e80000100800 */
[----:B------:R-:W-:Y:S01]  /*3190*/  STL.64 [R1+0x458], R18 ;  /* 0x0004581201007387 */ /* 0x000fe20000100a00 */
[----:B-1----:R-:W-:-:S03]  /*31a0*/  IMAD.WIDE R8, R2, 0x4, R132 ;  /* 0x0000000402087825 */ /* 0x002fc600078e0284 */
[----:B------:R-:W-:Y:S01]  /*31b0*/  LDGSTS.E [R0+0x5800], desc[UR24][R18.64], !P6 ;  /* 0x0580000012007fae */ /* 0x000fe2000f1a1018 */
[----:B---3--:R-:W-:-:S03]  /*31c0*/  IADD3 R2, PT, PT, R56, -0x10, RZ ;  /* 0xfffffff038027810 */ /* 0x008fc60007ffe0ff */
[----:B------:R-:W-:Y:S04]  /*31d0*/  STL.64 [R1+0x450], R16 ;  /* 0x0004501001007387 */ /* 0x000fe80000100a00 */
[----:B------:R-:W-:Y:S04]  /*31e0*/  LDGSTS.E [R0+0x5a00], desc[UR24][R16.64], !P6 ;  /* 0x05a0000010007fae */ /* 0x000fe8000f1a1018 */
[----:B------:R-:W-:Y:S04]  /*31f0*/  STL.64 [R1+0x448], R12 ;  /* 0x0004480c01007387 */ /* 0x000fe80000100a00 */
[----:B------:R-:W-:Y:S04]  /*3200*/  LDGSTS.E [R0+0x5c00], desc[UR24][R12.64], !P6 ;  /* 0x05c000000c007fae */ /* 0x000fe8000f1a1018 */
[----:B------:R1:W-:Y:S04]  /*3210*/  STL.64 [R1+0x440], R8 ;  /* 0x0004400801007387 */ /* 0x0003e80000100a00 */
[----:B------:R1:W-:Y:S01]  /*3220*/  LDGSTS.E [R0+0x5e00], desc[UR24][R8.64], !P6 ;  /* 0x05e0000008007fae */ /* 0x0003e2000f1a1018 */
[----:B------:R-:W-:Y:S01]  /*3230*/  ISETP.GE.AND P6, PT, R57, R56, PT ;  /* 0x000000383900720c */ /* 0x000fe20003fc6270 */
[----:B-1----:R-:W-:Y:S01]  /*3240*/  IMAD R9, R134, 0xc, RZ ;  /* 0x0000000c86097824 */ /* 0x002fe200078e02ff */
[----:B------:R-:W-:-:S03]  /*3250*/  SEL R8, RZ, 0x4, !P4 ;  /* 0x00000004ff087807 */ /* 0x000fc60006000000 */
[C---:B------:R-:W-:Y:S01]  /*3260*/  IMAD.WIDE R18, R9.reuse, 0x4, R140 ;  /* 0x0000000409127825 */ /* 0x040fe200078e028c */
[----:B------:R1:W-:Y:S01]  /*3270*/  STL [R1+0x500], R9 ;  /* 0x0005000901007387 */ /* 0x0003e20000100800 */
[----:B------:R-:W-:Y:S02]  /*3280*/  SEL R8, R8, RZ, !P6 ;  /* 0x000000ff08087207 */ /* 0x000fe40007000000 */
[C---:B------:R-:W-:Y:S01]  /*3290*/  IMAD.WIDE R16, R9.reuse, 0x4, R138 ;  /* 0x0000000409107825 */ /* 0x040fe200078e028a */
[----:B------:R-:W-:Y:S01]  /*32a0*/  STL.64 [R1+0x478], R18 ;  /* 0x0004781201007387 */ /* 0x000fe20000100a00 */
[----:B------:R-:W-:Y:S02]  /*32b0*/  ISETP.GE.U32.AND P6, PT, R2, 0x7fffffd1, PT ;  /* 0x7fffffd10200780c */ /* 0x000fe40003fc6070 */
[C---:B------:R-:W-:Y:S01]  /*32c0*/  IMAD.WIDE R12, R9.reuse, 0x4, R136 ;  /* 0x00000004090c7825 */ /* 0x040fe200078e0288 */
[----:B------:R-:W-:Y:S03]  /*32d0*/  LDGSTS.E [R0+0x6000], desc[UR24][R18.64], !P0 ;  /* 0x0600000012007fae */ /* 0x000fe6000c1a1018 */
[----:B------:R-:W-:Y:S01]  /*32e0*/  IMAD.WIDE R10, R9, 0x4, R132 ;  /* 0x00000004090a7825 */ /* 0x000fe200078e0284 */
[----:B------:R-:W-:Y:S03]  /*32f0*/  STL.64 [R1+0x470], R16 ;  /* 0x0004701001007387 */ /* 0x000fe60000100a00 */
[----:B-1----:R-:W-:Y:S01]  /*3300*/  IMAD R9, R134, 0xe, RZ ;  /* 0x0000000e86097824 */ /* 0x002fe200078e02ff */
[----:B------:R-:W-:Y:S01]  /*3310*/  LDGSTS.E [R0+0x6200], desc[UR24][R16.64], !P0 ;  /* 0x0620000010007fae */ /* 0x000fe2000c1a1018 */
[----:B------:R-:W-:-:S02]  /*3320*/  IMAD.IADD R2, R4, 0x1, R7 ;  /* 0x0000000104027824 */ /* 0x000fc400078e0207 */
[----:B------:R-:W-:Y:S01]  /*3330*/  IMAD R7, R134, 0xf, RZ ;  /* 0x0000000f86077824 */ /* 0x000fe200078e02ff */
[----:B------:R-:W-:Y:S02]  /*3340*/  STL.64 [R1+0x468], R12 ;  /* 0x0004680c01007387 */ /* 0x000fe40000100a00 */
[----:B------:R-:W-:Y:S02]  /*3350*/  LOP3.LUT R2, R2, 0xffff, RZ, 0xc0, !PT ;  /* 0x0000ffff02027812 */ /* 0x000fe400078ec0ff */
[----:B------:R-:W-:Y:S02]  /*3360*/  LDGSTS.E [R0+0x6400], desc[UR24][R12.64], !P0 ;  /* 0x064000000c007fae */ /* 0x000fe4000c1a1018 */
[----:B------:R-:W-:Y:S02]  /*3370*/  SHF.R.U32.HI R4, RZ, 0xf, R2 ;  /* 0x0000000fff047819 */ /* 0x000fe40000011602 */
[----:B------:R1:W-:Y:S04]  /*3380*/  STL.64 [R1+0x460], R10 ;  /* 0x0004600a01007387 */ /* 0x0003e80000100a00 */
[----:B------:R1:W-:Y:S01]  /*3390*/  LDGSTS.E [R0+0x6600], desc[UR24][R10.64], !P0 ;  /* 0x066000000a007fae */ /* 0x0003e2000c1a1018 */
[----:B------:R-:W-:Y:S01]  /*33a0*/  ISETP.NE.U32.AND P0, PT, R8, RZ, PT ;  /* 0x000000ff0800720c */ /* 0x000fe20003f05070 */
[----:B-1----:R-:W-:-:S04]  /*33b0*/  IMAD R10, R134, 0xd, RZ ;  /* 0x0000000d860a7824 */ /* 0x002fc800078e02ff */
[C---:B------:R-:W-:Y:S01]  /*33c0*/  IMAD.WIDE R16, R10.reuse, 0x4, R140 ;  /* 0x000000040a107825 */ /* 0x040fe200078e028c */
[----:B------:R1:W-:Y:S03]  /*33d0*/  STL [R1+0x4fc], R10 ;  /* 0x0004fc0a01007387 */ /* 0x0003e60000100800 */
[C---:B------:R-:W-:Y:S01]  /*33e0*/  IMAD.WIDE R14, R10.reuse, 0x4, R138 ;  /* 0x000000040a0e7825 */ /* 0x040fe200078e028a */
[----:B------:R-:W-:Y:S03]  /*33f0*/  STL [R1+0x4f8], R9 ;  /* 0x0004f80901007387 */ /* 0x000fe60000100800 */
[C---:B------:R-:W-:Y:S01]  /*3400*/  IMAD.WIDE R12, R10.reuse, 0x4, R136 ;  /* 0x000000040a0c7825 */ /* 0x040fe200078e0288 */
[----:B------:R3:W-:Y:S03]  /*3410*/  STL.64 [R1+0x498], R16 ;  /* 0x0004981001007387 */ /* 0x0007e60000100a00 */
[----:B-1----:R-:W-:Y:S01]  /*3420*/  IMAD.WIDE R10, R10, 0x4, R132 ;  /* 0x000000040a0a7825 */ /* 0x002fe200078e0284 */
[----:B------:R3:W-:Y:S04]  /*3430*/  LDGSTS.E [R0+0x6800], desc[UR24][R16.64], !P2 ;  /* 0x0680000010007fae */ /* 0x0007e8000d1a1018 */
[----:B------:R1:W-:Y:S04]  /*3440*/  STL.64 [R1+0x490], R14 ;  /* 0x0004900e01007387 */ /* 0x0003e80000100a00 */
[----:B------:R1:W-:Y:S04]  /*3450*/  LDGSTS.E [R0+0x6a00], desc[UR24][R14.64], !P2 ;  /* 0x06a000000e007fae */ /* 0x0003e8000d1a1018 */
[----:B------:R4:W-:Y:S01]  /*3460*/  STL.64 [R1+0x488], R12 ;  /* 0x0004880c01007387 */ /* 0x0009e20000100a00 */
[----:B---3--:R-:W-:-:S03]  /*3470*/  IMAD.WIDE R16, R7, 0x4, R140 ;  /* 0x0000000407107825 */ /* 0x008fc600078e028c */
[----:B------:R4:W-:Y:S01]  /*3480*/  LDGSTS.E [R0+0x6c00], desc[UR24][R12.64], !P2 ;  /* 0x06c000000c007fae */ /* 0x0009e2000d1a1018 */
[----:B-1----:R-:W-:-:S03]  /*3490*/  IMAD.WIDE R14, R9, 0x4, R140 ;  /* 0x00000004090e7825 */ /* 0x002fc600078e028c */
[----:B------:R1:W-:Y:S04]  /*34a0*/  STL.64 [R1+0x480], R10 ;  /* 0x0004800a01007387 */ /* 0x0003e80000100a00 */
[----:B------:R1:W-:Y:S01]  /*34b0*/  LDGSTS.E [R0+0x6e00], desc[UR24][R10.64], !P2 ;  /* 0x06e000000a007fae */ /* 0x0003e2000d1a1018 */
[----:B------:R-:W-:Y:S01]  /*34c0*/  LOP3.LUT P2, RZ, R4, 0x1, RZ, 0xc0, !PT ;  /* 0x0000000104ff7812 */ /* 0x000fe2000784c0ff */
[----:B----4-:R-:W-:Y:S02]  /*34d0*/  IMAD.WIDE R12, R9, 0x4, R138 ;  /* 0x00000004090c7825 */ /* 0x010fe400078e028a */
[----:B------:R-:W-:Y:S01]  /*34e0*/  STL [R1+0x4f4], R7 ;  /* 0x0004f40701007387 */ /* 0x000fe20000100800 */
[----:B------:R-:W-:-:S03]  /*34f0*/  SHF.R.U32.HI R4, RZ, 0xe, R2 ;  /* 0x0000000eff047819 */ /* 0x000fc60000011602 */
[----:B------:R3:W-:Y:S01]  /*3500*/  STL.64 [R1+0x2f8], R14 ;  /* 0x0002f80e01007387 */ /* 0x0007e20000100a00 */
[----:B-1----:R-:W-:-:S03]  /*3510*/  IMAD.WIDE R10, R9, 0x4, R136 ;  /* 0x00000004090a7825 */ /* 0x002fc600078e0288 */
[----:B------:R3:W-:Y:S01]  /*3520*/  LDGSTS.E [R0+0x7000], desc[UR24][R14.64], !P3 ;  /* 0x070000000e007fae */ /* 0x0007e2000d9a1018 */
[----:B------:R-:W-:-:S03]  /*3530*/  IMAD.WIDE R8, R9, 0x4, R132 ;  /* 0x0000000409087825 */ /* 0x000fc600078e0284 */
[----:B------:R1:W-:Y:S04]  /*3540*/  STL.64 [R1+0x2f0], R12 ;  /* 0x0002f00c01007387 */ /* 0x0003e80000100a00 */
[----:B------:R1:W-:Y:S04]  /*3550*/  LDGSTS.E [R0+0x7200], desc[UR24][R12.64], !P3 ;  /* 0x072000000c007fae */ /* 0x0003e8000d9a1018 */
[----:B------:R4:W-:Y:S01]  /*3560*/  STL.64 [R1+0x2e8], R10 ;  /* 0x0002e80a01007387 */ /* 0x0009e20000100a00 */
[----:B---3--:R-:W-:-:S03]  /*3570*/  IMAD.WIDE R14, R7, 0x4, R138 ;  /* 0x00000004070e7825 */ /* 0x008fc600078e028a */
[----:B------:R4:W-:Y:S04]  /*3580*/  LDGSTS.E [R0+0x7400], desc[UR24][R10.64], !P3 ;  /* 0x074000000a007fae */ /* 0x0009e8000d9a1018 */
[----:B------:R3:W-:Y:S01]  /*3590*/  STL.64 [R1+0x2e0], R8 ;  /* 0x0002e00801007387 */ /* 0x0007e20000100a00 */
[----:B-1----:R-:W-:-:S03]  /*35a0*/  IMAD.WIDE R12, R7, 0x4, R136 ;  /* 0x00000004070c7825 */ /* 0x002fc600078e0288 */
[----:B------:R3:W-:Y:S01]  /*35b0*/  LDGSTS.E [R0+0x7600], desc[UR24][R8.64], !P3 ;  /* 0x0760000008007fae */ /* 0x0007e2000d9a1018 */
[----:B------:R-:W-:Y:S02]  /*35c0*/  LOP3.LUT P3, RZ, R4, 0x1, RZ, 0xc0, !PT ;  /* 0x0000000104ff7812 */ /* 0x000fe4000786c0ff */
[----:B------:R-:W-:Y:S01]  /*35d0*/  SHF.R.U32.HI R4, RZ, 0xd, R2 ;  /* 0x0000000dff047819 */ /* 0x000fe20000011602 */
[----:B----4-:R-:W-:Y:S01]  /*35e0*/  IMAD.WIDE R10, R7, 0x4, R132 ;  /* 0x00000004070a7825 */ /* 0x010fe200078e0284 */
[----:B------:R1:W-:Y:S03]  /*35f0*/  LDGSTS.E [R0+0x7800], desc[UR24][R16.64], !P6 ;  /* 0x0780000010007fae */ /* 0x0003e6000f1a1018 */
[C---:B------:R-:W-:Y:S01]  /*3600*/  IMAD R7, R134.reuse, 0x11, RZ ;  /* 0x0000001186077824 */ /* 0x040fe200078e02ff */
[----:B------:R4:W-:Y:S01]  /*3610*/  LDGSTS.E [R0+0x7a00], desc[UR24][R14.64], !P6 ;  /* 0x07a000000e007fae */ /* 0x0009e2000f1a1018 */
[----:B---3--:R-:W-:-:S03]  /*3620*/  IMAD.SHL.U32 R8, R134, 0x10, RZ ;  /* 0x0000001086087824 */ /* 0x008fc600078e00ff */
[----:B------:R3:W-:Y:S04]  /*3630*/  LDGSTS.E [R0+0x7c00], desc[UR24][R12.64], !P6 ;  /* 0x07c000000c007fae */ /* 0x0007e8000f1a1018 */
[----:B------:R-:W-:Y:S04]  /*3640*/  STL [R1+0x4f0], R8 ;  /* 0x0004f00801007387 */ /* 0x000fe80000100800 */
[----:B------:R1:W-:Y:S04]  /*3650*/  STL.64 [R1+0x2d8], R16 ;  /* 0x0002d81001007387 */ /* 0x0003e80000100a00 */
[----:B------:R4:W-:Y:S04]  /*3660*/  STL.64 [R1+0x2d0], R14 ;  /* 0x0002d00e01007387 */ /* 0x0009e80000100a00 */
[----:B------:R3:W-:Y:S04]  /*3670*/  STL.64 [R1+0x2c8], R12 ;  /* 0x0002c80c01007387 */ /* 0x0007e80000100a00 */
[----:B------:R5:W-:Y:S01]  /*3680*/  STL.64 [R1+0x2c0], R10 ;  /* 0x0002c00a01007387 */ /* 0x000be20000100a00 */
[----:B-1----:R-:W-:-:S03]  /*3690*/  IMAD.WIDE R16, R7, 0x4, R140 ;  /* 0x0000000407107825 */ /* 0x002fc600078e028c */
[----:B------:R5:W-:Y:S01]  /*36a0*/  LDGSTS.E [R0+0x7e00], desc[UR24][R10.64], !P6 ;  /* 0x07e000000a007fae */ /* 0x000be2000f1a1018 */
[----:B----4-:R-:W-:Y:S01]  /*36b0*/  IMAD.WIDE R14, R8, 0x4, R140 ;  /* 0x00000004080e7825 */ /* 0x010fe200078e028c */
[----:B------:R-:W-:Y:S02]  /*36c0*/  LOP3.LUT P6, RZ, R4, 0x1, RZ, 0xc0, !PT ;  /* 0x0000000104ff7812 */ /* 0x000fe400078cc0ff */
[----:B------:R-:W-:Y:S01]  /*36d0*/  STL [R1+0x4ec], R7 ;  /* 0x0004ec0701007387 */ /* 0x000fe20000100800 */
[C---:B---3--:R-:W-:Y:S01]  /*36e0*/  IMAD.WIDE R12, R8.reuse, 0x4, R138 ;  /* 0x00000004080c7825 */ /* 0x048fe200078e028a */
[----:B------:R-:W-:Y:S02]  /*36f0*/  SHF.R.U32.HI R4, RZ, 0xc, R2 ;  /* 0x0000000cff047819 */ /* 0x000fe40000011602 */
[----:B------:R1:W-:Y:S01]  /*3700*/  STL.64 [R1+0x2b8], R14 ;  /* 0x0002b80e01007387 */ /* 0x0003e20000100a00 */
[----:B-----5:R-:W-:-:S03]  /*3710*/  IMAD.WIDE R10, R8, 0x4, R136 ;  /* 0x00000004080a7825 */ /* 0x020fc600078e0288 */
[----:B------:R1:W-:Y:S01]  /*3720*/  LDGSTS.E [R0+0x8000], desc[UR24][R14.64], P2 ;  /* 0x080000000e007fae */ /* 0x0003e200091a1018 */
[----:B------:R-:W-:-:S03]  /*3730*/  IMAD.WIDE R8, R8, 0x4, R132 ;  /* 0x0000000408087825 */ /* 0x000fc600078e0284 */
[----:B------:R3:W-:Y:S04]  /*3740*/  STL.64 [R1+0x2b0], R12 ;  /* 0x0002b00c01007387 */ /* 0x0007e80000100a00 */
[----:B------:R3:W-:Y:S04]  /*3750*/  LDGSTS.E [R0+0x8200], desc[UR24][R12.64], P2 ;  /* 0x082000000c007fae */ /* 0x0007e800091a1018 */
[----:B------:R4:W-:Y:S01]  /*3760*/  STL.64 [R1+0x2a8], R10 ;  /* 0x0002a80a01007387 */ /* 0x0009e20000100a00 */
[----:B-1----:R-:W-:-:S03]  /*3770*/  IMAD.WIDE R14, R7, 0x4, R138 ;  /* 0x00000004070e7825 */ /* 0x002fc600078e028a */
[----:B------:R4:W-:Y:S04]  /*3780*/  LDGSTS.E [R0+0x8400], desc[UR24][R10.64], P2 ;  /* 0x084000000a007fae */ /* 0x0009e800091a1018 */
[----:B------:R1:W-:Y:S01]  /*3790*/  STL.64 [R1+0x2a0], R8 ;  /* 0x0002a00801007387 */ /* 0x0003e20000100a00 */
[----:B---3--:R-:W-:-:S03]  /*37a0*/  IMAD.WIDE R12, R7, 0x4, R136 ;  /* 0x00000004070c7825 */ /* 0x008fc600078e0288 */
[----:B------:R1:W-:Y:S01]  /*37b0*/  LDGSTS.E [R0+0x8600], desc[UR24][R8.64], P2 ;  /* 0x0860000008007fae */ /* 0x0003e200091a1018 */
[----:B------:R-:W-:Y:S02]  /*37c0*/  LOP3.LUT P2, RZ, R4, 0x1, RZ, 0xc0, !PT ;  /* 0x0000000104ff7812 */ /* 0x000fe4000784c0ff */
[----:B------:R-:W-:Y:S01]  /*37d0*/  SHF.R.U32.HI R4, RZ, 0xb, R2 ;  /* 0x0000000bff047819 */ /* 0x000fe20000011602 */
[----:B----4-:R-:W-:Y:S01]  /*37e0*/  IMAD.WIDE R10, R7, 0x4, R132 ;  /* 0x00000004070a7825 */ /* 0x010fe200078e0284 */
[----:B------:R3:W-:Y:S03]  /*37f0*/  LDGSTS.E [R0+0x8800], desc[UR24][R16.64], P3 ;  /* 0x0880000010007fae */ /* 0x0007e600099a1018 */
[C---:B------:R-:W-:Y:S01]  /*3800*/  IMAD R7, R134.reuse, 0x13, RZ ;  /* 0x0000001386077824 */ /* 0x040fe200078e02ff */
[----:B------:R4:W-:Y:S01]  /*3810*/  LDGSTS.E [R0+0x8a00], desc[UR24][R14.64], P3 ;  /* 0x08a000000e007fae */ /* 0x0009e200099a1018 */
[----:B-1----:R-:W-:-:S03]  /*3820*/  IMAD R8, R134, 0x12, RZ ;  /* 0x0000001286087824 */ /* 0x002fc600078e02ff */
[----:B------:R1:W-:Y:S04]  /*3830*/  LDGSTS.E [R0+0x8c00], desc[UR24][R12.64], P3 ;  /* 0x08c000000c007fae */ /* 0x0003e800099a1018 */
[----:B------:R-:W-:Y:S04]  /*3840*/  STL [R1+0x4e8], R8 ;  /* 0x0004e80801007387 */ /* 0x000fe80000100800 */
[----:B------:R3:W-:Y:S04]  /*3850*/  STL.64 [R1+0x298], R16 ;  /* 0x0002981001007387 */ /* 0x0007e80000100a00 */
[----:B------:R4:W-:Y:S04]  /*3860*/  STL.64 [R1+0x290], R14 ;  /* 0x0002900e01007387 */ /* 0x0009e80000100a00 */
[----:B------:R1:W-:Y:S04]  /*3870*/  STL.64 [R1+0x288], R12 ;  /* 0x0002880c01007387 */ /* 0x0003e80000100a00 */
[----:B------:R5:W-:Y:S01]  /*3880*/  STL.64 [R1+0x280], R10 ;  /* 0x0002800a01007387 */ /* 0x000be20000100a00 */
[----:B---3--:R-:W-:-:S03]  /*3890*/  IMAD.WIDE R16, R7, 0x4, R140 ;  /* 0x0000000407107825 */ /* 0x008fc600078e028c */
[----:B------:R5:W-:Y:S01]  /*38a0*/  LDGSTS.E [R0+0x8e00], desc[UR24][R10.64], P3 ;  /* 0x08e000000a007fae */ /* 0x000be200099a1018 */
[----:B----4-:R-:W-:Y:S01]  /*38b0*/  IMAD.WIDE R14, R8, 0x4, R140 ;  /* 0x00000004080e7825 */ /* 0x010fe200078e028c */
[----:B------:R-:W-:Y:S02]  /*38c0*/  LOP3.LUT P3, RZ, R4, 0x1, RZ, 0xc0, !PT ;  /* 0x0000000104ff7812 */ /* 0x000fe4000786c0ff */
[----:B------:R-:W-:Y:S01]  /*38d0*/  STL [R1+0x4e4], R7 ;  /* 0x0004e40701007387 */ /* 0x000fe20000100800 */
[C---:B-1----:R-:W-:Y:S01]  /*38e0*/  IMAD.WIDE R12, R8.reuse, 0x4, R138 ;  /* 0x00000004080c7825 */ /* 0x042fe200078e028a */
        /* <DEDUP_REMOVED lines=112> */
[----:B------:R-:W-:Y:S03]  /*3ff0*/  LDGSTS.E [R0+0xc800], desc[UR24][R16.64], P2 ;  /* 0x0c80000010007fae */ /* 0x000fe600091a1018 */
[C---:B------:R-:W-:Y:S01]  /*4000*/  IMAD R7, R134.reuse, 0x1b, RZ ;  /* 0x0000001b86077824 */ /* 0x040fe200078e02ff */
[----:B------:R3:W-:Y:S01]  /*4010*/  LDGSTS.E [R0+0xca00], desc[UR24][R14.64], P2 ;  /* 0x0ca000000e007fae */ /* 0x0007e200091a1018 */
[----:B-1----:R-:W-:-:S03]  /*4020*/  IMAD R8, R134, 0x1a, RZ ;  /* 0x0000001a86087824 */ /* 0x002fc600078e02ff */
[----:B------:R1:W-:Y:S04]  /*4030*/  LDGSTS.E [R0+0xcc00], desc[UR24][R12.64], P2 ;  /* 0x0cc000000c007fae */ /* 0x0003e800091a1018 */
[----:B------:R-:W-:Y:S04]  /*4040*/  STL [R1+0x4c8], R8 ;  /* 0x0004c80801007387 */ /* 0x000fe80000100800 */
[----:B------:R-:W-:Y:S04]  /*4050*/  STL.64 [R1+0x198], R16 ;  /* 0x0001981001007387 */ /* 0x000fe80000100a00 */
[----:B------:R3:W-:Y:S04]  /*4060*/  STL.64 [R1+0x190], R14 ;  /* 0x0001900e01007387 */ /* 0x0007e80000100a00 */
[----:B------:R1:W-:Y:S04]  /*4070*/  STL.64 [R1+0x188], R12 ;  /* 0x0001880c01007387 */ /* 0x0003e80000100a00 */
[----:B------:R4:W-:Y:S01]  /*4080*/  STL.64 [R1+0x180], R10 ;  /* 0x0001800a01007387 */ /* 0x0009e20000100a00 */
[----:B---3--:R-:W-:-:S03]  /*4090*/  IMAD.WIDE R14, R8, 0x4, R140 ;  /* 0x00000004080e7825 */ /* 0x008fc600078e028c */
[----:B------:R4:W-:Y:S01]  /*40a0*/  LDGSTS.E [R0+0xce00], desc[UR24][R10.64], P2 ;  /* 0x0ce000000a007fae */ /* 0x0009e200091a1018 */
[----:B------:R-:W-:Y:S01]  /*40b0*/  LOP3.LUT P2, RZ, R4, 0x1, RZ, 0xc0, !PT ;  /* 0x0000000104ff7812 */ /* 0x000fe2000784c0ff */
[C---:B-1----:R-:W-:Y:S02]  /*40c0*/  IMAD.WIDE R12, R8.reuse, 0x4, R138 ;  /* 0x00000004080c7825 */ /* 0x042fe400078e028a */
[----:B------:R-:W-:Y:S01]  /*40d0*/  STL [R1+0x4c4], R7 ;  /* 0x0004c40701007387 */ /* 0x000fe20000100800 */
[--C-:B------:R-:W-:Y:S02]  /*40e0*/  SHF.R.U32.HI R4, RZ, 0x2, R2.reuse ;  /* 0x00000002ff047819 */ /* 0x100fe40000011602 */
[----:B------:R-:W-:Y:S01]  /*40f0*/  SHF.R.U32.HI R2, RZ, 0x1, R2 ;  /* 0x00000001ff027819 */ /* 0x000fe20000011602 */
[----:B------:R1:W-:Y:S01]  /*4100*/  STL.64 [R1+0x178], R14 ;  /* 0x0001780e01007387 */ /* 0x0003e20000100a00 */
[----:B----4-:R-:W-:-:S03]  /*4110*/  IMAD.WIDE R10, R8, 0x4, R136 ;  /* 0x00000004080a7825 */ /* 0x010fc600078e0288 */
[----:B------:R1:W-:Y:S01]  /*4120*/  LDGSTS.E [R0+0xd000], desc[UR24][R14.64], P3 ;  /* 0x0d0000000e007fae */ /* 0x0003e200099a1018 */
[----:B------:R-:W-:-:S03]  /*4130*/  IMAD.WIDE R8, R8, 0x4, R132 ;  /* 0x0000000408087825 */ /* 0x000fc600078e0284 */
[----:B------:R3:W-:Y:S04]  /*4140*/  STL.64 [R1+0x170], R12 ;  /* 0x0001700c01007387 */ /* 0x0007e80000100a00 */
[----:B------:R3:W-:Y:S01]  /*4150*/  LDGSTS.E [R0+0xd200], desc[UR24][R12.64], P3 ;  /* 0x0d2000000c007fae */ /* 0x0007e200099a1018 */
[----:B-1----:R-:W-:-:S03]  /*4160*/  IMAD.WIDE R14, R7, 0x4, R140 ;  /* 0x00000004070e7825 */ /* 0x002fc600078e028c */
[----:B------:R1:W-:Y:S04]  /*4170*/  STL.64 [R1+0x168], R10 ;  /* 0x0001680a01007387 */ /* 0x0003e80000100a00 */
[----:B------:R1:W-:Y:S01]  /*4180*/  LDGSTS.E [R0+0xd400], desc[UR24][R10.64], P3 ;  /* 0x0d4000000a007fae */ /* 0x0003e200099a1018 */
[----:B---3--:R-:W-:-:S03]  /*4190*/  IMAD.WIDE R12, R7, 0x4, R138 ;  /* 0x00000004070c7825 */ /* 0x008fc600078e028a */
[----:B------:R3:W-:Y:S04]  /*41a0*/  STL.64 [R1+0x160], R8 ;  /* 0x0001600801007387 */ /* 0x0007e80000100a00 */
[----:B------:R3:W-:Y:S01]  /*41b0*/  LDGSTS.E [R0+0xd600], desc[UR24][R8.64], P3 ;  /* 0x0d60000008007fae */ /* 0x0007e200099a1018 */
[----:B------:R-:W-:Y:S01]  /*41c0*/  LOP3.LUT P3, RZ, R4, 0x1, RZ, 0xc0, !PT ;  /* 0x0000000104ff7812 */ /* 0x000fe2000786c0ff */
[----:B------:R-:W-:Y:S02]  /*41d0*/  IMAD R4, R134, 0x1f, RZ ;  /* 0x0000001f86047824 */ /* 0x000fe400078e02ff */
[C---:B-1----:R-:W-:Y:S01]  /*41e0*/  IMAD.WIDE R10, R7.reuse, 0x4, R136 ;  /* 0x00000004070a7825 */ /* 0x042fe200078e0288 */
[----:B------:R1:W-:Y:S04]  /*41f0*/  STL.64 [R1+0x158], R14 ;  /* 0x0001580e01007387 */ /* 0x0003e80000100a00 */
[----:B------:R1:W-:Y:S01]  /*4200*/  LDGSTS.E [R0+0xd800], desc[UR24][R14.64], P6 ;  /* 0x0d8000000e007fae */ /* 0x0003e2000b1a1018 */
[----:B---3--:R-:W-:-:S03]  /*4210*/  IMAD.WIDE R8, R7, 0x4, R132 ;  /* 0x0000000407087825 */ /* 0x008fc600078e0284 */
[----:B------:R3:W-:Y:S01]  /*4220*/  STL.64 [R1+0x150], R12 ;  /* 0x0001500c01007387 */ /* 0x0007e20000100a00 */
[----:B------:R-:W-:-:S03]  /*4230*/  IMAD R7, R134, 0x1e, RZ ;  /* 0x0000001e86077824 */ /* 0x000fc600078e02ff */
[----:B------:R3:W-:Y:S01]  /*4240*/  LDGSTS.E [R0+0xda00], desc[UR24][R12.64], P6 ;  /* 0x0da000000c007fae */ /* 0x0007e2000b1a1018 */
[----:B------:R-:W-:-:S03]  /*4250*/  IMAD.WIDE R20, R7, 0x4, R138 ;  /* 0x0000000407147825 */ /* 0x000fc600078e028a */
[----:B------:R4:W-:Y:S01]  /*4260*/  STL.64 [R1+0x148], R10 ;  /* 0x0001480a01007387 */ /* 0x0009e20000100a00 */
[----:B------:R-:W-:-:S03]  /*4270*/  IMAD.WIDE R18, R7, 0x4, R136 ;  /* 0x0000000407127825 */ /* 0x000fc600078e0288 */
[----:B------:R4:W-:Y:S01]  /*4280*/  LDGSTS.E [R0+0xdc00], desc[UR24][R10.64], P6 ;  /* 0x0dc000000a007fae */ /* 0x0009e2000b1a1018 */
[----:B------:R-:W-:-:S03]  /*4290*/  IMAD.WIDE R16, R7, 0x4, R132 ;  /* 0x0000000407107825 */ /* 0x000fc600078e0284 */
[----:B------:R5:W-:Y:S01]  /*42a0*/  STL.64 [R1+0x140], R8 ;  /* 0x0001400801007387 */ /* 0x000be20000100a00 */
[----:B-1----:R-:W-:-:S03]  /*42b0*/  IMAD.WIDE R14, R4, 0x4, R140 ;  /* 0x00000004040e7825 */ /* 0x002fc600078e028c */
[----:B------:R5:W-:Y:S01]  /*42c0*/  LDGSTS.E [R0+0xde00], desc[UR24][R8.64], P6 ;  /* 0x0de0000008007fae */ /* 0x000be2000b1a1018 */
[----:B------:R-:W-:Y:S01]  /*42d0*/  LOP3.LUT P6, RZ, R2, 0x1, RZ, 0xc0, !PT ;  /* 0x0000000102ff7812 */ /* 0x000fe200078cc0ff */
[----:B---3--:R-:W-:Y:S01]  /*42e0*/  IMAD.WIDE R12, R4, 0x4, R138 ;  /* 0x00000004040c7825 */ /* 0x008fe200078e028a */
[----:B----4-:R-:W-:-:S03]  /*42f0*/  LOP3.LUT R10, R22, 0x40, RZ, 0x3c, !PT ;  /* 0x00000040160a7812 */ /* 0x010fc600078e3cff */
[----:B------:R-:W-:-:S04]  /*4300*/  IMAD.WIDE R22, R7, 0x4, R140 ;  /* 0x0000000407167825 */ /* 0x000fc800078e028c */
[----:B------:R-:W-:Y:S02]  /*4310*/  VIADD R142, R10, UR9 ;  /* 0x000000090a8e7c36 */ /* 0x000fe40008000000 */
[C---:B-----5:R-:W-:Y:S02]  /*4320*/  IMAD R9, R134.reuse, 0x1c, RZ ;  /* 0x0000001c86097824 */ /* 0x060fe400078e02ff */
[----:B------:R-:W-:Y:S02]  /*4330*/  IMAD R8, R134, 0x1d, RZ ;  /* 0x0000001d86087824 */ /* 0x000fe400078e02ff */
[C---:B------:R-:W-:Y:S01]  /*4340*/  IMAD.WIDE R68, R9.reuse, 0x4, R140 ;  /* 0x0000000409447825 */ /* 0x040fe200078e028c */
[----:B------:R-:W-:Y:S03]  /*4350*/  STL [R1+0x4c0], R9 ;  /* 0x0004c00901007387 */ /* 0x000fe60000100800 */
[C---:B------:R-:W-:Y:S01]  /*4360*/  IMAD.WIDE R66, R9.reuse, 0x4, R138 ;  /* 0x0000000409427825 */ /* 0x040fe200078e028a */
[----:B------:R-:W-:Y:S03]  /*4370*/  LDGSTS.E [R0+0xe000], desc[UR24][R68.64], P2 ;  /* 0x0e00000044007fae */ /* 0x000fe600091a1018 */
[C---:B------:R-:W-:Y:S01]  /*4380*/  IMAD.WIDE R64, R9.reuse, 0x4, R136 ;  /* 0x0000000409407825 */ /* 0x040fe200078e0288 */
[----:B------:R-:W-:Y:S03]  /*4390*/  LDGSTS.E [R0+0xe200], desc[UR24][R66.64], P2 ;  /* 0x0e20000042007fae */ /* 0x000fe600091a1018 */
[----:B------:R-:W-:Y:S01]  /*43a0*/  IMAD.WIDE R62, R9, 0x4, R132 ;  /* 0x00000004093e7825 */ /* 0x000fe200078e0284 */
[----:B------:R-:W-:Y:S03]  /*43b0*/  LDGSTS.E [R0+0xe400], desc[UR24][R64.64], P2 ;  /* 0x0e40000040007fae */ /* 0x000fe600091a1018 */
[C---:B------:R-:W-:Y:S01]  /*43c0*/  IMAD.WIDE R60, R8.reuse, 0x4, R140 ;  /* 0x00000004083c7825 */ /* 0x040fe200078e028c */
[----:B------:R-:W-:Y:S03]  /*43d0*/  LDGSTS.E [R0+0xe600], desc[UR24][R62.64], P2 ;  /* 0x0e6000003e007fae */ /* 0x000fe600091a1018 */
[C---:B------:R-:W-:Y:S01]  /*43e0*/  IMAD.WIDE R58, R8.reuse, 0x4, R138 ;  /* 0x00000004083a7825 */ /* 0x040fe200078e028a */
[----:B------:R-:W-:Y:S03]  /*43f0*/  LDGSTS.E [R0+0xe800], desc[UR24][R60.64], P3 ;  /* 0x0e8000003c007fae */ /* 0x000fe600099a1018 */
[C---:B------:R-:W-:Y:S01]  /*4400*/  IMAD.WIDE R56, R8.reuse, 0x4, R136 ;  /* 0x0000000408387825 */ /* 0x040fe200078e0288 */
[----:B------:R-:W-:Y:S03]  /*4410*/  LDGSTS.E [R0+0xea00], desc[UR24][R58.64], P3 ;  /* 0x0ea000003a007fae */ /* 0x000fe600099a1018 */
[----:B------:R-:W-:Y:S01]  /*4420*/  IMAD.WIDE R24, R8, 0x4, R132 ;  /* 0x0000000408187825 */ /* 0x000fe200078e0284 */
[----:B------:R-:W-:Y:S03]  /*4430*/  LDGSTS.E [R0+0xec00], desc[UR24][R56.64], P3 ;  /* 0x0ec0000038007fae */ /* 0x000fe600099a1018 */
[----:B------:R-:W-:Y:S01]  /*4440*/  IMAD.SHL.U32 R2, R5, 0x10, RZ ;  /* 0x0000001005027824 */ /* 0x000fe200078e00ff */
[----:B------:R-:W-:Y:S04]  /*4450*/  LDGSTS.E [R0+0xee00], desc[UR24][R24.64], P3 ;  /* 0x0ee0000018007fae */ /* 0x000fe800099a1018 */
[----:B------:R1:W-:Y:S01]  /*4460*/  STL [R1+0x4ac], R10 ;  /* 0x0004ac0a01007387 */ /* 0x0003e20000100800 */
[----:B------:R-:W-:-:S03]  /*4470*/  LOP3.LUT R2, R2, 0x70, RZ, 0xc0, !PT ;  /* 0x0000007002027812 */ /* 0x000fc600078ec0ff */
[----:B------:R-:W-:Y:S04]  /*4480*/  LDGSTS.E [R0+0xf000], desc[UR24][R22.64], P6 ;  /* 0x0f00000016007fae */ /* 0x000fe8000b1a1018 */
[----:B------:R3:W-:Y:S01]  /*4490*/  STL [R1+0x4bc], R8 ;  /* 0x0004bc0801007387 */ /* 0x0007e20000100800 */
[----:B-1----:R-:W-:-:S03]  /*44a0*/  IMAD.WIDE R10, R4, 0x4, R136 ;  /* 0x00000004040a7825 */ /* 0x002fc600078e0288 */
[----:B------:R-:W-:Y:S04]  /*44b0*/  LDGSTS.E [R0+0xf200], desc[UR24][R20.64], P6 ;  /* 0x0f20000014007fae */ /* 0x000fe8000b1a1018 */
[----:B------:R-:W-:Y:S01]  /*44c0*/  LDGSTS.E [R0+0xf400], desc[UR24][R18.64], P6 ;  /* 0x0f40000012007fae */ /* 0x000fe2000b1a1018 */
[----:B---3--:R-:W-:-:S03]  /*44d0*/  IMAD.WIDE R8, R4, 0x4, R132 ;  /* 0x0000000404087825 */ /* 0x008fc600078e0284 */
[----:B------:R-:W-:Y:S04]  /*44e0*/  LDGSTS.E [R0+0xf600], desc[UR24][R16.64], P6 ;  /* 0x0f60000010007fae */ /* 0x000fe8000b1a1018 */
[----:B------:R-:W-:Y:S04]  /*44f0*/  LDGSTS.E [R0+0xf800], desc[UR24][R14.64], !P1 ;  /* 0x0f8000000e007fae */ /* 0x000fe8000c9a1018 */
[----:B------:R-:W-:Y:S04]  /*4500*/  LDGSTS.E [R0+0xfa00], desc[UR24][R12.64], !P1 ;  /* 0x0fa000000c007fae */ /* 0x000fe8000c9a1018 */
[----:B------:R-:W-:Y:S04]  /*4510*/  LDGSTS.E [R0+0xfc00], desc[UR24][R10.64], !P1 ;  /* 0x0fc000000a007fae */ /* 0x000fe8000c9a1018 */
[----:B------:R1:W-:Y:S04]  /*4520*/  LDGSTS.E [R0+0xfe00], desc[UR24][R8.64], !P1 ;  /* 0x0fe0000008007fae */ /* 0x0003e8000c9a1018 */
[----:B------:R-:W0:Y:S04]  /*4530*/  LDGDEPBAR ;  /* 0x00000000000079af */ /* 0x000e280000000000 */
[----:B------:R-:W-:Y:S04]  /*4540*/  LDGSTS.E [R143+0x10000], desc[UR24][R54.64], P0 ;  /* 0x10000000368f7fae */ /* 0x000fe800081a1018 */
        /* <DEDUP_REMOVED lines=10> */
[----:B------:R3:W-:Y:S04]  /*45f0*/  LDGSTS.E [R142+0x10e00], desc[UR24][R32.64], P0 ;  /* 0x10e00000208e7fae */ /* 0x0007e800081a1018 */
[----:B------:R2:W-:Y:S04]  /*4600*/  LDGSTS.E [R142+0x11200], desc[UR24][R30.64], P0 ;  /* 0x112000001e8e7fae */ /* 0x0005e800081a1018 */
[----:B------:R2:W-:Y:S04]  /*4610*/  LDGSTS.E [R142+0x11600], desc[UR24][R28.64], P0 ;  /* 0x116000001c8e7fae */ /* 0x0005e800081a1018 */
[----:B------:R2:W-:Y:S04]  /*4620*/  LDGSTS.E [R142+0x11a00], desc[UR24][R26.64], P0 ;  /* 0x11a000001a8e7fae */ /* 0x0005e800081a1018 */
[----:B------:R2:W-:Y:S04]  /*4630*/  LDGSTS.E [R142+0x11e00], desc[UR24][R200.64], P0 ;  /* 0x11e00000c88e7fae */ /* 0x0005e800081a1018 */
[----:B------:R-:W0:Y:S04]  /*4640*/  LDGDEPBAR ;  /* 0x00000000000079af */ /* 0x000e280000000000 */
[----:B------:R-:W-:Y:S04]  /*4650*/  STL [R1+0x4b8], R7 ;  /* 0x0004b80701007387 */ /* 0x000fe80000100800 */
[----:B------:R4:W-:Y:S04]  /*4660*/  STL [R1+0x4b4], R4 ;  /* 0x0004b40401007387 */ /* 0x0009e80000100800 */
[----:B------:R-:W-:Y:S04]  /*4670*/  STL.64 [R1+0x138], R68 ;  /* 0x0001384401007387 */ /* 0x000fe80000100a00 */
[----:B------:R-:W-:Y:S01]  /*4680*/  STL.64 [R1+0x118], R60 ;  /* 0x0001183c01007387 */ /* 0x000fe20000100a00 */
[----:B----4-:R-:W-:-:S03]  /*4690*/  SHF.L.U32 R4, R5, 0x6, RZ ;  /* 0x0000000605047819 */ /* 0x010fc600000006ff */
[----:B------:R-:W-:Y:S01]  /*46a0*/  STL.64 [R1+0xf8], R22 ;  /* 0x0000f81601007387 */ /* 0x000fe20000100a00 */
[----:B------:R-:W-:Y:S01]  /*46b0*/  LOP3.LUT R4, R4, 0x600, RZ, 0xc0, !PT ;  /* 0x0000060004047812 */ /* 0x000fe200078ec0ff */
[----:B------:R-:W-:-:S04]  /*46c0*/  DEPBAR.LE SB0, 0x0 ;  /* 0x000080000000791a */ /* 0x000fc80000000000 */
[----:B------:R-:W-:Y:S01]  /*46d0*/  STL.64 [R1+0x130], R66 ;  /* 0x0001304201007387 */ /* 0x000fe20000100a00 */
[----:B------:R-:W-:-:S03]  /*46e0*/  IADD3 R2, PT, PT, R4, UR9, R2 ;  /* 0x0000000904027c10 */ /* 0x000fc6000fffe002 */
[----:B------:R-:W-:Y:S02]  /*46f0*/  STL.64 [R1+0xd8], R14 ;  /* 0x0000d80e01007387 */ /* 0x000fe40000100a00 */
[----:B------:R-:W-:Y:S01]  /*4700*/  IMAD R2, R6, 0x4, R2 ;  /* 0x0000000406027824 */ /* 0x000fe200078e0202 */
[----:B------:R-:W-:Y:S06]  /*4710*/  BAR.SYNC.DEFER_BLOCKING 0x0 ;  /* 0x0000000000007b1d */ /* 0x000fec0000010000 */
[----:B------:R-:W-:Y:S04]  /*4720*/  STL.64 [R1+0x128], R64 ;  /* 0x0001284001007387 */ /* 0x000fe80000100a00 */
        /* <DEDUP_REMOVED lines=10> */
[----:B-1----:R-:W3:Y:S04]  /*47d0*/  LDSM.16.M88.4 R8, [R2+0xe000] ;  /* 0x00e000000208783b */ /* 0x002ee80000000200 */
[----:B------:R2:W1:Y:S04]  /*47e0*/  LDSM.16.M88.4 R208, [R2] ;  /* 0x0000000002d0783b */ /* 0x0004680000000200 */
[----:B------:R2:W4:Y:S04]  /*47f0*/  LDSM.16.M88.4 R196, [R2+0x800] ;  /* 0x0008000002c4783b */ /* 0x0005280000000200 */
[----:B------:R2:W1:Y:S04]  /*4800*/  LDSM.16.M88.4 R192, [R2+0x1000] ;  /* 0x0010000002c0783b */ /* 0x0004680000000200 */
[----:B------:R2:W1:Y:S04]  /*4810*/  LDSM.16.M88.4 R100, [R2+0x1800] ;  /* 0x001800000264783b */ /* 0x0004680000000200 */
[----:B------:R2:W1:Y:S04]  /*4820*/  LDSM.16.M88.4 R104, [R2+0x2000] ;  /* 0x002000000268783b */ /* 0x0004680000000200 */
[----:B------:R2:W1:Y:S04]  /*4830*/  LDSM.16.M88.4 R172, [R2+0x2800] ;  /* 0x0028000002ac783b */ /* 0x0004680000000200 */
[----:B------:R2:W1:Y:S04]  /*4840*/  LDSM.16.M88.4 R176, [R2+0x3000] ;  /* 0x0030000002b0783b */ /* 0x0004680000000200 */
[----:B------:R2:W1:Y:S04]  /*4850*/  LDSM.16.M88.4 R180, [R2+0x3800] ;  /* 0x0038000002b4783b */ /* 0x0004680000000200 */
[----:B------:R2:W1:Y:S04]  /*4860*/  LDSM.16.M88.4 R108, [R2+0x4000] ;  /* 0x00400000026c783b */ /* 0x0004680000000200 */
[----:B------:R2:W1:Y:S01]  /*4870*/  LDSM.16.M88.4 R160, [R2+0x4800] ;  /* 0x0048000002a0783b */ /* 0x0004620000000200 */
[----:B---3--:R-:W-:Y:S01]  /*4880*/  IMAD.MOV.U32 R32, RZ, RZ, R8 ;  /* 0x000000ffff207224 */ /* 0x008fe200078e0008 */
[----:B------:R-:W-:Y:S01]  /*4890*/  MOV R96, R10 ;  /* 0x0000000a00607202 */ /* 0x000fe20000000f00 */
[----:B------:R-:W-:Y:S01]  /*48a0*/  IMAD.MOV.U32 R64, RZ, RZ, R9 ;  /* 0x000000ffff407224 */ /* 0x000fe200078e0009 */
[----:B------:R2:W3:Y:S01]  /*48b0*/  LDSM.16.M88.4 R164, [R2+0x5000] ;  /* 0x0050000002a4783b */ /* 0x0004e20000000200 */
[----:B------:R-:W-:-:S03]  /*48c0*/  IMAD.MOV.U32 R190, RZ, RZ, R11 ;  /* 0x000000ffffbe7224 */ /* 0x000fc600078e000b */
[----:B------:R2:W1:Y:S04]  /*48d0*/  LDSM.16.M88.4 R168, [R2+0x5800] ;  /* 0x0058000002a8783b */ /* 0x0004680000000200 */
        /* <DEDUP_REMOVED lines=19> */
[----:B---34-:R-:W-:Y:S05]  /*4a10*/  @!P4 BRA `(.L_x_6) ;  /* 0x0000000400f0c947 */ /* 0x018fea0003800000 */
[----:B-1----:R-:W-:Y:S01]  /*4a20*/  IMAD.MOV.U32 R8, RZ, RZ, R104 ;  /* 0x000000ffff087224 */ /* 0x002fe200078e0068 */
[----:B------:R-:W-:Y:S01]  /*4a30*/  MOV R12, R108 ;  /* 0x0000006c000c7202 */ /* 0x000fe20000000f00 */
[----:B------:R-:W-:Y:S01]  /*4a40*/  IMAD.MOV.U32 R16, RZ, RZ, R112 ;  /* 0x000000ffff107224 */ /* 0x000fe200078e0070 */
[----:B------:R-:W-:Y:S01]  /*4a50*/  MOV R84, R118 ;  /* 0x0000007600547202 */ /* 0x000fe20000000f00 */
[----:B------:R-:W-:Y:S01]  /*4a60*/  IMAD.MOV.U32 R20, RZ, RZ, R116 ;  /* 0x000000ffff147224 */ /* 0x000fe200078e0074 */
[----:B------:R-:W-:Y:S01]  /*4a70*/  MOV R7, R100 ;  /* 0x0000006400077202 */ /* 0x000fe20000000f00 */
[----:B------:R-:W-:Y:S01]  /*4a80*/  IMAD.MOV.U32 R52, RZ, RZ, R117 ;  /* 0x000000ffff347224 */ /* 0x000fe200078e0075 */
[----:B------:R-:W-:Y:S01]  /*4a90*/  MOV R22, R128 ;  /* 0x0000008000167202 */ /* 0x000fe20000000f00 */
[----:B------:R-:W-:Y:S01]  /*4aa0*/  IMAD.MOV.U32 R21, RZ, RZ, R124 ;  /* 0x000000ffff157224 */ /* 0x000fe200078e007c */
[----:B--2---:R-:W-:Y:S01]  /*4ab0*/  MOV R27, R120 ;  /* 0x00000078001b7202 */ /* 0x004fe20000000f00 */
[----:B------:R-:W-:Y:S01]  /*4ac0*/  IMAD.MOV.U32 R39, RZ, RZ, R101 ;  /* 0x000000ffff277224 */ /* 0x000fe200078e0065 */
        /* <DEDUP_REMOVED lines=37> */
[----:B------:R-:W-:-:S02]  /*4d20*/  IMAD.MOV.U32 R6, RZ, RZ, R192 ;  /* 0x000000ffff067224 */ /* 0x000fc400078e00c0 */
[----:B------:R-:W-:Y:S02]  /*4d30*/  IMAD.MOV.U32 R9, RZ, RZ, R172 ;  /* 0x000000ffff097224 */ /* 0x000fe400078e00ac */
[----:B------:R-:W-:Y:S02]  /*4d40*/  IMAD.MOV.U32 R10, RZ, RZ, R176 ;  /* 0x000000ffff0a7224 */ /* 0x000fe400078e00b0 */
[----:B------:R-:W-:Y:S02]  /*4d50*/  IMAD.MOV.U32 R11, RZ, RZ, R180 ;  /* 0x000000ffff0b7224 */ /* 0x000fe400078e00b4 */
[----:B------:R-:W-:Y:S02]  /*4d60*/  IMAD.MOV.U32 R13, RZ, RZ, R160 ;  /* 0x000000ffff0d7224 */ /* 0x000fe400078e00a0 */
[----:B------:R-:W-:Y:S02]  /*4d70*/  IMAD.MOV.U32 R14, RZ, RZ, R164 ;  /* 0x000000ffff0e7224 */ /* 0x000fe400078e00a4 */
        /* <DEDUP_REMOVED lines=68> */
[----:B------:R-:W-:-:S04]  /*51c0*/  IMAD.MOV.U32 R131, RZ, RZ, R243 ;  /* 0x000000ffff837224 */ /* 0x000fc800078e00f3 */
[----:B------:R3:W-:Y:S03]  /*51d0*/  STTM.x128 tmem[UR11+0x100], R4 ;  /* 0x00010004000079ed */ /* 0x0007e600083c000b */
.L_x_6:
[----:B--23--:R-:W2:Y:S01]  /*51e0*/  LDC R28, c[0x0][0x3a0] ;  /* 0x0000e800ff1c7b82 */ /* 0x00cea20000000800 */
[----:B------:R-:W-:Y:S01]  /*51f0*/  P2R R4, PR, RZ, 0x20 ;  /* 0x00000020ff047803 */ /* 0x000fe20000000000 */
[----:B------:R-:W-:Y:S01]  /*5200*/  IMAD.SHL.U32 R190, R134, 0x20, RZ ;  /* 0x0000002086be7824 */ /* 0x000fe200078e00ff */
[----:B------:R-:W3:Y:S01]  /*5210*/  FENCE.VIEW.ASYNC.T ;  /* 0x00000000000073c6 */ /* 0x000ee20000000200 */
[----:B------:R-:W-:Y:S02]  /*5220*/  UIADD3 UR12, UPT, UPT, UR10, 0x100, URZ ;  /* 0x000001000a0c7890 */ /* 0x000fe4000fffe0ff */
[----:B------:R-:W-:-:S04]  /*5230*/  IMAD.WIDE R140, R190, 0x4, R140 ;  /* 0x00000004be8c7825 */ /* 0x000fc800078e028c */
[----:B------:R-:W-:-:S04]  /*5240*/  IMAD.WIDE R138, R190, 0x4, R138 ;  /* 0x00000004be8a7825 */ /* 0x000fc800078e028a */
[----:B------:R-:W-:-:S04]  /*5250*/  IMAD.WIDE R136, R190, 0x4, R136 ;  /* 0x00000004be887825 */ /* 0x000fc800078e0288 */
[----:B------:R-:W-:Y:S01]  /*5260*/  IMAD.WIDE R132, R190, 0x4, R132 ;  /* 0x00000004be847825 */ /* 0x000fe200078e0284 */
[----:B--2---:R-:W-:-:S03]  /*5270*/  IADD3 R5, PT, PT, R28, -0x36, RZ ;  /* 0xffffffca1c057810 */ /* 0x004fc60007ffe0ff */
[C---:B------:R-:W-:Y:S01]  /*5280*/  VIADD R7, R28.reuse, 0xffffffc9 ;  /* 0xffffffc91c077836 */ /* 0x040fe20000000000 */
[C---:B------:R-:W-:Y:S01]  /*5290*/  IADD3 R16, PT, PT, R28.reuse, -0x25, RZ ;  /* 0xffffffdb1c107810 */ /* 0x040fe20007ffe0ff */
[C---:B------:R-:W-:Y:S01]  /*52a0*/  VIADD R29, R28.reuse, 0x1f ;  /* 0x0000001f1c1d7836 */ /* 0x040fe20000000000 */
[----:B---3--:R-:W-:Y:S01]  /*52b0*/  BAR.SYNC.DEFER_BLOCKING 0x0 ;  /* 0x0000000000007b1d */ /* 0x008fe20000010000 */
[----:B------:R-:W-:Y:S01]  /*52c0*/  ISETP.GE.U32.AND P2, PT, R5, 0x7fffffab, PT ;  /* 0x7fffffab0500780c */ /* 0x000fe20003f46070 */
[C---:B------:R-:W-:Y:S01]  /*52d0*/  VIADD R5, R28.reuse, 0xffffffcb ;  /* 0xffffffcb1c057836 */ /* 0x040fe20000000000 */
[----:B------:R-:W-:Y:S01]  /*52e0*/  ISETP.GE.U32.AND P0, PT, R7, 0x7fffffaa, PT ;  /* 0x7fffffaa0700780c */ /* 0x000fe20003f06070 */
[C---:B------:R-:W-:Y:S01]  /*52f0*/  VIADD R6, R28.reuse, 0xffffffc8 ;  /* 0xffffffc81c067836 */ /* 0x040fe20000000000 */
[----:B------:R-:W-:Y:S01]  /*5300*/  SEL R15, RZ, 0x4, P2 ;  /* 0x00000004ff0f7807 */ /* 0x000fe20001000000 */
[C---:B------:R-:W-:Y:S01]  /*5310*/  VIADD R8, R28.reuse, 0xffffffdf ;  /* 0xffffffdf1c087836 */ /* 0x040fe20000000000 */
[----:B------:R-:W-:Y:S01]  /*5320*/  ISETP.GE.U32.AND P6, PT, R5, 0x7fffffac, PT ;  /* 0x7fffffac0500780c */ /* 0x000fe20003fc6070 */
[C---:B------:R-:W-:Y:S01]  /*5330*/  VIADD R7, R28.reuse, 0xffffffdd ;  /* 0xffffffdd1c077836 */ /* 0x040fe20000000000 */
[----:B------:R-:W-:Y:S01]  /*5340*/  SEL R12, RZ, 0x1fffe, P0 ;  /* 0x0001fffeff0c7807 */ /* 0x000fe20000000000 */
[----:B------:R-:W-:Y:S01]  /*5350*/  VIADD R5, R28, 0xffffffdc ;  /* 0xffffffdc1c057836 */ /* 0x000fe20000000000 */
[----:B------:R-:W-:-:S02]  /*5360*/  ISETP.NE.U32.AND P0, PT, RZ, UR8, PT ;  /* 0x00000008ff007c0c */ /* 0x000fc4000bf05070 */
[----:B------:R-:W-:Y:S02]  /*5370*/  SEL R14, RZ, 0x7fff8, P6 ;  /* 0x0007fff8ff0e7807 */ /* 0x000fe40003000000 */
[----:B------:R-:W-:Y:S02]  /*5380*/  ISETP.LT.OR P6, PT, R29, 0x20, P0 ;  /* 0x000000201d00780c */ /* 0x000fe400007c1670 */
[----:B------:R-:W-:Y:S02]  /*5390*/  ISETP.GE.U32.AND P1, PT, R6, 0x7fffffa9, PT ;  /* 0x7fffffa90600780c */ /* 0x000fe40003f26070 */
[----:B------:R-:W-:Y:S02]  /*53a0*/  IADD3 R6, PT, PT, R28, -0x22, RZ ;  /* 0xffffffde1c067810 */ /* 0x000fe40007ffe0ff */
[----:B------:R-:W-:Y:S02]  /*53b0*/  SEL R13, RZ, 0x1, P1 ;  /* 0x00000001ff0d7807 */ /* 0x000fe40000800000 */
[----:B------:R-:W-:-:S02]  /*53c0*/  ISETP.GE.U32.AND P5, PT, R16, 0x7fffffbc, PT ;  /* 0x7fffffbc1000780c */ /* 0x000fc40003fa6070 */
[----:B------:R-:W-:Y:S02]  /*53d0*/  ISETP.GE.U32.AND P4, PT, R8, 0x7fffffc0, PT ;  /* 0x7fffffc00800780c */ /* 0x000fe40003f86070 */
[----:B------:R-:W-:Y:S02]  /*53e0*/  ISETP.GE.U32.AND P3, PT, R6, 0x7fffffbf, PT ;  /* 0x7fffffbf0600780c */ /* 0x000fe40003f66070 */
[----:B------:R-:W-:Y:S02]  /*53f0*/  ISETP.GE.U32.AND P2, PT, R7, 0x7fffffbe, PT ;  /* 0x7fffffbe0700780c */ /* 0x000fe40003f46070 */
[----:B------:R-:W-:Y:S02]  /*5400*/  ISETP.GE.U32.AND P1, PT, R5, 0x7fffffbd, PT ;  /* 0x7fffffbd0500780c */ /* 0x000fe40003f26070 */
[----:B------:R-:W-:Y:S01]  /*5410*/  ISETP.NE.AND P5, PT, R4, RZ, PT ;  /* 0x000000ff0400720c */ /* 0x000fe20003fa5270 */
[----:B------:R-:W-:-:S12]  /*5420*/  @P6 BRA `(.L_x_7) ;  /* 0x00000004005c6947 */ /* 0x000fd80003800000 */
[----:B------:R-:W-:Y:S01]  /*5430*/  UIADD3 UR8, UPT, UPT, UR9, 0x10000, URZ ;  /* 0x0001000009087890 */ /* 0x000fe2000fffe0ff */
[----:B------:R-:W-:Y:S01]  /*5440*/  UMOV UR5, URZ ;  /* 0x000000ff00057c82 */ /* 0x000fe20008000000 */
[----:B------:R-:W-:Y:S02]  /*5450*/  UIADD3 UR58, UPT, UPT, UR10, 0x108, URZ ;  /* 0x000001080a3a7890 */ /* 0x000fe4000fffe0ff */
[----:B------:R-:W-:Y:S02]  /*5460*/  USHF.R.U32.HI UR8, URZ, 0x4, UR8 ;  /* 0x00000004ff087899 */ /* 0x000fe40008011608 */
[----:B------:R-:W-:Y:S02]  /*5470*/  UIADD3 UR74, UPT, UPT, UR10, 0x110, URZ ;  /* 0x000001100a4a7890 */ /* 0x000fe4000fffe0ff */
[----:B------:R-:W-:Y:S02]  /*5480*/  USGXT.U32 UR42, UR8, 0xe ;  /* 0x0000000e082a789a */ /* 0x000fe40008000000 */
[----:B------:R-:W-:-:S02]  /*5490*/  UIADD3 UR73, UPT, UPT, UR10, 0x118, URZ ;  /* 0x000001180a497890 */ /* 0x000fc4000fffe0ff */
[----:B------:R-:W-:Y:S02]  /*54a0*/  UIADD3 UR46, UP1, UPT, UR42, 0x2, URZ ;  /* 0x000000022a2e7890 */ /* 0x000fe4000ff3e0ff */
[----:B------:R-:W-:Y:S02]  /*54b0*/  UIADD3 UR72, UPT, UPT, UR10, 0x40, URZ ;  /* 0x000000400a487890 */ /* 0x000fe4000fffe0ff */
[----:B------:R-:W-:Y:S02]  /*54c0*/  UIADD3.X UR47, UPT, UPT, UR5, 0x40004040, URZ, UP1, !UPT ;  /* 0x40004040052f7890 */ /* 0x000fe40008ffe4ff */
[----:B------:R-:W-:Y:S02]  /*54d0*/  UIADD3 UR71, UPT, UPT, UR10, 0x120, URZ ;  /* 0x000001200a477890 */ /* 0x000fe4000fffe0ff */
[----:B------:R-:W-:Y:S02]  /*54e0*/  UIADD3.64 UR54, UPT, UPT, UR46, 0x2, URZ ;  /* 0x000000022e367897 */ /* 0x000fe4000fffe0ff */
[----:B------:R-:W-:-:S02]  /*54f0*/  UIADD3.64 UR56, UPT, UPT, UR46, 0x4, URZ ;  /* 0x000000042e387897 */ /* 0x000fc4000fffe0ff */
[----:B------:R-:W-:Y:S02]  /*5500*/  UIADD3 UR70, UPT, UPT, UR10, 0x40, URZ ;  /* 0x000000400a467890 */ /* 0x000fe4000fffe0ff */
[----:B------:R-:W-:Y:S02]  /*5510*/  UIADD3 UR69, UPT, UPT, UR10, 0x128, URZ ;  /* 0x000001280a457890 */ /* 0x000fe4000fffe0ff */
[----:B------:R-:W-:Y:S02]  /*5520*/  UIADD3 UR68, UPT, UPT, UR10, 0x40, URZ ;  /* 0x000000400a447890 */ /* 0x000fe4000fffe0ff */
[----:B------:R-:W-:Y:S01]  /*5530*/  UIADD3 UR67, UPT, UPT, UR10, 0x130, URZ ;  /* 0x000001300a437890 */ /* 0x000fe2000fffe0ff */
[----:B------:R-:W-:Y:S01]  /*5540*/  UMOV UR62, 0x0 ;  /* 0x00000000003e7882 */ /* 0x000fe20000000000 */
[----:B------:R-:W-:Y:S01]  /*5550*/  UMOV UR63, 0x8100910 ;  /* 0x08100910003f7882 */ /* 0x000fe20000000000 */
[----:B------:R-:W-:Y:S02]  /*5560*/  UIADD3 UR66, UPT, UPT, UR10, 0x40, URZ ;  /* 0x000000400a427890 */ /* 0x000fe4000fffe0ff */
[----:B------:R-:W-:Y:S01]  /*5570*/  UIADD3 UR65, UPT, UPT, UR10, 0x138, URZ ;  /* 0x000001380a417890 */ /* 0x000fe2000fffe0ff */
[----:B------:R-:W-:Y:S01]  /*5580*/  UMOV UR43, 0x40004040 ;  /* 0x40004040002b7882 */ /* 0x000fe20000000000 */
[----:B------:R-:W-:Y:S01]  /*5590*/  UMOV UR60, 0x0 ;  /* 0x00000000003c7882 */ /* 0x000fe20000000000 */
[----:B------:R-:W-:Y:S01]  /*55a0*/  UMOV UR61, 0x8100910 ;  /* 0x08100910003d7882 */ /* 0x000fe20000000000 */
[----:B------:R-:W-:-:S02]  /*55b0*/  UIADD3 UR64, UPT, UPT, UR10, 0x80, URZ ;  /* 0x000000800a407890 */ /* 0x000fc4000fffe0ff */
[----:B------:R-:W-:Y:S01]  /*55c0*/  UTCHMMA tmem[UR12], gdesc[UR42], tmem[UR10], tmem[UR62], idesc[UR63], !UPT ;  /* 0x00ff3e2a0c0079ea */ /* 0x000fe2000f80000a */
[----:B------:R-:W-:Y:S02]  /*55d0*/  UIADD3 UR29, UPT, UPT, UR10, 0x140, URZ ;  /* 0x000001400a1d7890 */ /* 0x000fe4000fffe0ff */
[----:B------:R2:W-:Y:S01]  /*55e0*/  UTCHMMA tmem[UR58], gdesc[UR46], tmem[UR10], tmem[UR60], idesc[UR61], UPT ;  /* 0x00ff3c2e3a0079ea */ /* 0x0005e2000b80000a */
[----:B------:R-:W-:Y:S01]  /*55f0*/  UMOV UR6, 0x0 ;  /* 0x0000000000067882 */ /* 0x000fe20000000000 */
[----:B------:R-:W-:Y:S01]  /*5600*/  UMOV UR7, 0x8100910 ;  /* 0x0810091000077882 */ /* 0x000fe20000000000 */
[----:B------:R-:W-:Y:S02]  /*5610*/  UIADD3 UR28, UPT, UPT, UR10, 0x80, URZ ;  /* 0x000000800a1c7890 */ /* 0x000fe4000fffe0ff */
[----:B------:R3:W-:Y:S01]  /*5620*/  UTCHMMA tmem[UR74], gdesc[UR54], tmem[UR10], tmem[UR6], idesc[UR7], UPT ;  /* 0x00ff06364a0079ea */ /* 0x0007e2000b80000a */
[----:B------:R-:W-:Y:S02]  /*5630*/  UIADD3 UR27, UPT, UPT, UR10, 0x148, URZ ;  /* 0x000001480a1b7890 */ /* 0x000fe4000fffe0ff */
[----:B------:R4:W-:Y:S01]  /*5640*/  UTCHMMA tmem[UR73], gdesc[UR56], tmem[UR10], tmem[UR62], idesc[UR63], UPT ;  /* 0x00ff3e38490079ea */ /* 0x0009e2000b80000a */
[----:B------:R-:W-:-:S02]  /*5650*/  UIADD3 UR26, UPT, UPT, UR10, 0x80, URZ ;  /* 0x000000800a1a7890 */ /* 0x000fc4000fffe0ff */
[----:B------:R-:W-:Y:S01]  /*5660*/  UIADD3 UR23, UPT, UPT, UR10, 0x150, URZ ;  /* 0x000001500a177890 */ /* 0x000fe2000fffe0ff */
[----:B------:R-:W-:Y:S01]  /*5670*/  UMOV UR76, 0x0 ;  /* 0x00000000004c7882 */ /* 0x000fe20000000000 */
[----:B------:R-:W-:Y:S01]  /*5680*/  UMOV UR77, 0x8100910 ;  /* 0x08100910004d7882 */ /* 0x000fe20000000000 */
[----:B------:R-:W-:Y:S01]  /*5690*/  UIADD3 UR22, UPT, UPT, UR10, 0x80, URZ ;  /* 0x000000800a167890 */ /* 0x000fe2000fffe0ff */
[----:B------:R4:W-:Y:S01]  /*56a0*/  UTCHMMA tmem[UR71], gdesc[UR42], tmem[UR72], tmem[UR76], idesc[UR77], !UPT ;  /* 0x00ff4c2a470079ea */ /* 0x0009e2000f800048 */
[----:B------:R-:W-:Y:S01]  /*56b0*/  UIADD3 UR21, UPT, UPT, UR10, 0x158, URZ ;  /* 0x000001580a157890 */ /* 0x000fe2000fffe0ff */
[----:B------:R-:W-:Y:S01]  /*56c0*/  UMOV UR30, 0x0 ;  /* 0x00000000001e7882 */ /* 0x000fe20000000000 */
[----:B------:R-:W-:Y:S01]  /*56d0*/  UMOV UR31, 0x8100910 ;  /* 0x08100910001f7882 */ /* 0x000fe20000000000 */
[----:B------:R-:W-:Y:S01]  /*56e0*/  UIADD3 UR20, UPT, UPT, UR10, 0xc0, URZ ;  /* 0x000000c00a147890 */ /* 0x000fe2000fffe0ff */
[----:B------:R4:W-:Y:S01]  /*56f0*/  UTCHMMA tmem[UR69], gdesc[UR46], tmem[UR70], tmem[UR30], idesc[UR31], UPT ;  /* 0x00ff1e2e450079ea */ /* 0x0009e2000b800046 */
        /* <DEDUP_REMOVED lines=14> */
[----:B------:R4:W-:Y:S01]  /*57e0*/  UTCHMMA tmem[UR29], gdesc[UR42], tmem[UR64], tmem[UR36], idesc[UR37], !UPT ;  /* 0x00ff242a1d0079ea */ /* 0x0009e2000f800040 */
[----:B--2---:R-:W-:Y:S01]  /*57f0*/  UIADD3 UR60, UPT, UPT, UR10, 0x178, URZ ;  /* 0x000001780a3c7890 */ /* 0x004fe2000fffe0ff */
[----:B------:R-:W-:Y:S01]  /*5800*/  UMOV UR38, 0x0 ;  /* 0x0000000000267882 */ /* 0x000fe20000000000 */
[----:B------:R-:W-:Y:S01]  /*5810*/  UMOV UR39, 0x8100910 ;  /* 0x0810091000277882 */ /* 0x000fe20000000000 */
[----:B------:R-:W-:Y:S01]  /*5820*/  UMOV UR40, 0x0 ;  /* 0x0000000000287882 */ /* 0x000fe20000000000 */
[----:B------:R-:W-:Y:S01]  /*5830*/  UMOV UR41, 0x8100910 ;  /* 0x0810091000297882 */ /* 0x000fe20000000000 */
[----:B------:R-:W-:Y:S01]  /*5840*/  UMOV UR44, 0x0 ;  /* 0x00000000002c7882 */ /* 0x000fe20000000000 */
[----:B------:R-:W-:Y:S01]  /*5850*/  UMOV UR45, 0x8100910 ;  /* 0x08100910002d7882 */ /* 0x000fe20000000000 */
[----:B------:R4:W-:Y:S01]  /*5860*/  UTCHMMA tmem[UR27], gdesc[UR46], tmem[UR28], tmem[UR38], idesc[UR39], UPT ;  /* 0x00ff262e1b0079ea */ /* 0x0009e2000b80001c */
        /* <DEDUP_REMOVED lines=8> */
[----:B---3--:R-:W-:Y:S01]  /*58f0*/  UMOV UR6, UR4 ;  /* 0x0000000400067c82 */ /* 0x008fe20008000000 */
[----:B------:R-:W-:Y:S01]  /*5900*/  UMOV UR7, URZ ;  /* 0x000000ff00077c82 */ /* 0x000fe20008000000 */
[----:B------:R4:W-:Y:S01]  /*5910*/  UTCHMMA tmem[UR15], gdesc[UR42], tmem[UR20], tmem[UR48], idesc[UR49], !UPT ;  /* 0x00ff302a0f0079ea */ /* 0x0009e2000f800014 */
[----:B------:R-:W-:Y:S01]  /*5920*/  UMOV UR58, 0x0 ;  /* 0x00000000003a7882 */ /* 0x000fe20000000000 */
[----:B------:R-:W-:Y:S01]  /*5930*/  UMOV UR59, 0x8100910 ;  /* 0x08100910003b7882 */ /* 0x000fe20000000000 */
[----:B------:R4:W-:Y:S01]  /*5940*/  UTCHMMA tmem[UR13], gdesc[UR46], tmem[UR14], tmem[UR50], idesc[UR51], UPT ;  /* 0x00ff322e0d0079ea */ /* 0x0009e2000b80000e */
[----:B------:R-:W-:Y:S01]  /*5950*/  UMOV UR6, UR6 ;  /* 0x0000000600067c82 */ /* 0x000fe20008000000 */
[----:B------:R4:W-:Y:S01]  /*5960*/  UTCHMMA tmem[UR5], gdesc[UR54], tmem[UR8], tmem[UR52], idesc[UR53], UPT ;  /* 0x00ff3436050079ea */ /* 0x0009e2000b800008 */
[----:B------:R4:W-:Y:S01]  /*5970*/  UTCHMMA tmem[UR60], gdesc[UR56], tmem[UR75], tmem[UR58], idesc[UR59], UPT ;  /* 0x00ff3a383c0079ea */ /* 0x0009e2000b80004b */
[----:B------:R4:W-:Y:S01]  /*5980*/  UTCBAR [UR6], URZ ;  /* 0x000000ff060073e9 */ /* 0x0009e200080000ff */
[----:B------:R-:W-:Y:S01]  /*5990*/  NOP ;  /* 0x0000000000007918 */ /* 0x000fe20000000000 */
.L_x_7:
[----:B------:R-:W2:Y:S04]  /*59a0*/  LDL.LU.64 R6, [R1+0x3b8] ;  /* 0x0003b80001067983 */ /* 0x000ea80000300a00 */
[----:B------:R-:W3:Y:S04]  /*59b0*/  LDL.LU.64 R8, [R1+0x388] ;  /* 0x0003880001087983 */ /* 0x000ee80000300a00 */
[----:B------:R-:W5:Y:S04]  /*59c0*/  LDL.LU.64 R10, [R1+0x390] ;  /* 0x00039000010a7983 */ /* 0x000f680000300a00 */
[----:B----4-:R-:W4:Y:S04]  /*59d0*/  LDL.LU.64 R62, [R1+0x398] ;  /* 0x00039800013e7983 */ /* 0x010f280000300a00 */
[----:B------:R-:W2:Y:S04]  /*59e0*/  LDL.LU.64 R36, [R1+0x400] ;  /* 0x0004000001247983 */ /* 0x000ea80000300a00 */
[----:B------:R-:W2:Y:S04]  /*59f0*/  LDL.LU.64 R56, [R1+0x3d0] ;  /* 0x0003d00001387983 */ /* 0x000ea80000300a00 */
[----:B------:R-:W2:Y:S04]  /*5a00*/  LDL.LU.64 R4, [R1+0x318] ;  /* 0x0003180001047983 */ /* 0x000ea80000300a00 */
[----:B------:R-:W3:Y:S04]  /*5a10*/  LDL.LU.64 R24, [R1+0x3e8] ;  /* 0x0003e80001187983 */ /* 0x000ee80000300a00 */
[----:B------:R-:W3:Y:S04]  /*5a20*/  LDL.LU.64 R46, [R1+0x3f0] ;  /* 0x0003f000012e7983 */ /* 0x000ee80000300a00 */
[----:B------:R-:W3:Y:S04]  /*5a30*/  LDL.LU.64 R48, [R1+0x3f8] ;  /* 0x0003f80001307983 */ /* 0x000ee80000300a00 */
[----:B------:R-:W3:Y:S04]  /*5a40*/  LDL.LU.64 R18, [R1+0x440] ;  /* 0x0004400001127983 */ /* 0x000ee80000300a00 */
[----:B------:R-:W3:Y:S04]  /*5a50*/  LDL.LU.64 R50, [R1+0x3a0] ;  /* 0x0003a00001327983 */ /* 0x000ee80000300a00 */
[----:B------:R-:W3:Y:S04]  /*5a60*/  LDL.LU.64 R60, [R1+0x3a8] ;  /* 0x0003a800013c7983 */ /* 0x000ee80000300a00 */
[----:B------:R-:W3:Y:S04]  /*5a70*/  LDL.LU.64 R72, [R1+0x338] ;  /* 0x0003380001487983 */ /* 0x000ee80000300a00 */
[----:B------:R-:W4:Y:S04]  /*5a80*/  LDL.LU.64 R30, [R1+0x430] ;  /* 0x00043000011e7983 */ /* 0x000f280000300a00 */
[----:B------:R-:W4:Y:S04]  /*5a90*/  LDL.LU.64 R32, [R1+0x438] ;  /* 0x0004380001207983 */ /* 0x000f280000300a00 */
[----:B------:R-:W4:Y:S04]  /*5aa0*/  LDL.LU.64 R34, [R1+0x380] ;  /* 0x0003800001227983 */ /* 0x000f280000300a00 */
[----:B------:R-:W4:Y:S04]  /*5ab0*/  LDL.LU.64 R20, [R1+0x448] ;  /* 0x0004480001147983 */ /* 0x000f280000300a00 */
[----:B------:R-:W4:Y:S04]  /*5ac0*/  LDL.LU.64 R44, [R1+0x3e0] ;  /* 0x0003e000012c7983 */ /* 0x000f280000300a00 */
[----:B------:R-:W4:Y:S04]  /*5ad0*/  LDL.LU.64 R22, [R1+0x450] ;  /* 0x0004500001167983 */ /* 0x000f280000300a00 */
[----:B------:R-:W4:Y:S04]  /*5ae0*/  LDL.LU.64 R70, [R1+0x358] ;  /* 0x0003580001467983 */ /* 0x000f280000300a00 */
[----:B------:R-:W5:Y:S04]  /*5af0*/  LDL.LU.64 R38, [R1+0x408] ;  /* 0x0004080001267983 */ /* 0x000f680000300a00 */
[----:B------:R-:W5:Y:S04]  /*5b00*/  LDL.LU.64 R40, [R1+0x410] ;  /* 0x0004100001287983 */ /* 0x000f680000300a00 */
[----:B------:R-:W5:Y:S04]  /*5b10*/  LDL.LU.64 R42, [R1+0x418] ;  /* 0x00041800012a7983 */ /* 0x000f680000300a00 */
[----:B------:R-:W5:Y:S04]  /*5b20*/  LDL.LU.64 R58, [R1+0x3d8] ;  /* 0x0003d800013a7983 */ /* 0x000f680000300a00 */
[----:B------:R-:W5:Y:S04]  /*5b30*/  LDL.LU.64 R52, [R1+0x3c0] ;  /* 0x0003c00001347983 */ /* 0x000f680000300a00 */
[----:B------:R-:W5:Y:S04]  /*5b40*/  LDL.LU.64 R26, [R1+0x420] ;  /* 0x00042000011a7983 */ /* 0x000f680000300a00 */
[----:B------:R-:W5:Y:S04]  /*5b50*/  LDL.LU.64 R68, [R1+0x378] ;  /* 0x0003780001447983 */ /* 0x000f680000300a00 */
[----:B------:R-:W5:Y:S04]  /*5b60*/  LDL.LU.64 R66, [R1+0x368] ;  /* 0x0003680001427983 */ /* 0x000f680000300a00 */
[----:B------:R-:W5:Y:S01]  /*5b70*/  LDL.LU.64 R64, [R1+0x360] ;  /* 0x0003600001407983 */ /* 0x000f620000300a00 */
[----:B------:R-:W-:Y:S06]  /*5b80*/  BAR.SYNC.DEFER_BLOCKING 0x0 ;  /* 0x0000000000007b1d */ /* 0x000fec0000010000 */
[----:B------:R-:W5:Y:S01]  /*5b90*/  LDL.LU.64 R54, [R1+0x3c8] ;  /* 0x0003c80001367983 */ /* 0x000f620000300a00 */
[----:B------:R-:W-:-:S03]  /*5ba0*/  VIADD R17, R28, 0xffffffda ;  /* 0xffffffda1c117836 */ /* 0x000fc60000000000 */
[----:B------:R-:W-:Y:S01]  /*5bb0*/  @!PT LDS RZ, [RZ] ;  /* 0x00000000fffff984 */ /* 0x000fe20000000800 */
[----:B------:R-:W-:Y:S01]  /*5bc0*/  @!PT LDS RZ, [RZ] ;  /* 0x00000000fffff984 */ /* 0x000fe20000000800 */
[----:B------:R-:W-:Y:S01]  /*5bd0*/  @!PT LDS RZ, [RZ] ;  /* 0x00000000fffff984 */ /* 0x000fe20000000800 */
[----:B------:R-:W-:Y:S04]  /*5be0*/  LDGSTS.E [R0], desc[UR24][R140.64], !P4 ;  /* 0x000000008c007fae */ /* 0x000fe8000e1a1018 */
[----:B------:R-:W-:Y:S04]  /*5bf0*/  LDGSTS.E [R0+0x200], desc[UR24][R138.64], !P4 ;  /* 0x002000008a007fae */ /* 0x000fe8000e1a1018 */
[----:B------:R-:W-:Y:S04]  /*5c00*/  LDGSTS.E [R0+0x400], desc[UR24][R136.64], !P4 ;  /* 0x0040000088007fae */ /* 0x000fe8000e1a1018 */
[----:B------:R-:W-:Y:S01]  /*5c10*/  LDGSTS.E [R0+0x600], desc[UR24][R132.64], !P4 ;  /* 0x0060000084007fae */ /* 0x000fe2000e1a1018 */
[----:B--2---:R-:W-:-:S05]  /*5c20*/  IMAD.WIDE R4, R190, 0x4, R4 ;  /* 0x00000004be047825 */ /* 0x004fca00078e0204 */
[----:B------:R2:W-:Y:S01]  /*5c30*/  LDGSTS.E [R0+0x800], desc[UR24][R4.64], !P3 ;  /* 0x0080000004007fae */ /* 0x0005e2000d9a1018 */
[----:B---3--:R-:W-:Y:S02]  /*5c40*/  IMAD.MOV.U32 R74, RZ, RZ, R72 ;  /* 0x000000ffff4a7224 */ /* 0x008fe400078e0048 */
[----:B------:R-:W-:-:S03]  /*5c50*/  IMAD.MOV.U32 R75, RZ, RZ, R73 ;  /* 0x000000ffff4b7224 */ /* 0x000fc600078e0049 */
[----:B------:R-:W-:Y:S01]  /*5c60*/  MOV R76, R74 ;  /* 0x0000004a004c7202 */ /* 0x000fe20000000f00 */
[----:B------:R-:W-:-:S04]  /*5c70*/  IMAD.MOV.U32 R77, RZ, RZ, R75 ;  /* 0x000000ffff4d7224 */ /* 0x000fc800078e004b */
[----:B------:R-:W-:Y:S02]  /*5c80*/  IMAD.MOV.U32 R78, RZ, RZ, R76 ;  /* 0x000000ffff4e7224 */ /* 0x000fe400078e004c */
[----:B------:R-:W-:Y:S02]  /*5c90*/  IMAD.MOV.U32 R79, RZ, RZ, R77 ;  /* 0x000000ffff4f7224 */ /* 0x000fe400078e004d */
[----:B------:R-:W-:Y:S02]  /*5ca0*/  IMAD.MOV.U32 R80, RZ, RZ, R78 ;  /* 0x000000ffff507224 */ /* 0x000fe400078e004e */
[----:B----4-:R-:W-:Y:S01]  /*5cb0*/  IMAD.MOV.U32 R72, RZ, RZ, R70 ;  /* 0x000000ffff487224 */ /* 0x010fe200078e0046 */
[----:B------:R-:W-:-:S03]  /*5cc0*/  MOV R73, R71 ;  /* 0x0000004700497202 */ /* 0x000fc60000000f00 */
[----:B------:R-:W-:Y:S02]  /*5cd0*/  IMAD.MOV.U32 R74, RZ, RZ, R72 ;  /* 0x000000ffff4a7224 */ /* 0x000fe400078e0048 */
[----:B------:R-:W-:-:S03]  /*5ce0*/  IMAD.MOV.U32 R75, RZ, RZ, R73 ;  /* 0x000000ffff4b7224 */ /* 0x000fc600078e0049 */
[----:B------:R-:W-:Y:S01]  /*5cf0*/  MOV R76, R74 ;  /* 0x0000004a004c7202 */ /* 0x000fe20000000f00 */
[----:B------:R-:W-:Y:S02]  /*5d00*/  IMAD.MOV.U32 R77, RZ, RZ, R75 ;  /* 0x000000ffff4d7224 */ /* 0x000fe400078e004b */
[----:B------:R-:W-:Y:S02]  /*5d10*/  IMAD.MOV.U32 R81, RZ, RZ, R79 ;  /* 0x000000ffff517224 */ /* 0x000fe400078e004f */
[----:B------:R-:W-:Y:S02]  /*5d20*/  IMAD.MOV.U32 R78, RZ, RZ, R76 ;  /* 0x000000ffff4e7224 */ /* 0x000fe400078e004c */
[----:B-----5:R-:W-:Y:S02]  /*5d30*/  IMAD.MOV.U32 R70, RZ, RZ, R68 ;  /* 0x000000ffff467224 */ /* 0x020fe400078e0044 */
[----:B------:R-:W-:Y:S02]  /*5d40*/  IMAD.MOV.U32 R71, RZ, RZ, R69 ;  /* 0x000000ffff477224 */ /* 0x000fe400078e0045 */
[----:B------:R-:W-:-:S02]  /*5d50*/  IMAD.MOV.U32 R68, RZ, RZ, R66 ;  /* 0x000000ffff447224 */ /* 0x000fc400078e0042 */
[----:B------:R-:W-:Y:S01]  /*5d60*/  IMAD.MOV.U32 R69, RZ, RZ, R67 ;  /* 0x000000ffff457224 */ /* 0x000fe200078e0043 */
[----:B------:R-:W-:Y:S01]  /*5d70*/  MOV R66, R64 ;  /* 0x0000004000427202 */ /* 0x000fe20000000f00 */
[----:B------:R-:W-:Y:S02]  /*5d80*/  IMAD.MOV.U32 R67, RZ, RZ, R65 ;  /* 0x000000ffff437224 */ /* 0x000fe400078e0041 */
[----:B------:R-:W-:Y:S02]  /*5d90*/  IMAD.MOV.U32 R64, RZ, RZ, R62 ;  /* 0x000000ffff407224 */ /* 0x000fe400078e003e */
        /* <DEDUP_REMOVED lines=10> */
[----:B------:R-:W-:Y:S01]  /*5e40*/  IMAD.MOV.U32 R68, RZ, RZ, R66 ;  /* 0x000000ffff447224 */ /* 0x000fe200078e0042 */
[----:B------:R-:W-:Y:S01]  /*5e50*/  MOV R66, R64 ;  /* 0x0000004000427202 */ /* 0x000fe20000000f00 */
[----:B------:R-:W-:-:S02]  /*5e60*/  IMAD.MOV.U32 R69, RZ, RZ, R67 ;  /* 0x000000ffff457224 */ /* 0x000fc400078e0043 */
[----:B------:R-:W-:Y:S02]  /*5e70*/  IMAD.MOV.U32 R8, RZ, RZ, R6 ;  /* 0x000000ffff087224 */ /* 0x000fe400078e0006 */
[----:B------:R-:W-:Y:S01]  /*5e80*/  IMAD.MOV.U32 R67, RZ, RZ, R65 ;  /* 0x000000ffff437224 */ /* 0x000fe200078e0041 */
[----:B------:R-:W3:Y:S01]  /*5e90*/  LDL.LU.64 R6, [R1+0x310] ;  /* 0x0003100001067983 */ /* 0x000ee20000300a00 */
[----:B------:R-:W-:Y:S02]  /*5ea0*/  IMAD.MOV.U32 R64, RZ, RZ, R62 ;  /* 0x000000ffff407224 */ /* 0x000fe400078e003e */
[----:B------:R-:W-:Y:S01]  /*5eb0*/  IMAD.MOV.U32 R65, RZ, RZ, R63 ;  /* 0x000000ffff417224 */ /* 0x000fe200078e003f */
[----:B------:R-:W-:Y:S01]  /*5ec0*/  MOV R63, R11 ;  /* 0x0000000b003f7202 */ /* 0x000fe20000000f00 */
[----:B------:R-:W-:Y:S02]  /*5ed0*/  IMAD.MOV.U32 R74, RZ, RZ, R72 ;  /* 0x000000ffff4a7224 */ /* 0x000fe400078e0048 */
[----:B------:R-:W-:Y:S01]  /*5ee0*/  IMAD.MOV.U32 R75, RZ, RZ, R73 ;  /* 0x000000ffff4b7224 */ /* 0x000fe200078e0049 */
[----:B------:R-:W-:Y:S01]  /*5ef0*/  MOV R73, R71 ;  /* 0x0000004700497202 */ /* 0x000fe20000000f00 */
[----:B------:R-:W-:-:S02]  /*5f00*/  IMAD.MOV.U32 R62, RZ, RZ, R10 ;  /* 0x000000ffff3e7224 */ /* 0x000fc400078e000a */
[----:B------:R-:W-:Y:S02]  /*5f10*/  IMAD.MOV.U32 R11, RZ, RZ, R9 ;  /* 0x000000ffff0b7224 */ /* 0x000fe400078e0009 */
[----:B------:R-:W-:Y:S02]  /*5f20*/  IMAD.MOV.U32 R72, RZ, RZ, R70 ;  /* 0x000000ffff487224 */ /* 0x000fe400078e0046 */
[----:B------:R-:W-:Y:S02]  /*5f30*/  IMAD.MOV.U32 R10, RZ, RZ, R8 ;  /* 0x000000ffff0a7224 */ /* 0x000fe400078e0008 */
[----:B------:R-:W-:Y:S01]  /*5f40*/  IMAD.MOV.U32 R70, RZ, RZ, R68 ;  /* 0x000000ffff467224 */ /* 0x000fe200078e0044 */
[----:B------:R-:W-:Y:S01]  /*5f50*/  MOV R76, R74 ;  /* 0x0000004a004c7202 */ /* 0x000fe20000000f00 */
[----:B------:R-:W-:Y:S01]  /*5f60*/  IMAD.MOV.U32 R71, RZ, RZ, R69 ;  /* 0x000000ffff477224 */ /* 0x000fe200078e0045 */
[----:B------:R-:W4:Y:S01]  /*5f70*/  LDL.LU.64 R8, [R1+0x308] ;  /* 0x0003080001087983 */ /* 0x000f220000300a00 */
        /* <DEDUP_REMOVED lines=8> */
[----:B------:R-:W-:Y:S02]  /*6000*/  IMAD.MOV.U32 R77, RZ, RZ, R75 ;  /* 0x000000ffff4d7224 */ /* 0x000fe400078e004b */
[----:B------:R-:W-:-:S02]  /*6010*/  IMAD.MOV.U32 R62, RZ, RZ, R10 ;  /* 0x000000ffff3e7224 */ /* 0x000fc400078e000a */
[----:B------:R-:W-:Y:S01]  /*6020*/  IMAD.MOV.U32 R74, RZ, RZ, R72 ;  /* 0x000000ffff4a7224 */ /* 0x000fe200078e0048 */
[----:B------:R-:W5:Y:S01]  /*6030*/  LDL.LU.64 R10, [R1+0x300] ;  /* 0x00030000010a7983 */ /* 0x000f620000300a00 */
[----:B------:R-:W-:Y:S01]  /*6040*/  IMAD.MOV.U32 R75, RZ, RZ, R73 ;  /* 0x000000ffff4b7224 */ /* 0x000fe200078e0049 */
[----:B------:R-:W-:Y:S01]  /*6050*/  MOV R73, R71 ;  /* 0x0000004700497202 */ /* 0x000fe20000000f00 */
[----:B------:R-:W-:Y:S02]  /*6060*/  IMAD.MOV.U32 R72, RZ, RZ, R70 ;  /* 0x000000ffff487224 */ /* 0x000fe400078e0046 */
[----:B------:R-:W-:Y:S02]  /*6070*/  IMAD.MOV.U32 R70, RZ, RZ, R68 ;  /* 0x000000ffff467224 */ /* 0x000fe400078e0044 */
[----:B------:R-:W-:Y:S02]  /*6080*/  IMAD.MOV.U32 R71, RZ, RZ, R69 ;  /* 0x000000ffff477224 */ /* 0x000fe400078e0045 */
[----:B------:R-:W-:Y:S01]  /*6090*/  IMAD.MOV.U32 R68, RZ, RZ, R66 ;  /* 0x000000ffff447224 */ /* 0x000fe200078e0042 */
[----:B------:R-:W-:Y:S01]  /*60a0*/  MOV R66, R64 ;  /* 0x0000004000427202 */ /* 0x000fe20000000f00 */
[----:B------:R-:W-:-:S02]  /*60b0*/  IMAD.MOV.U32 R69, RZ, RZ, R67 ;  /* 0x000000ffff457224 */ /* 0x000fc400078e0043 */
[----:B------:R-:W-:Y:S02]  /*60c0*/  IMAD.MOV.U32 R67, RZ, RZ, R65 ;  /* 0x000000ffff437224 */ /* 0x000fe400078e0041 */
[----:B------:R-:W-:Y:S02]  /*60d0*/  IMAD.MOV.U32 R64, RZ, RZ, R62 ;  /* 0x000000ffff407224 */ /* 0x000fe400078e003e */
[----:B------:R-:W-:Y:S02]  /*60e0*/  IMAD.MOV.U32 R65, RZ, RZ, R63 ;  /* 0x000000ffff417224 */ /* 0x000fe400078e003f */
[----:B------:R-:W4:Y:S01]  /*60f0*/  LDL.LU.64 R62, [R1+0x3b0] ;  /* 0x0003b000013e7983 */ /* 0x000f220000300a00 */
[----:B--2---:R-:W-:-:S03]  /*6100*/  IMAD.WIDE R4, R190, 0x4, R80 ;  /* 0x00000004be047825 */ /* 0x004fc600078e0250 */
[----:B------:R-:W2:Y:S01]  /*6110*/  LDL.LU.64 R80, [R1+0x330] ;  /* 0x0003300001507983 */ /* 0x000ea20000300a00 */
[----:B---3--:R-:W-:-:S05]  /*6120*/  IMAD.WIDE R6, R190, 0x4, R6 ;  /* 0x00000004be067825 */ /* 0x008fca00078e0206 */
[----:B------:R2:W-:Y:S02]  /*6130*/  LDGSTS.E [R0+0xa00], desc[UR24][R6.64], !P3 ;  /* 0x00a0000006007fae */ /* 0x0005e4000d9a1018 */
[C---:B--2---:R-:W-:Y:S02]  /*6140*/  IMAD.WIDE R6, R190.reuse, 0x4, R80 ;  /* 0x00000004be067825 */ /* 0x044fe400078e0250 */
[----:B------:R-:W2:Y:S02]  /*6150*/  LDL.LU.64 R80, [R1+0x328] ;  /* 0x0003280001507983 */ /* 0x000ea40000300a00 */
[----:B----4-:R-:W-:-:S05]  /*6160*/  IMAD.WIDE R8, R190, 0x4, R8 ;  /* 0x00000004be087825 */ /* 0x010fca00078e0208 */
[----:B------:R2:W-:Y:S02]  /*6170*/  LDGSTS.E [R0+0xc00], desc[UR24][R8.64], !P3 ;  /* 0x00c0000008007fae */ /* 0x0005e4000d9a1018 */
[C---:B--2---:R-:W-:Y:S02]  /*6180*/  IMAD.WIDE R8, R190.reuse, 0x4, R80 ;  /* 0x00000004be087825 */ /* 0x044fe400078e0250 */
[----:B------:R-:W2:Y:S02]  /*6190*/  LDL.LU.64 R80, [R1+0x320] ;  /* 0x0003200001507983 */ /* 0x000ea40000300a00 */
[----:B-----5:R-:W-:-:S05]  /*61a0*/  IMAD.WIDE R10, R190, 0x4, R10 ;  /* 0x00000004be0a7825 */ /* 0x020fca00078e020a */
[----:B------:R2:W-:Y:S04]  /*61b0*/  LDGSTS.E [R0+0xe00], desc[UR24][R10.64], !P3 ;  /* 0x00e000000a007fae */ /* 0x0005e8000d9a1018 */
[----:B------:R3:W-:Y:S04]  /*61c0*/  LDGSTS.E [R0+0x1000], desc[UR24][R4.64], !P2 ;  /* 0x0100000004007fae */ /* 0x0007e8000d1a1018 */
[----:B------:R4:W-:Y:S04]  /*61d0*/  LDGSTS.E [R0+0x1200], desc[UR24][R6.64], !P2 ;  /* 0x0120000006007fae */ /* 0x0009e8000d1a1018 */
[----:B------:R5:W-:Y:S01]  /*61e0*/  LDGSTS.E [R0+0x1400], desc[UR24][R8.64], !P2 ;  /* 0x0140000008007fae */ /* 0x000be2000d1a1018 */
[----:B--2---:R-:W-:Y:S01]  /*61f0*/  IMAD.WIDE R10, R190, 0x4, R80 ;  /* 0x00000004be0a7825 */ /* 0x004fe200078e0250 */
[----:B------:R-:W-:-:S03]  /*6200*/  MOV R80, R78 ;  /* 0x0000004e00507202 */ /* 0x000fc60000000f00 */
[----:B------:R-:W-:Y:S01]  /*6210*/  IMAD.MOV.U32 R81, RZ, RZ, R79 ;  /* 0x000000ffff517224 */ /* 0x000fe200078e004f */
[----:B------:R2:W-:Y:S01]  /*6220*/  LDGSTS.E [R0+0x1600], desc[UR24][R10.64], !P2 ;  /* 0x016000000a007fae */ /* 0x0005e2000d1a1018 */
[----:B------:R-:W-:Y:S02]  /*6230*/  IMAD.MOV.U32 R78, RZ, RZ, R76 ;  /* 0x000000ffff4e7224 */ /* 0x000fe400078e004c */
[----:B------:R-:W-:Y:S01]  /*6240*/  IMAD.MOV.U32 R79, RZ, RZ, R77 ;  /* 0x000000ffff4f7224 */ /* 0x000fe200078e004d */
[----:B------:R-:W-:Y:S01]  /*6250*/  MOV R77, R75 ;  /* 0x0000004b004d7202 */ /* 0x000fe20000000f00 */
[----:B------:R-:W-:Y:S02]  /*6260*/  IMAD.MOV.U32 R76, RZ, RZ, R74 ;  /* 0x000000ffff4c7224 */ /* 0x000fe400078e004a */
[----:B------:R-:W-:Y:S02]  /*6270*/  IMAD.MOV.U32 R74, RZ, RZ, R72 ;  /* 0x000000ffff4a7224 */ /* 0x000fe400078e0048 */
[----:B------:R-:W-:-:S02]  /*6280*/  IMAD.MOV.U32 R75, RZ, RZ, R73 ;  /* 0x000000ffff4b7224 */ /* 0x000fc400078e0049 */
        /* <DEDUP_REMOVED lines=20> */
[----:B------:R-:W2:Y:S01]  /*63d0*/  LDL.LU.64 R24, [R1+0x458] ;  /* 0x0004580001187983 */ /* 0x000ea20000300a00 */
[----:B---3--:R-:W-:-:S03]  /*63e0*/  IMAD.WIDE R4, R190, 0x4, R80 ;  /* 0x00000004be047825 */ /* 0x008fc600078e0250 */
[----:B------:R-:W4:Y:S04]  /*63f0*/  LDL.LU.64 R80, [R1+0x350] ;  /* 0x0003500001507983 */ /* 0x000f280000300a00 */
[----:B------:R3:W-:Y:S01]  /*6400*/  LDGSTS.E [R0+0x1800], desc[UR24][R4.64], !P1 ;  /* 0x0180000004007fae */ /* 0x0007e2000c9a1018 */
[----:B----4-:R-:W-:-:S03]  /*6410*/  IMAD.WIDE R6, R190, 0x4, R80 ;  /* 0x00000004be067825 */ /* 0x010fc600078e0250 */
[----:B------:R-:W5:Y:S01]  /*6420*/  LDL.LU.64 R80, [R1+0x348] ;  /* 0x0003480001507983 */ /* 0x000f620000300a00 */
[----:B------:R-:W-:Y:S02]  /*6430*/  ISETP.GE.U32.AND P6, PT, R16, 0x7fffffbc, PT ;  /* 0x7fffffbc1000780c */ /* 0x000fe40003fc6070 */
[----:B------:R-:W-:Y:S01]  /*6440*/  ISETP.GE.U32.AND P4, PT, R17, 0x7fffffbb, PT ;  /* 0x7fffffbb1100780c */ /* 0x000fe20003f86070 */
[----:B------:R-:W-:Y:S01]  /*6450*/  LDGSTS.E [R0+0x1a00], desc[UR24][R6.64], !P1 ;  /* 0x01a0000006007fae */ /* 0x000fe2000c9a1018 */
[----:B-----5:R-:W-:-:S03]  /*6460*/  IMAD.WIDE R8, R190, 0x4, R80 ;  /* 0x00000004be087825 */ /* 0x020fc600078e0250 */
[----:B------:R-:W2:Y:S01]  /*6470*/  LDL.LU.64 R80, [R1+0x340] ;  /* 0x0003400001507983 */ /* 0x000ea20000300a00 */
[----:B------:R-:W-:-:S03]  /*6480*/  VIADD R17, R28, 0xffffffd9 ;  /* 0xffffffd91c117836 */ /* 0x000fc60000000000 */
[----:B------:R4:W-:Y:S01]  /*6490*/  LDGSTS.E [R0+0x1c00], desc[UR24][R8.64], !P1 ;  /* 0x01c0000008007fae */ /* 0x0009e2000c9a1018 */
[----:B--2---:R-:W-:Y:S01]  /*64a0*/  IMAD.WIDE R10, R190, 0x4, R80 ;  /* 0x00000004be0a7825 */ /* 0x004fe200078e0250 */
[----:B------:R-:W-:-:S03]  /*64b0*/  MOV R81, R79 ;  /* 0x0000004f00517202 */ /* 0x000fc60000000f00 */
[----:B------:R-:W-:Y:S01]  /*64c0*/  IMAD.MOV.U32 R80, RZ, RZ, R78 ;  /* 0x000000ffff507224 */ /* 0x000fe200078e004e */
[----:B------:R2:W-:Y:S01]  /*64d0*/  LDGSTS.E [R0+0x1e00], desc[UR24][R10.64], !P1 ;  /* 0x01e000000a007fae */ /* 0x0005e2000c9a1018 */
[----:B------:R-:W-:Y:S02]  /*64e0*/  IMAD.MOV.U32 R78, RZ, RZ, R76 ;  /* 0x000000ffff4e7224 */ /* 0x000fe400078e004c */
[----:B------:R-:W-:Y:S02]  /*64f0*/  IMAD.MOV.U32 R79, RZ, RZ, R77 ;  /* 0x000000ffff4f7224 */ /* 0x000fe400078e004d */
[----:B------:R-:W-:Y:S01]  /*6500*/  IMAD.MOV.U32 R76, RZ, RZ, R74 ;  /* 0x000000ffff4c7224 */ /* 0x000fe200078e004a */
[----:B------:R-:W-:Y:S01]  /*6510*/  MOV R74, R72 ;  /* 0x00000048004a7202 */ /* 0x000fe20000000f00 */
[----:B------:R-:W-:Y:S02]  /*6520*/  IMAD.MOV.U32 R77, RZ, RZ, R75 ;  /* 0x000000ffff4d7224 */ /* 0x000fe400078e004b */
[----:B------:R-:W-:-:S02]  /*6530*/  IMAD.MOV.U32 R75, RZ, RZ, R73 ;  /* 0x000000ffff4b7224 */ /* 0x000fc400078e0049 */
[----:B------:R-:W-:Y:S02]  /*6540*/  IMAD.MOV.U32 R72, RZ, RZ, R70 ;  /* 0x000000ffff487224 */ /* 0x000fe400078e0046 */
        /* <DEDUP_REMOVED lines=9> */
[----:B------:R-:W5:Y:S01]  /*65e0*/  LDL.LU.64 R30, [R1+0x428] ;  /* 0x00042800011e7983 */ /* 0x000f620000300a00 */
[----:B---3--:R-:W-:-:S03]  /*65f0*/  IMAD.WIDE R4, R190, 0x4, R80 ;  /* 0x00000004be047825 */ /* 0x008fc600078e0250 */
[----:B------:R-:W3:Y:S01]  /*6600*/  LDL.LU.64 R80, [R1+0x370] ;  /* 0x0003700001507983 */ /* 0x000ee20000300a00 */
[C---:B----4-:R-:W-:Y:S01]  /*6610*/  IMAD.WIDE R8, R190.reuse, 0x4, R78 ;  /* 0x00000004be087825 */ /* 0x050fe200078e024e */
[----:B------:R-:W-:Y:S02]  /*6620*/  ISETP.GE.U32.AND P3, PT, R17, 0x7fffffba, PT ;  /* 0x7fffffba1100780c */ /* 0x000fe40003f66070 */
[----:B------:R4:W-:Y:S01]  /*6630*/  LDGSTS.E [R0+0x2000], desc[UR24][R4.64], !P6 ;  /* 0x0200000004007fae */ /* 0x0009e2000f1a1018 */
[----:B--2---:R-:W-:-:S04]  /*6640*/  IMAD.WIDE R10, R190, 0x4, R76 ;  /* 0x00000004be0a7825 */ /* 0x004fc800078e024c */
[----:B------:R-:W-:Y:S02]  /*6650*/  VIADD R17, R28, 0xffffffd8 ;  /* 0xffffffd81c117836 */ /* 0x000fe40000000000 */
[----:B----4-:R-:W-:-:S03]  /*6660*/  IMAD.WIDE R4, R190, 0x4, R74 ;  /* 0x00000004be047825 */ /* 0x010fc600078e024a */
[----:B------:R-:W-:Y:S01]  /*6670*/  ISETP.GE.U32.AND P2, PT, R17, 0x7fffffb9, PT ;  /* 0x7fffffb91100780c */ /* 0x000fe20003f46070 */
[C---:B------:R-:W-:Y:S02]  /*6680*/  VIADD R17, R28.reuse, 0xffffffd7 ;  /* 0xffffffd71c117836 */ /* 0x040fe40000000000 */
[----:B------:R-:W-:-:S03]  /*6690*/  VIADD R16, R28, 0xffffffd6 ;  /* 0xffffffd61c107836 */ /* 0x000fc60000000000 */
[----:B------:R-:W-:Y:S01]  /*66a0*/  ISETP.GE.U32.AND P1, PT, R17, 0x7fffffb8, PT ;  /* 0x7fffffb81100780c */ /* 0x000fe20003f26070 */
[----:B---3--:R-:W-:-:S05]  /*66b0*/  IMAD.WIDE R6, R190, 0x4, R80 ;  /* 0x00000004be067825 */ /* 0x008fca00078e0250 */
[----:B------:R2:W-:Y:S04]  /*66c0*/  LDGSTS.E [R0+0x2200], desc[UR24][R6.64], !P6 ;  /* 0x0220000006007fae */ /* 0x0005e8000f1a1018 */
[----:B------:R3:W-:Y:S04]  /*66d0*/  LDGSTS.E [R0+0x2400], desc[UR24][R8.64], !P6 ;  /* 0x0240000008007fae */ /* 0x0007e8000f1a1018 */
[----:B------:R4:W-:Y:S01]  /*66e0*/  LDGSTS.E [R0+0x2600], desc[UR24][R10.64], !P6 ;  /* 0x026000000a007fae */ /* 0x0009e2000f1a1018 */
[----:B--2---:R-:W-:-:S03]  /*66f0*/  IMAD.WIDE R6, R190, 0x4, R72 ;  /* 0x00000004be067825 */ /* 0x004fc600078e0248 */
[----:B------:R2:W-:Y:S01]  /*6700*/  LDGSTS.E [R0+0x2800], desc[UR24][R4.64], !P4 ;  /* 0x0280000004007fae */ /* 0x0005e2000e1a1018 */
[----:B---3--:R-:W-:-:S03]  /*6710*/  IMAD.WIDE R8, R190, 0x4, R70 ;  /* 0x00000004be087825 */ /* 0x008fc600078e0246 */
[----:B------:R3:W-:Y:S01]  /*6720*/  LDGSTS.E [R0+0x2a00], desc[UR24][R6.64], !P4 ;  /* 0x02a0000006007fae */ /* 0x0007e2000e1a1018 */
[----:B----4-:R-:W-:-:S03]  /*6730*/  IMAD.WIDE R10, R190, 0x4, R68 ;  /* 0x00000004be0a7825 */ /* 0x010fc600078e0244 */
        /* <DEDUP_REMOVED lines=11> */
[----:B----4-:R-:W-:Y:S01]  /*67f0*/  IMAD.WIDE R6, R190, 0x4, R56 ;  /* 0x00000004be067825 */ /* 0x010fe200078e0238 */
[----:B------:R-:W-:Y:S02]  /*6800*/  ISETP.GE.U32.AND P6, PT, R16, 0x7fffffb7, PT ;  /* 0x7fffffb71000780c */ /* 0x000fe40003fc6070 */
[----:B------:R4:W-:Y:S01]  /*6810*/  LDGSTS.E [R0+0x3800], desc[UR24][R4.64], !P2 ;  /* 0x0380000004007fae */ /* 0x0009e2000d1a1018 */
[----:B--2---:R-:W-:-:S03]  /*6820*/  IMAD.WIDE R8, R190, 0x4, R54 ;  /* 0x00000004be087825 */ /* 0x004fc600078e0236 */
[----:B------:R2:W-:Y:S01]  /*6830*/  LDGSTS.E [R0+0x3a00], desc[UR24][R6.64], !P2 ;  /* 0x03a0000006007fae */ /* 0x0005e2000d1a1018 */
[----:B---3--:R-:W-:-:S03]  /*6840*/  IMAD.WIDE R10, R190, 0x4, R52 ;  /* 0x00000004be0a7825 */ /* 0x008fc600078e0234 */
[----:B------:R3:W-:Y:S01]  /*6850*/  LDGSTS.E [R0+0x3c00], desc[UR24][R8.64], !P2 ;  /* 0x03c0000008007fae */ /* 0x0007e2000d1a1018 */
[----:B------:R-:W-:-:S03]  /*6860*/  VIADD R16, R28, 0xffffffd5 ;  /* 0xffffffd51c107836 */ /* 0x000fc60000000000 */
[----:B------:R1:W-:Y:S01]  /*6870*/  LDGSTS.E [R0+0x3e00], desc[UR24][R10.64], !P2 ;  /* 0x03e000000a007fae */ /* 0x0003e2000d1a1018 */
[----:B----4-:R-:W-:-:S04]  /*6880*/  IMAD.WIDE R4, R190, 0x4, R50 ;  /* 0x00000004be047825 */ /* 0x010fc800078e0232 */
[C---:B--2---:R-:W-:Y:S01]  /*6890*/  IMAD.WIDE R6, R190.reuse, 0x4, R48 ;  /* 0x00000004be067825 */ /* 0x044fe200078e0230 */
[----:B------:R2:W-:Y:S03]  /*68a0*/  LDGSTS.E [R0+0x4000], desc[UR24][R4.64], !P1 ;  /* 0x0400000004007fae */ /* 0x0005e6000c9a1018 */
[----:B---3--:R-:W-:Y:S01]  /*68b0*/  IMAD.WIDE R8, R190, 0x4, R46 ;  /* 0x00000004be087825 */ /* 0x008fe200078e022e */
[----:B------:R-:W-:Y:S01]  /*68c0*/  ISETP.GE.U32.AND P4, PT, R16, 0x7fffffb6, PT ;  /* 0x7fffffb61000780c */ /* 0x000fe20003f86070 */
[----:B------:R3:W-:Y:S02]  /*68d0*/  LDGSTS.E [R0+0x4200], desc[UR24][R6.64], !P1 ;  /* 0x0420000006007fae */ /* 0x0007e4000c9a1018 */
[C---:B-1----:R-:W-:Y:S02]  /*68e0*/  IMAD.WIDE R10, R190.reuse, 0x4, R44 ;  /* 0x00000004be0a7825 */ /* 0x042fe400078e022c */
[----:B------:R1:W-:Y:S02]  /*68f0*/  LDGSTS.E [R0+0x4400], desc[UR24][R8.64], !P1 ;  /* 0x0440000008007fae */ /* 0x0003e4000c9a1018 */
[----:B--2---:R-:W-:-:S02]  /*6900*/  IMAD.WIDE R4, R190, 0x4, R42 ;  /* 0x00000004be047825 */ /* 0x004fc400078e022a */
[----:B------:R2:W-:Y:S02]  /*6910*/  LDGSTS.E [R0+0x4600], desc[UR24][R10.64], !P1 ;  /* 0x046000000a007fae */ /* 0x0005e4000c9a1018 */
[C---:B---3--:R-:W-:Y:S02]  /*6920*/  IMAD.WIDE R6, R190.reuse, 0x4, R40 ;  /* 0x00000004be067825 */ /* 0x048fe400078e0228 */
[----:B------:R3:W-:Y:S02]  /*6930*/  LDGSTS.E [R0+0x4800], desc[UR24][R4.64], !P6 ;  /* 0x0480000004007fae */ /* 0x0007e4000f1a1018 */
[C---:B-1----:R-:W-:Y:S02]  /*6940*/  IMAD.WIDE R8, R190.reuse, 0x4, R38 ;  /* 0x00000004be087825 */ /* 0x042fe400078e0226 */
[----:B------:R1:W-:Y:S02]  /*6950*/  LDGSTS.E [R0+0x4a00], desc[UR24][R6.64], !P6 ;  /* 0x04a0000006007fae */ /* 0x0003e4000f1a1018 */
[----:B--2---:R-:W-:-:S02]  /*6960*/  IMAD.WIDE R10, R190, 0x4, R36 ;  /* 0x00000004be0a7825 */ /* 0x004fc400078e0224 */
[----:B------:R5:W-:Y:S04]  /*6970*/  LDGSTS.E [R0+0x4c00], desc[UR24][R8.64], !P6 ;  /* 0x04c0000008007fae */ /* 0x000be8000f1a1018 */
[----:B------:R2:W-:Y:S01]  /*6980*/  LDGSTS.E [R0+0x4e00], desc[UR24][R10.64], !P6 ;  /* 0x04e000000a007fae */ /* 0x0005e2000f1a1018 */
[----:B---3--:R-:W-:-:S04]  /*6990*/  IMAD.WIDE R4, R190, 0x4, R34 ;  /* 0x00000004be047825 */ /* 0x008fc800078e0222 */
[C---:B-1----:R-:W-:Y:S01]  /*69a0*/  IMAD.WIDE R6, R190.reuse, 0x4, R32 ;  /* 0x00000004be067825 */ /* 0x042fe200078e0220 */
[----:B------:R1:W-:Y:S03]  /*69b0*/  LDGSTS.E [R0+0x5000], desc[UR24][R4.64], !P4 ;  /* 0x0500000004007fae */ /* 0x0003e6000e1a1018 */
[----:B-----5:R-:W-:Y:S01]  /*69c0*/  IMAD.WIDE R8, R190, 0x4, R30 ;  /* 0x00000004be087825 */ /* 0x020fe200078e021e */
[----:B------:R-:W-:Y:S03]  /*69d0*/  LDGSTS.E [R0+0x5200], desc[UR24][R6.64], !P4 ;  /* 0x0520000006007fae */ /* 0x000fe6000e1a1018 */
[----:B--2---:R-:W-:Y:S01]  /*69e0*/  VIADD R10, R28, 0xffffffcc ;  /* 0xffffffcc1c0a7836 */ /* 0x004fe20000000000 */
[----:B------:R2:W-:Y:S04]  /*69f0*/  LDGSTS.E [R0+0x5400], desc[UR24][R8.64], !P4 ;  /* 0x0540000008007fae */ /* 0x0005e8000e1a1018 */
[----:B------:R-:W-:Y:S01]  /*6a00*/  ISETP.GE.U32.AND P6, PT, R10, 0x7fffffad, PT ;  /* 0x7fffffad0a00780c */ /* 0x000fe20003fc6070 */
[C---:B------:R-:W-:Y:S01]  /*6a10*/  IMAD.WIDE R10, R190.reuse, 0x4, R26 ;  /* 0x00000004be0a7825 */ /* 0x040fe200078e021a */
[----:B------:R-:W3:Y:S03]  /*6a20*/  LDL.LU.64 R30, [R1+0x478] ;  /* 0x00047800011e7983 */ /* 0x000ee60000300a00 */
[----:B-1----:R-:W-:Y:S01]  /*6a30*/  IMAD.WIDE R4, R190, 0x4, R24 ;  /* 0x00000004be047825 */ /* 0x002fe200078e0218 */
[----:B------:R1:W-:Y:S03]  /*6a40*/  LDGSTS.E [R0+0x5600], desc[UR24][R10.64], !P4 ;  /* 0x056000000a007fae */ /* 0x0003e6000e1a1018 */
[----:B--2---:R-:W-:Y:S01]  /*6a50*/  VIADD R8, R28, 0xffffffcd ;  /* 0xffffffcd1c087836 */ /* 0x004fe20000000000 */
[----:B------:R-:W2:Y:S04]  /*6a60*/  LDL.LU.64 R26, [R1+0x470] ;  /* 0x00047000011a7983 */ /* 0x000ea80000300a00 */
[----:B------:R-:W-:Y:S01]  /*6a70*/  ISETP.GE.U32.AND P4, PT, R8, 0x7fffffae, PT ;  /* 0x7fffffae0800780c */ /* 0x000fe20003f86070 */
[----:B------:R-:W-:Y:S01]  /*6a80*/  IMAD.WIDE R8, R190, 0x4, R20 ;  /* 0x00000004be087825 */ /* 0x000fe200078e0214 */
[----:B------:R-:W4:Y:S04]  /*6a90*/  LDL.LU.64 R24, [R1+0x468] ;  /* 0x0004680001187983 */ /* 0x000f280000300a00 */
[----:B------:R-:W5:Y:S01]  /*6aa0*/  LDL.LU.64 R20, [R1+0x460] ;  /* 0x0004600001147983 */ /* 0x000f620000300a00 */
[----:B------:R-:W-:Y:S01]  /*6ab0*/  IADD3 R16, PT, PT, R28, -0x2c, RZ ;  /* 0xffffffd41c107810 */ /* 0x000fe20007ffe0ff */
[----:B------:R-:W-:-:S02]  /*6ac0*/  IMAD.WIDE R6, R190, 0x4, R22 ;  /* 0x00000004be067825 */ /* 0x000fc400078e0216 */
[----:B------:R-:W5:Y:S01]  /*6ad0*/  LDL.LU.64 R34, [R1+0x498] ;  /* 0x0004980001227983 */ /* 0x000f620000300a00 */
[----:B------:R-:W-:Y:S01]  /*6ae0*/  ISETP.GE.U32.AND P3, PT, R16, 0x7fffffb5, PT ;  /* 0x7fffffb51000780c */ /* 0x000fe20003f66070 */
[----:B-1----:R-:W-:Y:S01]  /*6af0*/  IMAD.WIDE R10, R190, 0x4, R18 ;  /* 0x00000004be0a7825 */ /* 0x002fe200078e0212 */
[----:B------:R-:W1:Y:S01]  /*6b00*/  LDC R23, c[0x0][0x3a0] ;  /* 0x0000e800ff177b82 */ /* 0x000e620000000800 */
[----:B------:R-:W1:Y:S02]  /*6b10*/  S2R R22, SR_TID.X ;  /* 0x0000000000167919 */ /* 0x000e640000002100 */
[----:B------:R-:W-:-:S08]  /*6b20*/  VIADD R16, R28, 0xffffffd3 ;  /* 0xffffffd31c107836 */ /* 0x000fd00000000000 */
[----:B------:R1:W-:Y:S04]  /*6b30*/  LDGSTS.E [R0+0x5800], desc[UR24][R4.64], !P3 ;  /* 0x0580000004007fae */ /* 0x0003e8000d9a1018 */
[----:B------:R1:W-:Y:S04]  /*6b40*/  LDGSTS.E [R0+0x5a00], desc[UR24][R6.64], !P3 ;  /* 0x05a0000006007fae */ /* 0x0003e8000d9a1018 */
[----:B------:R1:W-:Y:S02]  /*6b50*/  LDGSTS.E [R0+0x5c00], desc[UR24][R8.64], !P3 ;  /* 0x05c0000008007fae */ /* 0x0003e4000d9a1018 */
[C---:B-1----:R-:W-:Y:S01]  /*6b60*/  IADD3 R4, PT, PT, R28.reuse, -0x32, RZ ;  /* 0xffffffce1c047810 */ /* 0x042fe20007ffe0ff */
[C---:B------:R-:W-:Y:S01]  /*6b70*/  VIADD R5, R28.reuse, 0xffffffc1 ;  /* 0xffffffc11c057836 */ /* 0x040fe20000000000 */
[----:B------:R1:W-:Y:S01]  /*6b80*/  LDGSTS.E [R0+0x5e00], desc[UR24][R10.64], !P3 ;  /* 0x05e000000a007fae */ /* 0x0003e2000d9a1018 */
[----:B------:R-:W-:Y:S01]  /*6b90*/  VIADD R6, R28, 0xffffffc2 ;  /* 0xffffffc21c067836 */ /* 0x000fe20000000000 */
[----:B------:R-:W-:Y:S01]  /*6ba0*/  ISETP.GE.U32.AND P3, PT, R4, 0x7fffffaf, PT ;  /* 0x7fffffaf0400780c */ /* 0x000fe20003f66070 */
[C---:B------:R-:W-:Y:S01]  /*6bb0*/  VIADD R7, R28.reuse, 0xffffffc3 ;  /* 0xffffffc31c077836 */ /* 0x040fe20000000000 */
[----:B------:R-:W-:Y:S01]  /*6bc0*/  SEL R4, RZ, 0x1, P6 ;  /* 0x00000001ff047807 */ /* 0x000fe20003000000 */
[----:B------:R-:W-:Y:S01]  /*6bd0*/  VIADD R8, R28, 0xffffffc4 ;  /* 0xffffffc41c087836 */ /* 0x000fe20000000000 */
[----:B------:R-:W-:-:S02]  /*6be0*/  ISETP.GE.U32.AND P6, PT, R5, 0x7fffffa2, PT ;  /* 0x7fffffa20500780c */ /* 0x000fc40003fc6070 */
[----:B------:R-:W-:Y:S02]  /*6bf0*/  SEL R5, RZ, 0x1fffe, P4 ;  /* 0x0001fffeff057807 */ /* 0x000fe40002000000 */
[----:B------:R-:W-:Y:S02]  /*6c00*/  ISETP.GE.U32.AND P4, PT, R6, 0x7fffffa3, PT ;  /* 0x7fffffa30600780c */ /* 0x000fe40003f86070 */
[----:B------:R-:W-:Y:S01]  /*6c10*/  ISETP.GE.U32.AND P2, PT, R16, 0x7fffffb4, PT ;  /* 0x7fffffb41000780c */ /* 0x000fe20003f46070 */
[C---:B------:R-:W-:Y:S01]  /*6c20*/  VIADD R16, R28.reuse, 0xffffffd2 ;  /* 0xffffffd21c107836 */ /* 0x040fe20000000000 */
[----:B------:R-:W-:Y:S01]  /*6c30*/  SEL R6, RZ, 0x4, P3 ;  /* 0x00000004ff067807 */ /* 0x000fe20001800000 */
[C---:B-1----:R-:W-:Y:S01]  /*6c40*/  VIADD R10, R28.reuse, 0xffffffc6 ;  /* 0xffffffc61c0a7836 */ /* 0x042fe20000000000 */
[----:B------:R-:W-:Y:S02]  /*6c50*/  ISETP.GE.U32.AND P3, PT, R7, 0x7fffffa4, PT ;  /* 0x7fffffa40700780c */ /* 0x000fe40003f66070 */
[----:B------:R-:W-:-:S02]  /*6c60*/  IADD3 R9, PT, PT, R28, -0x3b, RZ ;  /* 0xffffffc51c097810 */ /* 0x000fc40007ffe0ff */
[----:B------:R-:W-:Y:S01]  /*6c70*/  SEL R7, RZ, 0x1fffe, P6 ;  /* 0x0001fffeff077807 */ /* 0x000fe20003000000 */
[----:B------:R-:W-:Y:S01]  /*6c80*/  VIADD R18, R28, 0xffffffc0 ;  /* 0xffffffc01c127836 */ /* 0x000fe20000000000 */
[----:B------:R-:W-:Y:S02]  /*6c90*/  ISETP.GE.U32.AND P6, PT, R8, 0x7fffffa5, PT ;  /* 0x7fffffa50800780c */ /* 0x000fe40003fc6070 */
[----:B------:R-:W-:Y:S02]  /*6ca0*/  SEL R8, RZ, 0x4, P4 ;  /* 0x00000004ff087807 */ /* 0x000fe40002000000 */
[----:B------:R-:W-:Y:S02]  /*6cb0*/  ISETP.GE.U32.AND P4, PT, R9, 0x7fffffa6, PT ;  /* 0x7fffffa60900780c */ /* 0x000fe40003f86070 */
[----:B------:R-:W-:Y:S01]  /*6cc0*/  ISETP.GE.U32.AND P1, PT, R16, 0x7fffffb3, PT ;  /* 0x7fffffb31000780c */ /* 0x000fe20003f26070 */
[----:B------:R-:W-:Y:S01]  /*6cd0*/  VIADD R16, R28, 0xffffffd1 ;  /* 0xffffffd11c107836 */ /* 0x000fe20000000000 */
[----:B------:R-:W-:-:S02]  /*6ce0*/  SEL R9, RZ, 0x7fff8, P3 ;  /* 0x0007fff8ff097807 */ /* 0x000fc40001800000 */
[----:B------:R-:W-:Y:S02]  /*6cf0*/  ISETP.GE.U32.AND P3, PT, R10, 0x7fffffa7, PT ;  /* 0x7fffffa70a00780c */ /* 0x000fe40003f66070 */
[----:B------:R-:W-:Y:S02]  /*6d00*/  SEL R10, RZ, 0x1, P6 ;  /* 0x00000001ff0a7807 */ /* 0x000fe40003000000 */
[----:B------:R-:W-:Y:S01]  /*6d10*/  ISETP.GE.U32.AND P6, PT, R18, 0x7fffffa1, PT ;  /* 0x7fffffa11200780c */ /* 0x000fe20003fc6070 */
[----:B------:R-:W-:Y:S01]  /*6d20*/  VIADD R19, R28, 0xffffffc7 ;  /* 0xffffffc71c137836 */ /* 0x000fe20000000000 */
[----:B------:R-:W-:Y:S02]  /*6d30*/  SEL R11, RZ, 0x1fffe, P4 ;  /* 0x0001fffeff0b7807 */ /* 0x000fe40002000000 */
[----:B------:R-:W-:Y:S02]  /*6d40*/  ISETP.GE.U32.AND P4, PT, R16, 0x7fffffb2, PT ;  /* 0x7fffffb21000780c */ /* 0x000fe40003f86070 */
[----:B------:R-:W-:-:S02]  /*6d50*/  SEL R16, RZ, 0x1, P6 ;  /* 0x00000001ff107807 */ /* 0x000fc40003000000 */
[----:B------:R-:W-:Y:S02]  /*6d60*/  SEL R17, RZ, 0x4, P3 ;  /* 0x00000004ff117807 */ /* 0x000fe40001800000 */
[----:B------:R-:W-:Y:S01]  /*6d70*/  ISETP.GE.U32.AND P3, PT, R19, 0x7fffffa8, PT ;  /* 0x7fffffa81300780c */ /* 0x000fe20003f66070 */
[----:B------:R-:W-:Y:S01]  /*6d80*/  IMAD.IADD R7, R16, 0x1, R7 ;  /* 0x0000000110077824 */ /* 0x000fe200078e0207 */
[----:B------:R-:W-:Y:S01]  /*6d90*/  IADD3 R19, PT, PT, R28, -0x31, RZ ;  /* 0xffffffcf1c137810 */ /* 0x000fe20007ffe0ff */
[----:B------:R-:W-:Y:S01]  /*6da0*/  IMAD.IADD R11, R10, 0x1, R11 ;  /* 0x000000010a0b7824 */ /* 0x000fe200078e020b */
[----:B------:R-:W-:Y:S01]  /*6db0*/  SEL R10, RZ, 0x7fff8, P3 ;  /* 0x0007fff8ff0a7807 */ /* 0x000fe20001800000 */
[----:B------:R-:W-:Y:S01]  /*6dc0*/  IMAD.IADD R12, R13, 0x1, R12 ;  /* 0x000000010d0c7824 */ /* 0x000fe200078e020c */
[----:B------:R-:W-:Y:S01]  /*6dd0*/  ISETP.GE.U32.AND P3, PT, R19, 0x7fffffb0, PT ;  /* 0x7fffffb01300780c */ /* 0x000fe20003f66070 */
[----:B------:R-:W-:Y:S01]  /*6de0*/  IMAD.IADD R4, R4, 0x1, R5 ;  /* 0x0000000104047824 */ /* 0x000fe200078e0205 */
[----:B------:R-:W-:-:S02]  /*6df0*/  LOP3.LUT R22, R22, 0x1f, RZ, 0xc0, !PT ;  /* 0x0000001f16167812 */ /* 0x000fc400078ec0ff */
[----:B------:R-:W-:Y:S02]  /*6e00*/  IADD3 R23, PT, PT, R23, -0x20, RZ ;  /* 0xffffffe017177810 */ /* 0x000fe40007ffe0ff */
[----:B------:R-:W-:Y:S02]  /*6e10*/  LOP3.LUT R7, R7, 0x3, RZ, 0xc0, !PT ;  /* 0x0000000307077812 */ /* 0x000fe400078ec0ff */
[----:B------:R-:W-:Y:S02]  /*6e20*/  SEL R5, RZ, 0x7fff8, P3 ;  /* 0x0007fff8ff057807 */ /* 0x000fe40001800000 */
[----:B------:R-:W-:Y:S02]  /*6e30*/  LOP3.LUT R12, R12, 0x3, RZ, 0xc0, !PT ;  /* 0x000000030c0c7812 */ /* 0x000fe400078ec0ff */
[----:B------:R-:W-:Y:S02]  /*6e40*/  ISETP.GE.AND P3, PT, R22, R23, PT ;  /* 0x000000171600720c */ /* 0x000fe40003f66270 */
[----:B------:R-:W-:Y:S01]  /*6e50*/  LOP3.LUT R11, R11, 0x3, RZ, 0xc0, !PT ;  /* 0x000000030b0b7812 */ /* 0x000fe200078ec0ff */
[----:B------:R-:W5:Y:S01]  /*6e60*/  LDL.LU.64 R22, [R1+0x490] ;  /* 0x0004900001167983 */ /* 0x000f620000300a00 */
[----:B------:R-:W-:-:S02]  /*6e70*/  IADD3 R7, PT, PT, R7, R9, R8 ;  /* 0x0000000907077210 */ /* 0x000fc40007ffe008 */
[----:B------:R-:W-:Y:S01]  /*6e80*/  LOP3.LUT R4, R4, 0x3, RZ, 0xc0, !PT ;  /* 0x0000000304047812 */ /* 0x000fe200078ec0ff */
[----:B------:R-:W5:Y:S01]  /*6e90*/  LDL.LU.64 R32, [R1+0x488] ;  /* 0x0004880001207983 */ /* 0x000f620000300a00 */
[----:B------:R-:W-:Y:S02]  /*6ea0*/  IADD3 R14, PT, PT, R12, R14, R15 ;  /* 0x0000000e0c0e7210 */ /* 0x000fe40007ffe00f */
[----:B------:R-:W-:Y:S02]  /*6eb0*/  IADD3 R10, PT, PT, R11, R10, R17 ;  /* 0x0000000a0b0a7210 */ /* 0x000fe40007ffe011 */
[----:B------:R-:W-:Y:S02]  /*6ec0*/  LOP3.LUT R7, R7, 0xf, RZ, 0xc0, !PT ;  /* 0x0000000f07077812 */ /* 0x000fe400078ec0ff */
[----:B------:R-:W-:-:S03]  /*6ed0*/  IADD3 R12, PT, PT, R4, R5, R6 ;  /* 0x00000005040c7210 */ /* 0x000fc60007ffe006 */
[----:B------:R-:W-:Y:S02]  /*6ee0*/  IMAD R13, R10, 0x10, R7 ;  /* 0x000000100a0d7824 */ /* 0x000fe400078e0207 */
[C---:B---3--:R-:W-:Y:S02]  /*6ef0*/  IMAD.WIDE R4, R190.reuse, 0x4, R30 ;  /* 0x00000004be047825 */ /* 0x048fe400078e021e */
[----:B------:R-:W3:Y:S04]  /*6f00*/  LDL.LU.64 R30, [R1+0x480] ;  /* 0x00048000011e7983 */ /* 0x000ee80000300a00 */
[----:B------:R1:W-:Y:S01]  /*6f10*/  LDGSTS.E [R0+0x6000], desc[UR24][R4.64], !P2 ;  /* 0x0600000004007fae */ /* 0x0003e2000d1a1018 */
[----:B--2---:R-:W-:-:S03]  /*6f20*/  IMAD.WIDE R6, R190, 0x4, R26 ;  /* 0x00000004be067825 */ /* 0x004fc600078e021a */
[----:B------:R-:W2:Y:S01]  /*6f30*/  LDL.LU.64 R26, [R1+0x2f8] ;  /* 0x0002f800011a7983 */ /* 0x000ea20000300a00 */
[----:B----4-:R-:W-:-:S03]  /*6f40*/  IMAD.WIDE R8, R190, 0x4, R24 ;  /* 0x00000004be087825 */ /* 0x010fc600078e0218 */
[----:B------:R4:W-:Y:S01]  /*6f50*/  LDGSTS.E [R0+0x6200], desc[UR24][R6.64], !P2 ;  /* 0x0620000006007fae */ /* 0x0009e2000d1a1018 */
[----:B-----5:R-:W-:-:S03]  /*6f60*/  IMAD.WIDE R10, R190, 0x4, R20 ;  /* 0x00000004be0a7825 */ /* 0x020fc600078e0214 */
[----:B------:R5:W-:Y:S04]  /*6f70*/  LDGSTS.E [R0+0x6400], desc[UR24][R8.64], !P2 ;  /* 0x0640000008007fae */ /* 0x000be8000d1a1018 */
[----:B------:R-:W2:Y:S04]  /*6f80*/  LDL.LU.64 R20, [R1+0x2f0] ;  /* 0x0002f00001147983 */ /* 0x000ea80000300a00 */
[----:B------:R-:W2:Y:S04]  /*6f90*/  LDL.LU.64 R38, [R1+0x2e8] ;  /* 0x0002e80001267983 */ /* 0x000ea80000300a00 */
[----:B------:R-:W2:Y:S01]  /*6fa0*/  LDL.LU.64 R24, [R1+0x2e0] ;  /* 0x0002e00001187983 */ /* 0x000ea20000300a00 */
[----:B-1----:R-:W-:Y:S01]  /*6fb0*/  SEL R4, RZ, 0x4, P3 ;  /* 0x00000004ff047807 */ /* 0x002fe20001800000 */
[----:B----4-:R-:W-:-:S02]  /*6fc0*/  VIADD R6, R28, 0xffffffd0 ;  /* 0xffffffd01c067836 */ /* 0x010fc40000000000 */
[----:B------:R-:W-:Y:S01]  /*6fd0*/  LDGSTS.E [R0+0x6600], desc[UR24][R10.64], !P2 ;  /* 0x066000000a007fae */ /* 0x000fe2000d1a1018 */
[----:B------:R-:W-:Y:S02]  /*6fe0*/  ISETP.GT.AND P2, PT, R29, 0x3f, PT ;  /* 0x0000003f1d00780c */ /* 0x000fe40003f44270 */
[----:B------:R-:W-:Y:S01]  /*6ff0*/  ISETP.GE.U32.AND P3, PT, R6, 0x7fffffb1, PT ;  /* 0x7fffffb10600780c */ /* 0x000fe20003f66070 */
[----:B------:R-:W4:Y:S01]  /*7000*/  LDL.LU.64 R40, [R1+0x2d8] ;  /* 0x0002d80001287983 */ /* 0x000f220000300a00 */
[----:B-----5:R-:W-:Y:S01]  /*7010*/  SEL R8, R4, RZ, P2 ;  /* 0x000000ff04087207 */ /* 0x020fe20001000000 */
[----:B------:R-:W-:Y:S02]  /*7020*/  IMAD.WIDE R4, R190, 0x4, R34 ;  /* 0x00000004be047825 */ /* 0x000fe400078e0222 */
[----:B------:R-:W5:Y:S04]  /*7030*/  LDL.LU.64 R36, [R1+0x2d0] ;  /* 0x0002d00001247983 */ /* 0x000f680000300a00 */
[----:B------:R-:W4:Y:S04]  /*7040*/  LDL.LU.64 R34, [R1+0x2c8] ;  /* 0x0002c80001227983 */ /* 0x000f280000300a00 */
[----:B------:R1:W-:Y:S01]  /*7050*/  LDGSTS.E [R0+0x6800], desc[UR24][R4.64], !P1 ;  /* 0x0680000004007fae */ /* 0x0003e2000c9a1018 */
[----:B------:R-:W-:Y:S01]  /*7060*/  ISETP.NE.U32.AND P2, PT, R8, RZ, PT ;  /* 0x000000ff0800720c */ /* 0x000fe20003f45070 */
[----:B------:R-:W-:-:S02]  /*7070*/  IMAD.WIDE R6, R190, 0x4, R22 ;  /* 0x00000004be067825 */ /* 0x000fc400078e0216 */
[----:B------:R-:W5:Y:S02]  /*7080*/  LDL.LU.64 R22, [R1+0x2c0] ;  /* 0x0002c00001167983 */ /* 0x000f640000300a00 */
[C---:B-1----:R-:W-:Y:S02]  /*7090*/  IMAD.WIDE R4, R190.reuse, 0x4, R32 ;  /* 0x00000004be047825 */ /* 0x042fe400078e0220 */
[----:B------:R3:W-:Y:S04]  /*70a0*/  LDGSTS.E [R0+0x6a00], desc[UR24][R6.64], !P1 ;  /* 0x06a0000006007fae */ /* 0x0007e8000c9a1018 */
[----:B------:R-:W5:Y:S04]  /*70b0*/  LDL.LU.64 R32, [R1+0x2b8] ;  /* 0x0002b80001207983 */ /* 0x000f680000300a00 */
[----:B------:R1:W-:Y:S01]  /*70c0*/  LDGSTS.E [R0+0x6c00], desc[UR24][R4.64], !P1 ;  /* 0x06c0000004007fae */ /* 0x0003e2000c9a1018 */
[----:B---3--:R-:W-:-:S03]  /*70d0*/  IMAD.WIDE R6, R190, 0x4, R30 ;  /* 0x00000004be067825 */ /* 0x008fc600078e021e */
[----:B------:R-:W3:Y:S04]  /*70e0*/  LDL.LU.64 R30, [R1+0x2b0] ;  /* 0x0002b000011e7983 */ /* 0x000ee80000300a00 */
[----:B------:R1:W-:Y:S01]  /*70f0*/  LDGSTS.E [R0+0x6e00], desc[UR24][R6.64], !P1 ;  /* 0x06e0000006007fae */ /* 0x0003e2000c9a1018 */
[----:B--2---:R-:W-:-:S03]  /*7100*/  IMAD.WIDE R8, R190, 0x4, R26 ;  /* 0x00000004be087825 */ /* 0x004fc600078e021a */
[----:B------:R-:W2:Y:S04]  /*7110*/  LDL.LU.64 R26, [R1+0x2a8] ;  /* 0x0002a800011a7983 */ /* 0x000ea80000300a00 */
[----:B------:R-:W-:Y:S01]  /*7120*/  LDGSTS.E [R0+0x7000], desc[UR24][R8.64], !P4 ;  /* 0x0700000008007fae */ /* 0x000fe2000e1a1018 */
[----:B-1----:R-:W-:-:S03]  /*7130*/  IMAD.WIDE R4, R190, 0x4, R20 ;  /* 0x00000004be047825 */ /* 0x002fc600078e0214 */
[----:B------:R-:W2:Y:S01]  /*7140*/  LDL.LU.64 R20, [R1+0x2a0] ;  /* 0x0002a00001147983 */ /* 0x000ea20000300a00 */
[----:B------:R-:W-:-:S03]  /*7150*/  IMAD.WIDE R6, R190, 0x4, R38 ;  /* 0x00000004be067825 */ /* 0x000fc600078e0226 */
[----:B------:R1:W-:Y:S04]  /*7160*/  LDGSTS.E [R0+0x7200], desc[UR24][R4.64], !P4 ;  /* 0x0720000004007fae */ /* 0x0003e8000e1a1018 */
[----:B------:R-:W2:Y:S01]  /*7170*/  LDL.LU.64 R38, [R1+0x298] ;  /* 0x0002980001267983 */ /* 0x000ea20000300a00 */
[----:B------:R-:W-:Y:S01]  /*7180*/  IMAD.SHL.U32 R14, R14, 0x100, RZ ;  /* 0x000001000e0e7824 */ /* 0x000fe200078e00ff */
[----:B------:R-:W-:Y:S02]  /*7190*/  LOP3.LUT R13, R13, 0xff, RZ, 0xc0, !PT ;  /* 0x000000ff0d0d7812 */ /* 0x000fe400078ec0ff */
[----:B------:R5:W-:Y:S01]  /*71a0*/  LDGSTS.E [R0+0x7400], desc[UR24][R6.64], !P4 ;  /* 0x0740000006007fae */ /* 0x000be2000e1a1018 */
[----:B-1----:R-:W-:-:S03]  /*71b0*/  IMAD.WIDE R4, R190, 0x4, R24 ;  /* 0x00000004be047825 */ /* 0x002fc600078e0218 */
[----:B------:R-:W2:Y:S01]  /*71c0*/  LDL.LU.64 R24, [R1+0x290] ;  /* 0x0002900001187983 */ /* 0x000ea20000300a00 */
[----:B------:R-:W-:Y:S01]  /*71d0*/  LOP3.LUT R14, R14, 0xf00, RZ, 0xe2, !PT ;  /* 0x00000f000e0e7812 */ /* 0x000fe200078ee2ff */
[----:B----4-:R-:W-:Y:S02]  /*71e0*/  IMAD.WIDE R8, R190, 0x4, R40 ;  /* 0x00000004be087825 */ /* 0x010fe400078e0228 */
[----:B------:R-:W4:Y:S02]  /*71f0*/  LDL.LU.64 R40, [R1+0x288] ;  /* 0x0002880001287983 */ /* 0x000f240000300a00 */
[----:B------:R-:W-:Y:S02]  /*7200*/  IMAD R12, R12, 0x1000, R14 ;  /* 0x000010000c0c7824 */ /* 0x000fe400078e020e */
[----:B-----5:R-:W-:Y:S01]  /*7210*/  IMAD.WIDE R6, R190, 0x4, R36 ;  /* 0x00000004be067825 */ /* 0x020fe200078e0224 */
[----:B------:R1:W-:Y:S02]  /*7220*/  LDGSTS.E [R0+0x7600], desc[UR24][R4.64], !P4 ;  /* 0x0760000004007fae */ /* 0x0003e4000e1a1018 */
[----:B------:R-:W-:-:S02]  /*7230*/  IADD3 R10, PT, PT, R12, R13, RZ ;  /* 0x0000000d0c0a7210 */ /* 0x000fc40007ffe0ff */
[----:B------:R-:W5:Y:S02]  /*7240*/  LDL.LU.64 R36, [R1+0x280] ;  /* 0x0002800001247983 */ /* 0x000f640000300a00 */
[----:B------:R-:W-:Y:S02]  /*7250*/  LOP3.LUT R10, R10, 0xffff, RZ, 0xc0, !PT ;  /* 0x0000ffff0a0a7812 */ /* 0x000fe400078ec0ff */
[----:B------:R-:W-:Y:S02]  /*7260*/  LDGSTS.E [R0+0x7800], desc[UR24][R8.64], !P3 ;  /* 0x0780000008007fae */ /* 0x000fe4000d9a1018 */
[----:B------:R-:W-:Y:S01]  /*7270*/  SHF.R.U32.HI R11, RZ, 0xf, R10 ;  /* 0x0000000fff0b7819 */ /* 0x000fe2000001160a */
[----:B-1----:R-:W-:Y:S01]  /*7280*/  IMAD.WIDE R4, R190, 0x4, R34 ;  /* 0x00000004be047825 */ /* 0x002fe200078e0222 */
[----:B------:R1:W-:Y:S02]  /*7290*/  LDGSTS.E [R0+0x7a00], desc[UR24][R6.64], !P3 ;  /* 0x07a0000006007fae */ /* 0x0003e4000d9a1018 */
[----:B------:R-:W-:-:S02]  /*72a0*/  LOP3.LUT P1, RZ, R11, 0x1, RZ, 0xc0, !PT ;  /* 0x000000010bff7812 */ /* 0x000fc4000782c0ff */
[----:B------:R-:W5:Y:S04]  /*72b0*/  LDL.LU.64 R34, [R1+0x278] ;  /* 0x0002780001227983 */ /* 0x000f680000300a00 */
[----:B------:R3:W-:Y:S01]  /*72c0*/  LDGSTS.E [R0+0x7c00], desc[UR24][R4.64], !P3 ;  /* 0x07c0000004007fae */ /* 0x0007e2000d9a1018 */
[----:B-1----:R-:W-:-:S03]  /*72d0*/  IMAD.WIDE R6, R190, 0x4, R22 ;  /* 0x00000004be067825 */ /* 0x002fc600078e0216 */
[----:B------:R-:W5:Y:S04]  /*72e0*/  LDL.LU.64 R22, [R1+0x270] ;  /* 0x0002700001167983 */ /* 0x000f680000300a00 */
[----:B------:R2:W-:Y:S01]  /*72f0*/  LDGSTS.E [R0+0x7e00], desc[UR24][R6.64], !P3 ;  /* 0x07e0000006007fae */ /* 0x0005e2000d9a1018 */
[----:B------:R-:W-:-:S03]  /*7300*/  IMAD.WIDE R8, R190, 0x4, R32 ;  /* 0x00000004be087825 */ /* 0x000fc600078e0220 */
[----:B------:R-:W5:Y:S04]  /*7310*/  LDL.LU.64 R32, [R1+0x268] ;  /* 0x0002680001207983 */ /* 0x000f680000300a00 */
[----:B------:R-:W-:Y:S01]  /*7320*/  LDGSTS.E [R0+0x8000], desc[UR24][R8.64], P1 ;  /* 0x0800000008007fae */ /* 0x000fe200089a1018 */
[----:B---3--:R-:W-:-:S03]  /*7330*/  IMAD.WIDE R4, R190, 0x4, R30 ;  /* 0x00000004be047825 */ /* 0x008fc600078e021e */
[----:B------:R-:W3:Y:S04]  /*7340*/  LDL.LU.64 R30, [R1+0x260] ;  /* 0x00026000011e7983 */ /* 0x000ee80000300a00 */
[----:B------:R1:W-:Y:S01]  /*7350*/  LDGSTS.E [R0+0x8200], desc[UR24][R4.64], P1 ;  /* 0x0820000004007fae */ /* 0x0003e200089a1018 */
[----:B--2---:R-:W-:-:S03]  /*7360*/  IMAD.WIDE R6, R190, 0x4, R26 ;  /* 0x00000004be067825 */ /* 0x004fc600078e021a */
[----:B------:R-:W2:Y:S04]  /*7370*/  LDL.LU.64 R26, [R1+0x258] ;  /* 0x00025800011a7983 */ /* 0x000ea80000300a00 */
[----:B------:R4:W-:Y:S01]  /*7380*/  LDGSTS.E [R0+0x8400], desc[UR24][R6.64], P1 ;  /* 0x0840000006007fae */ /* 0x0009e200089a1018 */
[----:B-1----:R-:W-:-:S03]  /*7390*/  IMAD.WIDE R4, R190, 0x4, R20 ;  /* 0x00000004be047825 */ /* 0x002fc600078e0214 */
[----:B------:R-:W2:Y:S01]  /*73a0*/  LDL.LU.64 R20, [R1+0x250] ;  /* 0x0002500001147983 */ /* 0x000ea20000300a00 */
[----:B------:R-:W-:-:S03]  /*73b0*/  SHF.R.U32.HI R11, RZ, 0xe, R10 ;  /* 0x0000000eff0b7819 */ /* 0x000fc6000001160a */
[----:B------:R1:W-:Y:S01]  /*73c0*/  LDGSTS.E [R0+0x8600], desc[UR24][R4.64], P1 ;  /* 0x0860000004007fae */ /* 0x0003e200089a1018 */
[----:B------:R-:W-:-:S03]  /*73d0*/  IMAD.WIDE R8, R190, 0x4, R38 ;  /* 0x00000004be087825 */ /* 0x000fc600078e0226 */
[----:B------:R-:W2:Y:S01]  /*73e0*/  LDL.LU.64 R38, [R1+0x248] ;  /* 0x0002480001267983 */ /* 0x000ea20000300a00 */
[----:B----4-:R-:W-:-:S03]  /*73f0*/  IMAD.WIDE R6, R190, 0x4, R24 ;  /* 0x00000004be067825 */ /* 0x010fc600078e0218 */
[----:B------:R-:W4:Y:S01]  /*7400*/  LDL.LU.64 R24, [R1+0x240] ;  /* 0x0002400001187983 */ /* 0x000f220000300a00 */
[----:B------:R-:W-:Y:S02]  /*7410*/  LOP3.LUT P4, RZ, R11, 0x1, RZ, 0xc0, !PT ;  /* 0x000000010bff7812 */ /* 0x000fe4000788c0ff */
[----:B------:R-:W-:Y:S01]  /*7420*/  SHF.R.U32.HI R11, RZ, 0xd, R10 ;  /* 0x0000000dff0b7819 */ /* 0x000fe2000001160a */
[----:B-1----:R-:W-:Y:S02]  /*7430*/  IMAD.WIDE R4, R190, 0x4, R40 ;  /* 0x00000004be047825 */ /* 0x002fe400078e0228 */
[----:B------:R-:W4:Y:S01]  /*7440*/  LDL.LU.64 R40, [R1+0x238] ;  /* 0x0002380001287983 */ /* 0x000f220000300a00 */
[----:B------:R-:W-:Y:S02]  /*7450*/  LOP3.LUT P3, RZ, R11, 0x1, RZ, 0xc0, !PT ;  /* 0x000000010bff7812 */ /* 0x000fe4000786c0ff */
[----:B------:R-:W-:-:S05]  /*7460*/  SHF.R.U32.HI R11, RZ, 0xc, R10 ;  /* 0x0000000cff0b7819 */ /* 0x000fca000001160a */
[----:B------:R5:W-:Y:S04]  /*7470*/  LDGSTS.E [R0+0x8800], desc[UR24][R8.64], P4 ;  /* 0x0880000008007fae */ /* 0x000be8000a1a1018 */
[----:B------:R1:W-:Y:S01]  /*7480*/  LDGSTS.E [R0+0x8a00], desc[UR24][R6.64], P4 ;  /* 0x08a0000006007fae */ /* 0x0003e2000a1a1018 */
[----:B------:R-:W-:-:S03]  /*7490*/  LOP3.LUT P1, RZ, R11, 0x1, RZ, 0xc0, !PT ;  /* 0x000000010bff7812 */ /* 0x000fc6000782c0ff */
[----:B------:R5:W-:Y:S02]  /*74a0*/  LDGSTS.E [R0+0x8c00], desc[UR24][R4.64], P4 ;  /* 0x08c0000004007fae */ /* 0x000be4000a1a1018 */
[----:B-----5:R-:W-:-:S04]  /*74b0*/  IMAD.WIDE R8, R190, 0x4, R34 ;  /* 0x00000004be087825 */ /* 0x020fc800078e0222 */
[C---:B-1----:R-:W-:Y:S02]  /*74c0*/  IMAD.WIDE R6, R190.reuse, 0x4, R36 ;  /* 0x00000004be067825 */ /* 0x042fe400078e0224 */
[----:B------:R-:W5:Y:S04]  /*74d0*/  LDL.LU.64 R36, [R1+0x230] ;  /* 0x0002300001247983 */ /* 0x000f680000300a00 */
[----:B------:R1:W-:Y:S04]  /*74e0*/  LDGSTS.E [R0+0x8e00], desc[UR24][R6.64], P4 ;  /* 0x08e0000006007fae */ /* 0x0003e8000a1a1018 */
[----:B------:R-:W5:Y:S04]  /*74f0*/  LDL.LU.64 R34, [R1+0x228] ;  /* 0x0002280001227983 */ /* 0x000f680000300a00 */
[----:B------:R-:W-:Y:S01]  /*7500*/  LDGSTS.E [R0+0x9000], desc[UR24][R8.64], P3 ;  /* 0x0900000008007fae */ /* 0x000fe200099a1018 */
[----:B------:R-:W-:-:S03]  /*7510*/  IMAD.WIDE R4, R190, 0x4, R22 ;  /* 0x00000004be047825 */ /* 0x000fc600078e0216 */
[----:B------:R-:W5:Y:S04]  /*7520*/  LDL.LU.64 R22, [R1+0x220] ;  /* 0x0002200001167983 */ /* 0x000f680000300a00 */
[----:B------:R3:W-:Y:S01]  /*7530*/  LDGSTS.E [R0+0x9200], desc[UR24][R4.64], P3 ;  /* 0x0920000004007fae */ /* 0x0007e200099a1018 */
[----:B-1----:R-:W-:-:S03]  /*7540*/  IMAD.WIDE R6, R190, 0x4, R32 ;  /* 0x00000004be067825 */ /* 0x002fc600078e0220 */
[----:B------:R-:W5:Y:S04]  /*7550*/  LDL.LU.64 R32, [R1+0x218] ;  /* 0x0002180001207983 */ /* 0x000f680000300a00 */
[----:B------:R1:W-:Y:S01]  /*7560*/  LDGSTS.E [R0+0x9400], desc[UR24][R6.64], P3 ;  /* 0x0940000006007fae */ /* 0x0003e200099a1018 */
[----:B---3--:R-:W-:-:S03]  /*7570*/  IMAD.WIDE R4, R190, 0x4, R30 ;  /* 0x00000004be047825 */ /* 0x008fc600078e021e */
[----:B------:R-:W3:Y:S04]  /*7580*/  LDL.LU.64 R30, [R1+0x210] ;  /* 0x00021000011e7983 */ /* 0x000ee80000300a00 */
[----:B------:R1:W-:Y:S01]  /*7590*/  LDGSTS.E [R0+0x9600], desc[UR24][R4.64], P3 ;  /* 0x0960000004007fae */ /* 0x0003e200099a1018 */
[----:B--2---:R-:W-:-:S03]  /*75a0*/  IMAD.WIDE R8, R190, 0x4, R26 ;  /* 0x00000004be087825 */ /* 0x004fc600078e021a */
[----:B------:R-:W2:Y:S04]  /*75b0*/  LDL.LU.64 R26, [R1+0x208] ;  /* 0x00020800011a7983 */ /* 0x000ea80000300a00 */
[----:B------:R-:W-:Y:S01]  /*75c0*/  LDGSTS.E [R0+0x9800], desc[UR24][R8.64], P1 ;  /* 0x0980000008007fae */ /* 0x000fe200089a1018 */
[----:B-1----:R-:W-:-:S03]  /*75d0*/  IMAD.WIDE R6, R190, 0x4, R20 ;  /* 0x00000004be067825 */ /* 0x002fc600078e0214 */
[----:B------:R-:W2:Y:S04]  /*75e0*/  LDL.LU.64 R20, [R1+0x200] ;  /* 0x0002000001147983 */ /* 0x000ea80000300a00 */
[----:B------:R4:W-:Y:S01]  /*75f0*/  LDGSTS.E [R0+0x9a00], desc[UR24][R6.64], P1 ;  /* 0x09a0000006007fae */ /* 0x0009e200089a1018 */
[----:B------:R-:W-:-:S03]  /*7600*/  IMAD.WIDE R4, R190, 0x4, R38 ;  /* 0x00000004be047825 */ /* 0x000fc600078e0226 */
[----:B------:R-:W2:Y:S01]  /*7610*/  LDL.LU.64 R38, [R1+0x1f8] ;  /* 0x0001f80001267983 */ /* 0x000ea20000300a00 */
[----:B------:R-:W-:-:S03]  /*7620*/  SHF.R.U32.HI R11, RZ, 0xb, R10 ;  /* 0x0000000bff0b7819 */ /* 0x000fc6000001160a */
[----:B------:R5:W-:Y:S01]  /*7630*/  LDGSTS.E [R0+0x9c00], desc[UR24][R4.64], P1 ;  /* 0x09c0000004007fae */ /* 0x000be200089a1018 */
[----:B----4-:R-:W-:-:S03]  /*7640*/  IMAD.WIDE R6, R190, 0x4, R24 ;  /* 0x00000004be067825 */ /* 0x010fc600078e0218 */
[----:B------:R-:W4:Y:S01]  /*7650*/  LDL.LU.64 R24, [R1+0x1f0] ;  /* 0x0001f00001187983 */ /* 0x000f220000300a00 */
[----:B------:R-:W-:Y:S02]  /*7660*/  LOP3.LUT P4, RZ, R11, 0x1, RZ, 0xc0, !PT ;  /* 0x000000010bff7812 */ /* 0x000fe4000788c0ff */
[----:B------:R-:W-:Y:S01]  /*7670*/  SHF.R.U32.HI R11, RZ, 0xa, R10 ;  /* 0x0000000aff0b7819 */ /* 0x000fe2000001160a */
[----:B------:R-:W-:Y:S01]  /*7680*/  IMAD.WIDE R8, R190, 0x4, R40 ;  /* 0x00000004be087825 */ /* 0x000fe200078e0228 */
[----:B------:R1:W-:Y:S02]  /*7690*/  LDGSTS.E [R0+0x9e00], desc[UR24][R6.64], P1 ;  /* 0x09e0000006007fae */ /* 0x0003e400089a1018 */
[----:B------:R-:W-:-:S07]  /*76a0*/  LOP3.LUT P3, RZ, R11, 0x1, RZ, 0xc0, !PT ;  /* 0x000000010bff7812 */ /* 0x000fce000786c0ff */
[----:B------:R-:W-:Y:S01]  /*76b0*/  LDGSTS.E [R0+0xa000], desc[UR24][R8.64], P4 ;  /* 0x0a00000008007fae */ /* 0x000fe2000a1a1018 */
[----:B-----5:R-:W-:-:S03]  /*76c0*/  IMAD.WIDE R4, R190, 0x4, R36 ;  /* 0x00000004be047825 */ /* 0x020fc600078e0224 */
[----:B------:R-:W5:Y:S04]  /*76d0*/  LDL.LU.64 R36, [R1+0x1e8] ;  /* 0x0001e80001247983 */ /* 0x000f680000300a00 */
[----:B------:R1:W-:Y:S02]  /*76e0*/  LDGSTS.E [R0+0xa200], desc[UR24][R4.64], P4 ;  /* 0x0a20000004007fae */ /* 0x0003e4000a1a1018 */
[C---:B-1----:R-:W-:Y:S02]  /*76f0*/  IMAD.WIDE R6, R190.reuse, 0x4, R34 ;  /* 0x00000004be067825 */ /* 0x042fe400078e0222 */
[----:B------:R-:W5:Y:S04]  /*7700*/  LDL.LU.64 R40, [R1+0x1e0] ;  /* 0x0001e00001287983 */ /* 0x000f680000300a00 */
[----:B------:R-:W5:Y:S04]  /*7710*/  LDL.LU.64 R34, [R1+0x1d8] ;  /* 0x0001d80001227983 */ /* 0x000f680000300a00 */
[----:B------:R3:W-:Y:S01]  /*7720*/  LDGSTS.E [R0+0xa400], desc[UR24][R6.64], P4 ;  /* 0x0a40000006007fae */ /* 0x0007e2000a1a1018 */
[----:B------:R-:W-:-:S03]  /*7730*/  IMAD.WIDE R4, R190, 0x4, R22 ;  /* 0x00000004be047825 */ /* 0x000fc600078e0216 */
[----:B------:R-:W5:Y:S04]  /*7740*/  LDL.LU.64 R22, [R1+0x1d0] ;  /* 0x0001d00001167983 */ /* 0x000f680000300a00 */
[----:B------:R2:W-:Y:S01]  /*7750*/  LDGSTS.E [R0+0xa600], desc[UR24][R4.64], P4 ;  /* 0x0a60000004007fae */ /* 0x0005e2000a1a1018 */
        /* <DEDUP_REMOVED lines=13> */
[----:B----4-:R-:W-:-:S03]  /*7830*/  IMAD.WIDE R4, R190, 0x4, R24 ;  /* 0x00000004be047825 */ /* 0x010fc600078e0218 */
[----:B------:R-:W4:Y:S01]  /*7840*/  LDL.LU.64 R24, [R1+0x1a8] ;  /* 0x0001a80001187983 */ /* 0x000f220000300a00 */
[----:B------:R-:W-:Y:S01]  /*7850*/  LOP3.LUT P1, RZ, R11, 0x1, RZ, 0xc0, !PT ;  /* 0x000000010bff7812 */ /* 0x000fe2000782c0ff */
[C---:B------:R-:W-:Y:S02]  /*7860*/  IMAD.WIDE R8, R190.reuse, 0x4, R38 ;  /* 0x00000004be087825 */ /* 0x040fe400078e0226 */
[----:B------:R-:W4:Y:S10]  /*7870*/  LDL.LU.64 R38, [R1+0x1a0] ;  /* 0x0001a00001267983 */ /* 0x000f340000300a00 */
[----:B------:R-:W-:Y:S04]  /*7880*/  LDGSTS.E [R0+0xb000], desc[UR24][R8.64], P1 ;  /* 0x0b00000008007fae */ /* 0x000fe800089a1018 */
[----:B------:R1:W-:Y:S01]  /*7890*/  LDGSTS.E [R0+0xb200], desc[UR24][R4.64], P1 ;  /* 0x0b20000004007fae */ /* 0x0003e200089a1018 */
[----:B-----5:R-:W-:-:S03]  /*78a0*/  IMAD.WIDE R6, R190, 0x4, R36 ;  /* 0x00000004be067825 */ /* 0x020fc600078e0224 */
[----:B------:R-:W5:Y:S04]  /*78b0*/  LDL.LU.64 R36, [R1+0x198] ;  /* 0x0001980001247983 */ /* 0x000f680000300a00 */
[----:B------:R1:W-:Y:S02]  /*78c0*/  LDGSTS.E [R0+0xb400], desc[UR24][R6.64], P1 ;  /* 0x0b40000006007fae */ /* 0x0003e400089a1018 */
[C---:B-1----:R-:W-:Y:S02]  /*78d0*/  IMAD.WIDE R4, R190.reuse, 0x4, R40 ;  /* 0x00000004be047825 */ /* 0x042fe400078e0228 */
[----:B------:R-:W5:Y:S02]  /*78e0*/  LDL.LU.64 R40, [R1+0x190] ;  /* 0x0001900001287983 */ /* 0x000f640000300a00 */
[----:B------:R-:W-:-:S02]  /*78f0*/  IMAD.WIDE R8, R190, 0x4, R34 ;  /* 0x00000004be087825 */ /* 0x000fc400078e0222 */
[----:B------:R4:W-:Y:S02]  /*7900*/  LDGSTS.E [R0+0xb600], desc[UR24][R4.64], P1 ;  /* 0x0b60000004007fae */ /* 0x0009e400089a1018 */
[C---:B------:R-:W-:Y:S02]  /*7910*/  IMAD.WIDE R6, R190.reuse, 0x4, R22 ;  /* 0x00000004be067825 */ /* 0x040fe400078e0216 */
[----:B------:R-:W5:Y:S04]  /*7920*/  LDL.LU.64 R22, [R1+0x188] ;  /* 0x0001880001167983 */ /* 0x000f680000300a00 */
[----:B------:R-:W5:Y:S01]  /*7930*/  LDL.LU.64 R34, [R1+0x180] ;  /* 0x0001800001227983 */ /* 0x000f620000300a00 */
[----:B------:R-:W-:-:S03]  /*7940*/  IMAD.WIDE R12, R190, 0x4, R32 ;  /* 0x00000004be0c7825 */ /* 0x000fc600078e0220 */
[----:B------:R-:W5:Y:S01]  /*7950*/  LDL.LU.64 R32, [R1+0x178] ;  /* 0x0001780001207983 */ /* 0x000f620000300a00 */
[----:B---3--:R-:W-:-:S03]  /*7960*/  IMAD.WIDE R14, R190, 0x4, R30 ;  /* 0x00000004be0e7825 */ /* 0x008fc600078e021e */
[----:B------:R-:W3:Y:S01]  /*7970*/  LDL.LU.64 R30, [R1+0x170] ;  /* 0x00017000011e7983 */ /* 0x000ee20000300a00 */
[----:B--2---:R-:W-:-:S03]  /*7980*/  IMAD.WIDE R16, R190, 0x4, R26 ;  /* 0x00000004be107825 */ /* 0x004fc600078e021a */
[----:B------:R-:W2:Y:S01]  /*7990*/  LDL.LU.64 R26, [R1+0x168] ;  /* 0x00016800011a7983 */ /* 0x000ea20000300a00 */
[----:B----4-:R-:W-:-:S03]  /*79a0*/  IMAD.WIDE R4, R190, 0x4, R24 ;  /* 0x00000004be047825 */ /* 0x010fc600078e0218 */
[----:B------:R-:W4:Y:S01]  /*79b0*/  LDL.LU.64 R24, [R1+0x160] ;  /* 0x0001600001187983 */ /* 0x000f220000300a00 */
[----:B------:R-:W-:-:S04]  /*79c0*/  SHF.R.U32.HI R11, RZ, 0x8, R10 ;  /* 0x00000008ff0b7819 */ /* 0x000fc8000001160a */
[----:B------:R-:W-:Y:S02]  /*79d0*/  LOP3.LUT P4, RZ, R11, 0x1, RZ, 0xc0, !PT ;  /* 0x000000010bff7812 */ /* 0x000fe4000788c0ff */
[----:B------:R-:W-:-:S04]  /*79e0*/  SHF.R.U32.HI R11, RZ, 0x7, R10 ;  /* 0x00000007ff0b7819 */ /* 0x000fc8000001160a */
[----:B------:R-:W-:Y:S02]  /*79f0*/  LOP3.LUT P3, RZ, R11, 0x1, RZ, 0xc0, !PT ;  /* 0x000000010bff7812 */ /* 0x000fe4000786c0ff */
[----:B------:R-:W-:-:S04]  /*7a00*/  SHF.R.U32.HI R11, RZ, 0x6, R10 ;  /* 0x00000006ff0b7819 */ /* 0x000fc8000001160a */
[----:B------:R-:W-:Y:S01]  /*7a10*/  LOP3.LUT P1, RZ, R11, 0x1, RZ, 0xc0, !PT ;  /* 0x000000010bff7812 */ /* 0x000fe2000782c0ff */
[----:B------:R5:W-:Y:S01]  /*7a20*/  LDGSTS.E [R0+0xb800], desc[UR24][R8.64], P4 ;  /* 0x0b80000008007fae */ /* 0x000be2000a1a1018 */
[----:B------:R-:W-:-:S03]  /*7a30*/  IMAD.WIDE R20, R190, 0x4, R20 ;  /* 0x00000004be147825 */ /* 0x000fc600078e0214 */
[----:B------:R1:W-:Y:S04]  /*7a40*/  LDGSTS.E [R0+0xba00], desc[UR24][R6.64], P4 ;  /* 0x0ba0000006007fae */ /* 0x0003e8000a1a1018 */
[----:B------:R-:W-:Y:S04]  /*7a50*/  LDGSTS.E [R0+0xbc00], desc[UR24][R12.64], P4 ;  /* 0x0bc000000c007fae */ /* 0x000fe8000a1a1018 */
[----:B------:R5:W-:Y:S02]  /*7a60*/  LDGSTS.E [R0+0xbe00], desc[UR24][R14.64], P4 ;  /* 0x0be000000e007fae */ /* 0x000be4000a1a1018 */
[----:B-----5:R-:W-:-:S02]  /*7a70*/  IMAD.WIDE R8, R190, 0x4, R36 ;  /* 0x00000004be087825 */ /* 0x020fc400078e0224 */
[----:B------:R5:W-:Y:S02]  /*7a80*/  LDGSTS.E [R0+0xc000], desc[UR24][R16.64], P3 ;  /* 0x0c00000010007fae */ /* 0x000be400099a1018 */
[C---:B-1----:R-:W-:Y:S02]  /*7a90*/  IMAD.WIDE R6, R190.reuse, 0x4, R38 ;  /* 0x00000004be067825 */ /* 0x042fe400078e0226 */
[----:B------:R-:W4:Y:S04]  /*7aa0*/  LDL.LU.64 R38, [R1+0x158] ;  /* 0x0001580001267983 */ /* 0x000f280000300a00 */
[----:B------:R-:W4:Y:S04]  /*7ab0*/  LDL.LU.64 R36, [R1+0x150] ;  /* 0x0001500001247983 */ /* 0x000f280000300a00 */
[----:B------:R1:W-:Y:S04]  /*7ac0*/  LDGSTS.E [R0+0xc200], desc[UR24][R20.64], P3 ;  /* 0x0c20000014007fae */ /* 0x0003e800099a1018 */
[----:B------:R3:W-:Y:S04]  /*7ad0*/  LDGSTS.E [R0+0xc400], desc[UR24][R4.64], P3 ;  /* 0x0c40000004007fae */ /* 0x0007e800099a1018 */
[----:B------:R2:W-:Y:S04]  /*7ae0*/  LDGSTS.E [R0+0xc600], desc[UR24][R6.64], P3 ;  /* 0x0c60000006007fae */ /* 0x0005e800099a1018 */
[----:B------:R4:W-:Y:S01]  /*7af0*/  LDGSTS.E [R0+0xc800], desc[UR24][R8.64], P1 ;  /* 0x0c80000008007fae */ /* 0x0009e200089a1018 */
[----:B------:R-:W-:-:S03]  /*7b00*/  IMAD.WIDE R14, R190, 0x4, R22 ;  /* 0x00000004be0e7825 */ /* 0x000fc600078e0216 */
[----:B------:R-:W4:Y:S01]  /*7b10*/  LDL.LU.64 R22, [R1+0x148] ;  /* 0x0001480001167983 */ /* 0x000f220000300a00 */
[----:B-----5:R-:W-:-:S03]  /*7b20*/  IMAD.WIDE R16, R190, 0x4, R34 ;  /* 0x00000004be107825 */ /* 0x020fc600078e0222 */
[----:B------:R-:W5:Y:S01]  /*7b30*/  LDL.LU.64 R34, [R1+0x140] ;  /* 0x0001400001227983 */ /* 0x000f620000300a00 */
[----:B-1----:R-:W-:-:S03]  /*7b40*/  IMAD.WIDE R20, R190, 0x4, R32 ;  /* 0x00000004be147825 */ /* 0x002fc600078e0220 */
[----:B------:R-:W5:Y:S04]  /*7b50*/  LDL.LU.64 R46, [R1+0x138] ;  /* 0x00013800012e7983 */ /* 0x000f680000300a00 */
[----:B------:R-:W5:Y:S04]  /*7b60*/  LDL.LU.64 R44, [R1+0x130] ;  /* 0x00013000012c7983 */ /* 0x000f680000300a00 */
[----:B------:R-:W5:Y:S04]  /*7b70*/  LDL.LU.64 R32, [R1+0x128] ;  /* 0x0001280001207983 */ /* 0x000f680000300a00 */
        /* <DEDUP_REMOVED lines=9> */
[----:B------:R-:W-:Y:S01]  /*7c10*/  SHF.R.U32.HI R11, RZ, 0x4, R10 ;  /* 0x00000004ff0b7819 */ /* 0x000fe2000001160a */
[----:B------:R-:W-:Y:S02]  /*7c20*/  IMAD.WIDE R12, R190, 0x4, R40 ;  /* 0x00000004be0c7825 */ /* 0x000fe400078e0228 */
[----:B------:R-:W4:Y:S01]  /*7c30*/  LDL.LU.64 R40, [R1+0x100] ;  /* 0x0001000001287983 */ /* 0x000f220000300a00 */
[----:B------:R-:W-:-:S03]  /*7c40*/  LOP3.LUT P3, RZ, R11, 0x1, RZ, 0xc0, !PT ;  /* 0x000000010bff7812 */ /* 0x000fc6000786c0ff */
[----:B------:R1:W-:Y:S04]  /*7c50*/  LDGSTS.E [R0+0xca00], desc[UR24][R12.64], P1 ;  /* 0x0ca000000c007fae */ /* 0x0003e800089a1018 */
[----:B------:R1:W-:Y:S04]  /*7c60*/  LDGSTS.E [R0+0xcc00], desc[UR24][R14.64], P1 ;  /* 0x0cc000000e007fae */ /* 0x0003e800089a1018 */
[----:B------:R1:W-:Y:S04]  /*7c70*/  LDGSTS.E [R0+0xce00], desc[UR24][R16.64], P1 ;  /* 0x0ce0000010007fae */ /* 0x0003e800089a1018 */
[----:B------:R-:W-:Y:S04]  /*7c80*/  LDGSTS.E [R0+0xd000], desc[UR24][R20.64], P4 ;  /* 0x0d00000014007fae */ /* 0x000fe8000a1a1018 */
[----:B------:R5:W-:Y:S04]  /*7c90*/  LDGSTS.E [R0+0xd200], desc[UR24][R4.64], P4 ;  /* 0x0d20000004007fae */ /* 0x000be8000a1a1018 */
[----:B------:R-:W-:Y:S01]  /*7ca0*/  LDGSTS.E [R0+0xd400], desc[UR24][R6.64], P4 ;  /* 0x0d40000006007fae */ /* 0x000fe2000a1a1018 */
[----:B-1----:R-:W-:-:S03]  /*7cb0*/  IMAD.WIDE R12, R190, 0x4, R38 ;  /* 0x00000004be0c7825 */ /* 0x002fc600078e0226 */
[----:B------:R-:W4:Y:S01]  /*7cc0*/  LDL.LU.64 R38, [R1+0xf8] ;  /* 0x0000f80001267983 */ /* 0x000f220000300a00 */
[----:B------:R-:W-:-:S03]  /*7cd0*/  IMAD.WIDE R14, R190, 0x4, R36 ;  /* 0x00000004be0e7825 */ /* 0x000fc600078e0224 */
[----:B------:R-:W4:Y:S04]  /*7ce0*/  LDL.LU.64 R36, [R1+0xf0] ;  /* 0x0000f00001247983 */ /* 0x000f280000300a00 */
[----:B------:R1:W-:Y:S04]  /*7cf0*/  LDGSTS.E [R0+0xd600], desc[UR24][R8.64], P4 ;  /* 0x0d60000008007fae */ /* 0x0003e8000a1a1018 */
[----:B------:R-:W-:Y:S04]  /*7d00*/  LDGSTS.E [R0+0xd800], desc[UR24][R12.64], P3 ;  /* 0x0d8000000c007fae */ /* 0x000fe800099a1018 */
[----:B------:R3:W-:Y:S01]  /*7d10*/  LDGSTS.E [R0+0xda00], desc[UR24][R14.64], P3 ;  /* 0x0da000000e007fae */ /* 0x0007e200099a1018 */
[----:B------:R-:W-:-:S03]  /*7d20*/  IMAD.WIDE R16, R190, 0x4, R22 ;  /* 0x00000004be107825 */ /* 0x000fc600078e0216 */
[----:B------:R-:W4:Y:S01]  /*7d30*/  LDL.LU.64 R22, [R1+0xe8] ;  /* 0x0000e80001167983 */ /* 0x000f220000300a00 */
[----:B-----5:R-:W-:-:S03]  /*7d40*/  IMAD.WIDE R4, R190, 0x4, R34 ;  /* 0x00000004be047825 */ /* 0x020fc600078e0222 */
[----:B------:R-:W5:Y:S04]  /*7d50*/  LDL.LU.64 R34, [R1+0xe0] ;  /* 0x0000e00001227983 */ /* 0x000f680000300a00 */
[----:B------:R4:W-:Y:S01]  /*7d60*/  LDGSTS.E [R0+0xdc00], desc[UR24][R16.64], P3 ;  /* 0x0dc0000010007fae */ /* 0x0009e200099a1018 */
[C---:B--2---:R-:W-:Y:S01]  /*7d70*/  IMAD.WIDE R20, R190.reuse, 0x4, R26 ;  /* 0x00000004be147825 */ /* 0x044fe200078e021a */
[----:B------:R-:W-:Y:S02]  /*7d80*/  SHF.R.U32.HI R11, RZ, 0x3, R10 ;  /* 0x00000003ff0b7819 */ /* 0x000fe4000001160a */
[----:B------:R2:W-:Y:S01]  /*7d90*/  LDGSTS.E [R0+0xde00], desc[UR24][R4.64], P3 ;  /* 0x0de0000004007fae */ /* 0x0005e200099a1018 */
[----:B-1----:R-:W-:-:S03]  /*7da0*/  IMAD.WIDE R8, R190, 0x4, R32 ;  /* 0x00000004be087825 */ /* 0x002fc600078e0220 */
[----:B------:R-:W5:Y:S01]  /*7db0*/  LDL.LU.64 R32, [R1+0xd8] ;  /* 0x0000d80001207983 */ /* 0x000f620000300a00 */
[----:B---3--:R-:W-:-:S03]  /*7dc0*/  IMAD.WIDE R14, R190, 0x4, R30 ;  /* 0x00000004be0e7825 */ /* 0x008fc600078e021e */
[----:B------:R-:W3:Y:S04]  /*7dd0*/  LDL.LU.64 R30, [R1+0xd0] ;  /* 0x0000d000011e7983 */ /* 0x000ee80000300a00 */
[----:B------:R-:W3:Y:S01]  /*7de0*/  LDL.LU.64 R26, [R1+0xc8] ;  /* 0x0000c800011a7983 */ /* 0x000ee20000300a00 */
[----:B----4-:R-:W-:-:S03]  /*7df0*/  IMAD.WIDE R16, R190, 0x4, R24 ;  /* 0x00000004be107825 */ /* 0x010fc600078e0218 */
[----:B------:R-:W4:Y:S01]  /*7e00*/  LDL.LU.64 R24, [R1+0xc0] ;  /* 0x0000c00001187983 */ /* 0x000f220000300a00 */
[----:B------:R-:W-:Y:S02]  /*7e10*/  LOP3.LUT P1, RZ, R11, 0x1, RZ, 0xc0, !PT ;  /* 0x000000010bff7812 */ /* 0x000fe4000782c0ff */
[--C-:B------:R-:W-:Y:S01]  /*7e20*/  SHF.R.U32.HI R11, RZ, 0x2, R10.reuse ;  /* 0x00000002ff0b7819 */ /* 0x100fe2000001160a */
[----:B------:R-:W4:Y:S03]  /*7e30*/  LDL.LU.64 R54, [R1+0x88] ;  /* 0x0000880001367983 */ /* 0x000f260000300a00 */
[----:B------:R-:W-:Y:S02]  /*7e40*/  LOP3.LUT P4, RZ, R11, 0x1, RZ, 0xc0, !PT ;  /* 0x000000010bff7812 */ /* 0x000fe4000788c0ff */
[----:B------:R-:W-:Y:S01]  /*7e50*/  SHF.R.U32.HI R19, RZ, 0x1, R10 ;  /* 0x00000001ff137819 */ /* 0x000fe2000001160a */
[C---:B------:R-:W-:Y:S01]  /*7e60*/  IMAD.WIDE R10, R190.reuse, 0x4, R46 ;  /* 0x00000004be0a7825 */ /* 0x040fe200078e022e */
[----:B------:R-:W4:Y:S03]  /*7e70*/  LDL.LU.64 R52, [R1+0x78] ;  /* 0x0000780001347983 */ /* 0x000f260000300a00 */
[C---:B------:R-:W-:Y:S01]  /*7e80*/  IMAD.WIDE R6, R190.reuse, 0x4, R44 ;  /* 0x00000004be067825 */ /* 0x040fe200078e022c */
[----:B------:R-:W4:Y:S03]  /*7e90*/  LDL.LU.64 R50, [R1+0x68] ;  /* 0x0000680001327983 */ /* 0x000f260000300a00 */
[C---:B------:R-:W-:Y:S01]  /*7ea0*/  IMAD.WIDE R12, R190.reuse, 0x4, R42 ;  /* 0x00000004be0c7825 */ /* 0x040fe200078e022a */
[----:B------:R-:W4:Y:S04]  /*7eb0*/  LDL.LU.64 R48, [R1+0x58] ;  /* 0x0000580001307983 */ /* 0x000f280000300a00 */
[----:B------:R-:W4:Y:S01]  /*7ec0*/  LDL.LU.64 R46, [R1+0x48] ;  /* 0x00004800012e7983 */ /* 0x000f220000300a00 */
[----:B--2---:R-:W-:-:S03]  /*7ed0*/  IMAD.WIDE R4, R190, 0x4, R40 ;  /* 0x00000004be047825 */ /* 0x004fc600078e0228 */
[----:B------:R1:W-:Y:S04]  /*7ee0*/  LDGSTS.E [R0+0xe000], desc[UR24][R10.64], P1 ;  /* 0x0e0000000a007fae */ /* 0x0003e800089a1018 */
[----:B------:R-:W2:Y:S04]  /*7ef0*/  LDL.LU.64 R44, [R1+0x38] ;  /* 0x00003800012c7983 */ /* 0x000ea80000300a00 */
[----:B------:R1:W-:Y:S04]  /*7f00*/  LDGSTS.E [R0+0xe200], desc[UR24][R6.64], P1 ;  /* 0x0e20000006007fae */ /* 0x0003e800089a1018 */
[----:B------:R-:W2:Y:S01]  /*7f10*/  LDL.LU.64 R42, [R1+0x20] ;  /* 0x00002000012a7983 */ /* 0x000ea20000300a00 */
[----:B-1----:R-:W-:-:S03]  /*7f20*/  IMAD.WIDE R10, R190, 0x4, R36 ;  /* 0x00000004be0a7825 */ /* 0x002fc600078e0224 */
[----:B------:R5:W-:Y:S01]  /*7f30*/  LDGSTS.E [R0+0xe400], desc[UR24][R8.64], P1 ;  /* 0x0e40000008007fae */ /* 0x000be200089a1018 */
[----:B------:R-:W-:-:S03]  /*7f40*/  IMAD.WIDE R6, R190, 0x4, R38 ;  /* 0x00000004be067825 */ /* 0x000fc600078e0226 */
[----:B------:R-:W2:Y:S04]  /*7f50*/  LDL.LU.64 R40, [R1+0x10] ;  /* 0x0000100001287983 */ /* 0x000ea80000300a00 */
[----:B------:R1:W-:Y:S04]  /*7f60*/  LDGSTS.E [R0+0xe600], desc[UR24][R12.64], P1 ;  /* 0x0e6000000c007fae */ /* 0x0003e800089a1018 */
[----:B------:R-:W2:Y:S04]  /*7f70*/  LDL.LU.64 R38, [R1+0x80] ;  /* 0x0000800001267983 */ /* 0x000ea80000300a00 */
[----:B------:R3:W-:Y:S04]  /*7f80*/  LDGSTS.E [R0+0xe800], desc[UR24][R14.64], P4 ;  /* 0x0e8000000e007fae */ /* 0x0007e8000a1a1018 */
[----:B------:R-:W2:Y:S04]  /*7f90*/  LDL.LU.64 R36, [R1+0x70] ;  /* 0x0000700001247983 */ /* 0x000ea80000300a00 */
[----:B------:R-:W-:Y:S04]  /*7fa0*/  LDGSTS.E [R0+0xea00], desc[UR24][R20.64], P4 ;  /* 0x0ea0000014007fae */ /* 0x000fe8000a1a1018 */
[----:B------:R1:W-:Y:S01]  /*7fb0*/  LDGSTS.E [R0+0xec00], desc[UR24][R16.64], P4 ;  /* 0x0ec0000010007fae */ /* 0x0003e2000a1a1018 */
[----:B------:R-:W-:Y:S01]  /*7fc0*/  LOP3.LUT P3, RZ, R19, 0x1, RZ, 0xc0, !PT ;  /* 0x0000000113ff7812 */ /* 0x000fe2000786c0ff */
[----:B------:R-:W-:-:S02]  /*7fd0*/  IMAD.SHL.U32 R135, R135, 0x20, RZ ;  /* 0x0000002087877824 */ /* 0x000fc400078e00ff */
[----:B------:R1:W-:Y:S01]  /*7fe0*/  LDGSTS.E [R0+0xee00], desc[UR24][R4.64], P4 ;  /* 0x0ee0000004007fae */ /* 0x0003e2000a1a1018 */
[----:B-----5:R-:W-:-:S03]  /*7ff0*/  IMAD.WIDE R8, R190, 0x4, R34 ;  /* 0x00000004be087825 */ /* 0x020fc600078e0222 */
[----:B------:R-:W5:Y:S01]  /*8000*/  LDL.LU.64 R34, [R1+0x60] ;  /* 0x0000600001227983 */ /* 0x000f620000300a00 */
[----:B------:R-:W-:-:S05]  /*8010*/  IMAD.WIDE R22, R190, 0x4, R22 ;  /* 0x00000004be167825 */ /* 0x000fca00078e0216 */
[----:B------:R1:W-:Y:S04]  /*8020*/  LDGSTS.E [R0+0xf000], desc[UR24][R6.64], P3 ;  /* 0x0f00000006007fae */ /* 0x0003e800099a1018 */
[----:B------:R-:W-:Y:S04]  /*8030*/  LDGSTS.E [R0+0xf200], desc[UR24][R10.64], P3 ;  /* 0x0f2000000a007fae */ /* 0x000fe800099a1018 */
[----:B------:R-:W-:Y:S04]  /*8040*/  LDGSTS.E [R0+0xf400], desc[UR24][R22.64], P3 ;  /* 0x0f40000016007fae */ /* 0x000fe800099a1018 */
[----:B------:R1:W-:Y:S02]  /*8050*/  LDGSTS.E [R0+0xf600], desc[UR24][R8.64], P3 ;  /* 0x0f60000008007fae */ /* 0x0003e400099a1018 */
[----:B-1----:R-:W-:-:S02]  /*8060*/  IMAD.WIDE R12, R190, 0x4, R32 ;  /* 0x00000004be0c7825 */ /* 0x002fc400078e0220 */
[----:B------:R-:W5:Y:S02]  /*8070*/  LDL.LU.64 R32, [R1+0x50] ;  /* 0x0000500001207983 */ /* 0x000f640000300a00 */
[C---:B---3--:R-:W-:Y:S02]  /*8080*/  IMAD.WIDE R14, R190.reuse, 0x4, R30 ;  /* 0x00000004be0e7825 */ /* 0x048fe400078e021e */
[----:B------:R-:W3:Y:S02]  /*8090*/  LDL.LU.64 R30, [R1+0x40] ;  /* 0x00004000011e7983 */ /* 0x000ee40000300a00 */
[C---:B------:R-:W-:Y:S02]  /*80a0*/  IMAD.WIDE R16, R190.reuse, 0x4, R26 ;  /* 0x00000004be107825 */ /* 0x040fe400078e021a */
[----:B------:R-:W3:Y:S04]  /*80b0*/  LDL.LU.64 R26, [R1+0x30] ;  /* 0x00003000011a7983 */ /* 0x000ee80000300a00 */
[----:B------:R1:W-:Y:S04]  /*80c0*/  LDGSTS.E [R0+0xf800], desc[UR24][R12.64], !P6 ;  /* 0x0f8000000c007fae */ /* 0x0003e8000f1a1018 */
[----:B------:R2:W-:Y:S04]  /*80d0*/  LDGSTS.E [R0+0xfa00], desc[UR24][R14.64], !P6 ;  /* 0x0fa000000e007fae */ /* 0x0005e8000f1a1018 */
[----:B------:R1:W-:Y:S01]  /*80e0*/  LDGSTS.E [R0+0xfc00], desc[UR24][R16.64], !P6 ;  /* 0x0fc0000010007fae */ /* 0x0003e2000f1a1018 */
[----:B----4-:R-:W-:-:S03]  /*80f0*/  IMAD.WIDE R20, R190, 0x4, R24 ;  /* 0x00000004be147825 */ /* 0x010fc600078e0218 */
[----:B------:R-:W4:Y:S01]  /*8100*/  LDL.LU.64 R24, [R1+0x18] ;  /* 0x0000180001187983 */ /* 0x000f220000300a00 */
[----:B------:R-:W-:-:S03]  /*8110*/  IMAD.WIDE R4, R135, 0x4, R54 ;  /* 0x0000000487047825 */ /* 0x000fc600078e0236 */
[----:B------:R-:W-:Y:S04]  /*8120*/  LDGSTS.E [R0+0xfe00], desc[UR24][R20.64], !P6 ;  /* 0x0fe0000014007fae */ /* 0x000fe8000f1a1018 */
[----:B------:R-:W0:Y:S01]  /*8130*/  LDGDEPBAR ;  /* 0x00000000000079af */ /* 0x000e220000000000 */
[----:B------:R-:W-:-:S03]  /*8140*/  IMAD.WIDE R6, R135, 0x4, R52 ;  /* 0x0000000487067825 */ /* 0x000fc600078e0234 */
[----:B------:R2:W-:Y:S01]  /*8150*/  LDGSTS.E [R143+0x12000], desc[UR24][R4.64], P2 ;  /* 0x12000000048f7fae */ /* 0x0005e200091a1018 */
[----:B------:R-:W-:-:S03]  /*8160*/  IMAD.WIDE R8, R135, 0x4, R50 ;  /* 0x0000000487087825 */ /* 0x000fc600078e0232 */
[----:B------:R2:W-:Y:S01]  /*8170*/  LDGSTS.E [R143+0x12400], desc[UR24][R6.64], P2 ;  /* 0x12400000068f7fae */ /* 0x0005e200091a1018 */
[----:B------:R-:W-:-:S03]  /*8180*/  IMAD.WIDE R10, R135, 0x4, R48 ;  /* 0x00000004870a7825 */ /* 0x000fc600078e0230 */
[----:B------:R5:W-:Y:S01]  /*8190*/  LDGSTS.E [R143+0x12800], desc[UR24][R8.64], P2 ;  /* 0x12800000088f7fae */ /* 0x000be200091a1018 */
[----:B-1----:R-:W-:-:S03]  /*81a0*/  IMAD.WIDE R12, R135, 0x4, R46 ;  /* 0x00000004870c7825 */ /* 0x002fc600078e022e */
[----:B------:R1:W-:Y:S04]  /*81b0*/  LDGSTS.E [R143+0x12c00], desc[UR24][R10.64], P2 ;  /* 0x12c000000a8f7fae */ /* 0x0003e800091a1018 */
[----:B------:R3:W-:Y:S01]  /*81c0*/  LDGSTS.E [R143+0x13000], desc[UR24][R12.64], P2 ;  /* 0x130000000c8f7fae */ /* 0x0007e200091a1018 */
[----:B--2---:R-:W-:-:S05]  /*81d0*/  IMAD.WIDE R14, R135, 0x4, R44 ;  /* 0x00000004870e7825 */ /* 0x004fca00078e022c */
[----:B------:R2:W-:Y:S01]  /*81e0*/  LDGSTS.E [R143+0x13400], desc[UR24][R14.64], P2 ;  /* 0x134000000e8f7fae */ /* 0x0005e200091a1018 */
[----:B------:R-:W-:-:S05]  /*81f0*/  IMAD.WIDE R16, R135, 0x4, R42 ;  /* 0x0000000487107825 */ /* 0x000fca00078e022a */
[----:B------:R1:W-:Y:S01]  /*8200*/  LDGSTS.E [R143+0x13800], desc[UR24][R16.64], P2 ;  /* 0x13800000108f7fae */ /* 0x0003e200091a1018 */
[----:B------:R-:W-:-:S05]  /*8210*/  IMAD.WIDE R22, R135, 0x4, R40 ;  /* 0x0000000487167825 */ /* 0x000fca00078e0228 */
[----:B------:R1:W-:Y:S01]  /*8220*/  LDGSTS.E [R143+0x13c00], desc[UR24][R22.64], P2 ;  /* 0x13c00000168f7fae */ /* 0x0003e200091a1018 */
[----:B------:R-:W-:-:S05]  /*8230*/  IMAD.WIDE R4, R135, 0x4, R38 ;  /* 0x0000000487047825 */ /* 0x000fca00078e0226 */
[----:B------:R1:W-:Y:S01]  /*8240*/  LDGSTS.E [R142+0x12200], desc[UR24][R4.64], P2 ;  /* 0x12200000048e7fae */ /* 0x0003e200091a1018 */
[----:B------:R-:W-:-:S04]  /*8250*/  IMAD.WIDE R6, R135, 0x4, R36 ;  /* 0x0000000487067825 */ /* 0x000fc800078e0224 */
[C---:B------:R-:W-:Y:S01]  /*8260*/  IMAD.WIDE R200, R135.reuse, 0x4, R200 ;  /* 0x0000000487c87825 */ /* 0x040fe200078e02c8 */
[----:B------:R1:W-:Y:S03]  /*8270*/  LDGSTS.E [R142+0x12600], desc[UR24][R6.64], P2 ;  /* 0x12600000068e7fae */ /* 0x0003e600091a1018 */
[----:B-----5:R-:W-:-:S05]  /*8280*/  IMAD.WIDE R8, R135, 0x4, R34 ;  /* 0x0000000487087825 */ /* 0x020fca00078e0222 */
[----:B------:R1:W-:Y:S01]  /*8290*/  LDGSTS.E [R142+0x12a00], desc[UR24][R8.64], P2 ;  /* 0x12a00000088e7fae */ /* 0x0003e200091a1018 */
[----:B------:R-:W-:Y:S01]  /*82a0*/  UMOV UR6, URZ ;  /* 0x000000ff00067c82 */ /* 0x000fe20008000000 */
[----:B------:R-:W-:Y:S01]  /*82b0*/  ISETP.GE.AND P1, PT, R29, 0x20, PT ;  /* 0x000000201d00780c */ /* 0x000fe20003f26270 */
[----:B-1----:R-:W-:-:S04]  /*82c0*/  IMAD.WIDE R10, R135, 0x4, R32 ;  /* 0x00000004870a7825 */ /* 0x002fc800078e0220 */
[C---:B---3--:R-:W-:Y:S01]  /*82d0*/  IMAD.WIDE R12, R135.reuse, 0x4, R30 ;  /* 0x00000004870c7825 */ /* 0x048fe200078e021e */
[----:B------:R1:W-:Y:S03]  /*82e0*/  LDGSTS.E [R142+0x12e00], desc[UR24][R10.64], P2 ;  /* 0x12e000000a8e7fae */ /* 0x0003e600091a1018 */
[C---:B--2---:R-:W-:Y:S01]  /*82f0*/  IMAD.WIDE R14, R135.reuse, 0x4, R26 ;  /* 0x00000004870e7825 */ /* 0x044fe200078e021a */
[----:B------:R1:W-:Y:S04]  /*8300*/  LDGSTS.E [R142+0x13200], desc[UR24][R12.64], P2 ;  /* 0x132000000c8e7fae */ /* 0x0003e800091a1018 */
[----:B------:R1:W-:Y:S01]  /*8310*/  LDGSTS.E [R142+0x13600], desc[UR24][R14.64], P2 ;  /* 0x136000000e8e7fae */ /* 0x0003e200091a1018 */
[----:B----4-:R-:W-:-:S05]  /*8320*/  IMAD.WIDE R20, R135, 0x4, R24 ;  /* 0x0000000487147825 */ /* 0x010fca00078e0218 */
[----:B------:R1:W-:Y:S04]  /*8330*/  LDGSTS.E [R142+0x13a00], desc[UR24][R20.64], P2 ;  /* 0x13a00000148e7fae */ /* 0x0003e800091a1018 */
[----:B------:R1:W-:Y:S01]  /*8340*/  LDGSTS.E [R142+0x13e00], desc[UR24][R200.64], P2 ;  /* 0x13e00000c88e7fae */ /* 0x0003e200091a1018 */
[----:B------:R-:W-:-:S03]  /*8350*/  ISETP.GE.AND P2, PT, R29, 0x40, PT ;  /* 0x000000401d00780c */ /* 0x000fc60003f46270 */
[----:B------:R-:W0:Y:S10]  /*8360*/  LDGDEPBAR ;  /* 0x00000000000079af */ /* 0x000e340000000000 */
[----:B-1----:R-:W-:Y:S05]  /*8370*/  @!P2 BRA `(.L_x_8) ;  /* 0x0000006c00b4a947 */ /* 0x002fea0003800000 */
[----:B------:R-:W2:Y:S04]  /*8380*/  LDL.LU R28, [R1+0x4a0] ;  /* 0x0004a000011c7983 */ /* 0x000ea80000300800 */
[----:B------:R-:W3:Y:S04]  /*8390*/  LDL.LU R25, [R1+0x4a4] ;  /* 0x0004a40001197983 */ /* 0x000ee80000300800 */
[----:B------:R-:W4:Y:S04]  /*83a0*/  LDL.LU R26, [R1+0x4a8] ;  /* 0x0004a800011a7983 */ /* 0x000f280000300800 */
[----:B------:R-:W5:Y:S04]  /*83b0*/  LDL.LU R24, [R1+0xbc] ;  /* 0x0000bc0001187983 */ /* 0x000f680000300800 */
[----:B------:R-:W5:Y:S01]  /*83c0*/  LDL.LU R27, [R1+0x28] ;  /* 0x00002800011b7983 */ /* 0x000f620000300800 */
[----:B------:R-:W-:-:S03]  /*83d0*/  SHF.R.S32.HI R181, RZ, 0x1f, R184 ;  /* 0x0000001fffb57819 */ /* 0x000fc600000114b8 */
[----:B------:R-:W5:Y:S01]  /*83e0*/  LDL.LU R34, [R1+0x90] ;  /* 0x0000900001227983 */ /* 0x000f620000300800 */
[----:B------:R-:W-:Y:S02]  /*83f0*/  SHF.L.U64.HI R181, R184, 0x2, R181 ;  /* 0x00000002b8b57819 */ /* 0x000fe400000102b5 */
[----:B------:R-:W-:Y:S01]  /*8400*/  SHF.R.S32.HI R4, RZ, 0x1f, R29 ;  /* 0x0000001fff047819 */ /* 0x000fe2000001141d */
[----:B------:R-:W5:Y:S01]  /*8410*/  LDL.LU R33, [R1+0x94] ;  /* 0x0000940001217983 */ /* 0x000f620000300800 */
[----:B------:R-:W-:Y:S01]  /*8420*/  IMAD.SHL.U32 R180, R135, 0x8, RZ ;  /* 0x0000000887b47824 */ /* 0x000fe200078e00ff */
[----:B------:R-:W-:Y:S02]  /*8430*/  SHF.R.S32.HI R10, RZ, 0x1f, R135 ;  /* 0x0000001fff0a7819 */ /* 0x000fe40000011487 */
[----:B------:R-:W5:Y:S01]  /*8440*/  LDL.LU R30, [R1+0x98] ;  /* 0x00009800011e7983 */ /* 0x000f620000300800 */
[----:B------:R-:W-:Y:S02]  /*8450*/  SHF.R.S32.HI R6, RZ, 0x1f, R191 ;  /* 0x0000001fff067819 */ /* 0x000fe400000114bf */
[----:B------:R-:W-:-:S02]  /*8460*/  R2UR UR13, R18 ;  /* 0x00000000120d72ca */ /* 0x000fc400000e0000 */
[----:B--2---:R-:W-:Y:S02]  /*8470*/  SHF.R.S32.HI R182, RZ, 0x1f, R28 ;  /* 0x0000001fffb67819 */ /* 0x004fe4000001141c */
[----:B------:R-:W-:Y:S02]  /*8480*/  SHF.R.S32.HI R7, RZ, 0x1f, R252 ;  /* 0x0000001fff077819 */ /* 0x000fe400000114fc */
[----:B---3--:R-:W-:Y:S02]  /*8490*/  SHF.R.S32.HI R183, RZ, 0x1f, R25 ;  /* 0x0000001fffb77819 */ /* 0x008fe40000011419 */
[----:B------:R-:W-:Y:S02]  /*84a0*/  SHF.L.U64.HI R182, R28, 0x2, R182 ;  /* 0x000000021cb67819 */ /* 0x000fe400000102b6 */
[----:B------:R-:W-:Y:S02]  /*84b0*/  SHF.L.U64.HI R183, R25, 0x2, R183 ;  /* 0x0000000219b77819 */ /* 0x000fe400000102b7 */
[----:B------:R-:W2:Y:S01]  /*84c0*/  LDL.LU R25, [R1+0x9c] ;  /* 0x00009c0001197983 */ /* 0x000ea20000300800 */
[----:B----4-:R-:W-:-:S02]  /*84d0*/  SHF.R.S32.HI R184, RZ, 0x1f, R26 ;  /* 0x0000001fffb87819 */ /* 0x010fc4000001141a */
[----:B-----5:R-:W-:Y:S01]  /*84e0*/  SHF.R.S32.HI R132, RZ, 0x1f, R24 ;  /* 0x0000001fff847819 */ /* 0x020fe20000011418 */
[----:B------:R-:W3:Y:S01]  /*84f0*/  LDL.LU R32, [R1+0xa0] ;  /* 0x0000a00001207983 */ /* 0x000ee20000300800 */
[----:B------:R-:W-:Y:S02]  /*8500*/  SHF.L.U64.HI R184, R26, 0x2, R184 ;  /* 0x000000021ab87819 */ /* 0x000fe400000102b8 */
[----:B------:R-:W-:Y:S01]  /*8510*/  LEA.HI R4, R4, R29, RZ, 0x5 ;  /* 0x0000001d04047211 */ /* 0x000fe200078f28ff */
[----:B------:R-:W4:Y:S01]  /*8520*/  LDL.LU R28, [R1+0xa4] ;  /* 0x0000a400011c7983 */ /* 0x000f220000300800 */
[----:B------:R-:W-:-:S03]  /*8530*/  SHF.L.U64.HI R132, R24, 0x2, R132 ;  /* 0x0000000218847819 */ /* 0x000fc60000010284 */
[----:B------:R-:W5:Y:S04]  /*8540*/  LDL.LU R26, [R1+0xa8] ;  /* 0x0000a800011a7983 */ /* 0x000f680000300800 */
[----:B------:R-:W3:Y:S01]  /*8550*/  LDL.LU R24, [R1+0xac] ;  /* 0x0000ac0001187983 */ /* 0x000ee20000300800 */
[----:B------:R-:W-:Y:S02]  /*8560*/  SHF.L.U64.HI R12, R135, 0x3, R10 ;  /* 0x00000003870c7819 */ /* 0x000fe4000001020a */
[-C--:B------:R-:W-:Y:S01]  /*8570*/  LEA R136, P3, R191, R180.reuse, 0x2 ;  /* 0x000000b4bf887211 */ /* 0x080fe200078610ff */
[----:B------:R-:W3:Y:S01]  /*8580*/  LDL.LU R31, [R1+0xb0] ;  /* 0x0000b000011f7983 */ /* 0x000ee20000300800 */
[----:B------:R-:W-:Y:S02]  /*8590*/  LEA R141, P4, R27, R180, 0x2 ;  /* 0x000000b41b8d7211 */ /* 0x000fe400078810ff */
[----:B------:R-:W-:Y:S01]  /*85a0*/  LEA.HI.X R140, R191, R12, R6, 0x2, P3 ;  /* 0x0000000cbf8c7211 */ /* 0x000fe200018f1406 */
[----:B------:R-:W3:Y:S01]  /*85b0*/  LDL.LU R29, [R1+0xb4] ;  /* 0x0000b400011d7983 */ /* 0x000ee20000300800 */
[----:B------:R-:W-:-:S02]  /*85c0*/  SHF.R.S32.HI R6, RZ, 0x1f, R27 ;  /* 0x0000001fff067819 */ /* 0x000fc4000001141b */
[C---:B------:R-:W-:Y:S02]  /*85d0*/  LEA R139, P3, R252.reuse, R180, 0x2 ;  /* 0x000000b4fc8b7211 */ /* 0x040fe400078610ff */
[-C--:B------:R-:W-:Y:S02]  /*85e0*/  LEA.HI.X R146, R27, R12.reuse, R6, 0x2, P4 ;  /* 0x0000000c1b927211 */ /* 0x080fe400020f1406 */
[----:B------:R-:W-:Y:S01]  /*85f0*/  LEA.HI.X R144, R252, R12, R7, 0x2, P3 ;  /* 0x0000000cfc907211 */ /* 0x000fe200018f1407 */
[----:B------:R-:W3:Y:S01]  /*8600*/  LDL.LU R27, [R1+0xb8] ;  /* 0x0000b800011b7983 */ /* 0x000ee20000300800 */
[----:B------:R-:W-:Y:S01]  /*8610*/  SHF.R.S32.HI R152, RZ, 0x1f, R30 ;  /* 0x0000001fff987819 */ /* 0x000fe2000001141e */
[----:B------:R-:W1:Y:S01]  /*8620*/  LDC R6, c[0x0][0x3a8] ;  /* 0x0000ea00ff067b82 */ /* 0x000e620000000800 */
[----:B------:R-:W-:Y:S02]  /*8630*/  LEA R149, P3, R30, R180, 0x2 ;  /* 0x000000b41e957211 */ /* 0x000fe400078610ff */
[----:B------:R-:W-:-:S02]  /*8640*/  SHF.R.S32.HI R5, RZ, 0x1f, R34 ;  /* 0x0000001fff057819 */ /* 0x000fc40000011422 */
[----:B------:R-:W-:Y:S02]  /*8650*/  LEA.HI.X R152, R30, R12, R152, 0x2, P3 ;  /* 0x0000000c1e987211 */ /* 0x000fe400018f1498 */
[----:B------:R-:W-:-:S04]  /*8660*/  LEA R143, P6, R34, R180, 0x2 ;  /* 0x000000b4228f7211 */ /* 0x000fc800078c10ff */
[----:B------:R-:W-:Y:S02]  /*8670*/  LEA.HI.X R147, R34, R12, R5, 0x2, P6 ;  /* 0x0000000c22937211 */ /* 0x000fe400030f1405 */
[----:B--2---:R-:W-:Y:S02]  /*8680*/  SHF.R.S32.HI R153, RZ, 0x1f, R25 ;  /* 0x0000001fff997819 */ /* 0x004fe40000011419 */
[----:B------:R-:W-:-:S04]  /*8690*/  LEA R150, P4, R25, R180, 0x2 ;  /* 0x000000b419967211 */ /* 0x000fc800078810ff */
[----:B------:R-:W-:Y:S02]  /*86a0*/  LEA.HI.X R153, R25, R12, R153, 0x2, P4 ;  /* 0x0000000c19997211 */ /* 0x000fe400020f1499 */
[----:B------:R-:W2:Y:S01]  /*86b0*/  LDL.LU R25, [R1+0x4b4] ;  /* 0x0004b40001197983 */ /* 0x000ea20000300800 */
[----:B----4-:R-:W-:Y:S02]  /*86c0*/  SHF.R.S32.HI R170, RZ, 0x1f, R28 ;  /* 0x0000001fffaa7819 */ /* 0x010fe4000001141c */
[-C--:B------:R-:W-:Y:S01]  /*86d0*/  LEA R155, P3, R28, R180.reuse, 0x2 ;  /* 0x000000b41c9b7211 */ /* 0x080fe200078610ff */
[----:B------:R-:W4:Y:S01]  /*86e0*/  LDL.LU R30, [R1+0x4b8] ;  /* 0x0004b800011e7983 */ /* 0x000f220000300800 */
[----:B-----5:R-:W-:Y:S02]  /*86f0*/  SHF.R.S32.HI R171, RZ, 0x1f, R26 ;  /* 0x0000001fffab7819 */ /* 0x020fe4000001141a */
[----:B------:R-:W-:Y:S02]  /*8700*/  LEA R168, P4, R26, R180, 0x2 ;  /* 0x000000b41aa87211 */ /* 0x000fe400078810ff */
[----:B------:R-:W-:-:S02]  /*8710*/  LEA.HI.X R170, R28, R12, R170, 0x2, P3 ;  /* 0x0000000c1caa7211 */ /* 0x000fc400018f14aa */
[----:B---3--:R-:W-:Y:S01]  /*8720*/  SHF.R.S32.HI R172, RZ, 0x1f, R24 ;  /* 0x0000001fffac7819 */ /* 0x008fe20000011418 */
[----:B------:R-:W3:Y:S01]  /*8730*/  LDL.LU R28, [R1+0x4bc] ;  /* 0x0004bc00011c7983 */ /* 0x000ee20000300800 */
[----:B------:R-:W-:Y:S02]  /*8740*/  LEA R169, P6, R24, R180, 0x2 ;  /* 0x000000b418a97211 */ /* 0x000fe400078c10ff */
[-C--:B------:R-:W-:Y:S02]  /*8750*/  LEA.HI.X R171, R26, R12.reuse, R171, 0x2, P4 ;  /* 0x0000000c1aab7211 */ /* 0x080fe400020f14ab */
[----:B------:R-:W-:Y:S01]  /*8760*/  LEA.HI.X R172, R24, R12, R172, 0x2, P6 ;  /* 0x0000000c18ac7211 */ /* 0x000fe200030f14ac */
[----:B------:R-:W5:Y:S04]  /*8770*/  LDL.LU R26, [R1+0x4c0] ;  /* 0x0004c000011a7983 */ /* 0x000f680000300800 */
[----:B------:R-:W5:Y:S01]  /*8780*/  LDL.LU R24, [R1+0x4c4] ;  /* 0x0004c40001187983 */ /* 0x000f620000300800 */
[----:B------:R-:W-:-:S02]  /*8790*/  SHF.R.S32.HI R8, RZ, 0x1f, R189 ;  /* 0x0000001fff087819 */ /* 0x000fc400000114bd */
[----:B------:R-:W-:-:S04]  /*87a0*/  LEA R52, P2, R189, R180, 0x2 ;  /* 0x000000b4bd347211 */ /* 0x000fc800078410ff */
[----:B------:R-:W-:Y:S02]  /*87b0*/  LEA.HI.X R138, R189, R12, R8, 0x2, P2 ;  /* 0x0000000cbd8a7211 */ /* 0x000fe400010f1408 */
[----:B------:R-:W-:Y:S02]  /*87c0*/  SHF.R.S32.HI R8, RZ, 0x1f, R207 ;  /* 0x0000001fff087819 */ /* 0x000fe400000114cf */
[C---:B------:R-:W-:Y:S02]  /*87d0*/  LEA R137, P2, R207.reuse, R180, 0x2 ;  /* 0x000000b4cf897211 */ /* 0x040fe400078410ff */
[----:B------:R-:W-:Y:S02]  /*87e0*/  SHF.R.S32.HI R5, RZ, 0x1f, R33 ;  /* 0x0000001fff057819 */ /* 0x000fe40000011421 */
[----:B------:R-:W-:Y:S02]  /*87f0*/  LEA.HI.X R142, R207, R12, R8, 0x2, P2 ;  /* 0x0000000ccf8e7211 */ /* 0x000fe400010f1408 */
[----:B------:R-:W-:-:S02]  /*8800*/  LEA R145, P2, R33, R180, 0x2 ;  /* 0x000000b421917211 */ /* 0x000fc400078410ff */
[----:B------:R-:W-:Y:S02]  /*8810*/  SHF.R.S32.HI R154, RZ, 0x1f, R32 ;  /* 0x0000001fff9a7819 */ /* 0x000fe40000011420 */
[----:B------:R-:W-:Y:S02]  /*8820*/  LEA.HI.X R148, R33, R12, R5, 0x2, P2 ;  /* 0x0000000c21947211 */ /* 0x000fe400010f1405 */
[C---:B------:R-:W-:Y:S01]  /*8830*/  LEA R151, P2, R32.reuse, R180, 0x2 ;  /* 0x000000b420977211 */ /* 0x040fe200078410ff */
[----:B------:R-:W5:Y:S01]  /*8840*/  LDL.LU R33, [R1+0x4c8] ;  /* 0x0004c80001217983 */ /* 0x000f620000300800 */
[----:B------:R-:W-:Y:S02]  /*8850*/  SHF.R.S32.HI R191, RZ, 0x1f, R134 ;  /* 0x0000001fffbf7819 */ /* 0x000fe40000011486 */
[----:B------:R-:W-:Y:S02]  /*8860*/  LEA.HI.X R154, R32, R12, R154, 0x2, P2 ;  /* 0x0000000c209a7211 */ /* 0x000fe400010f149a */
[----:B------:R-:W-:Y:S01]  /*8870*/  SHF.R.S32.HI R173, RZ, 0x1f, R31 ;  /* 0x0000001fffad7819 */ /* 0x000fe2000001141f */
[----:B------:R-:W5:Y:S01]  /*8880*/  LDL.LU R32, [R1+0x4cc] ;  /* 0x0004cc0001207983 */ /* 0x000f620000300800 */
[----:B------:R-:W-:-:S02]  /*8890*/  LEA R176, P2, R31, R180, 0x2 ;  /* 0x000000b41fb07211 */ /* 0x000fc400078410ff */
[----:B-1----:R-:W-:Y:S02]  /*88a0*/  SHF.L.U64.HI R191, R6, 0x2, R191 ;  /* 0x0000000206bf7819 */ /* 0x002fe400000102bf */
[----:B------:R-:W-:Y:S02]  /*88b0*/  SHF.R.S32.HI R177, RZ, 0x1f, R29 ;  /* 0x0000001fffb17819 */ /* 0x000fe4000001141d */
[-C--:B------:R-:W-:Y:S02]  /*88c0*/  LEA R178, P3, R29, R180.reuse, 0x2 ;  /* 0x000000b41db27211 */ /* 0x080fe400078610ff */
[----:B------:R-:W-:Y:S02]  /*88d0*/  SHF.R.S32.HI R179, RZ, 0x1f, R27 ;  /* 0x0000001fffb37819 */ /* 0x000fe4000001141b */
[----:B------:R-:W-:Y:S02]  /*88e0*/  LEA R180, P4, R27, R180, 0x2 ;  /* 0x000000b41bb47211 */ /* 0x000fe400078810ff */
[----:B------:R-:W-:-:S02]  /*88f0*/  LEA.HI.X R173, R31, R12, R173, 0x2, P2 ;  /* 0x0000000c1fad7211 */ /* 0x000fc400010f14ad */
[-C--:B------:R-:W-:Y:S01]  /*8900*/  LEA.HI.X R177, R29, R12.reuse, R177, 0x2, P3 ;  /* 0x0000000c1db17211 */ /* 0x080fe200018f14b1 */
[----:B------:R-:W5:Y:S01]  /*8910*/  LDL.LU R31, [R1+0x4d0] ;  /* 0x0004d000011f7983 */ /* 0x000f620000300800 */
[----:B------:R-:W-:-:S03]  /*8920*/  LEA.HI.X R179, R27, R12, R179, 0x2, P4 ;  /* 0x0000000c1bb37211 */ /* 0x000fc600020f14b3 */
[----:B------:R-:W5:Y:S04]  /*8930*/  LDL.LU R29, [R1+0x4d4] ;  /* 0x0004d400011d7983 */ /* 0x000f680000300800 */
[----:B------:R-:W5:Y:S01]  /*8940*/  LDL.LU R27, [R1+0x4d8] ;  /* 0x0004d800011b7983 */ /* 0x000f620000300800 */
[----:B--2---:R-:W-:Y:S02]  /*8950*/  SHF.R.S32.HI R5, RZ, 0x1f, R25 ;  /* 0x0000001fff057819 */ /* 0x004fe40000011419 */
[----:B----4-:R-:W-:Y:S02]  /*8960*/  SHF.R.S32.HI R6, RZ, 0x1f, R30 ;  /* 0x0000001fff067819 */ /* 0x010fe4000001141e */
[----:B------:R-:W-:Y:S02]  /*8970*/  SHF.L.U64.HI R51, R25, 0x2, R5 ;  /* 0x0000000219337819 */ /* 0x000fe40000010205 */
[----:B------:R-:W-:-:S02]  /*8980*/  SHF.L.U64.HI R49, R30, 0x2, R6 ;  /* 0x000000021e317819 */ /* 0x000fc40000010206 */
[----:B---3--:R-:W-:Y:S01]  /*8990*/  SHF.R.S32.HI R5, RZ, 0x1f, R28 ;  /* 0x0000001fff057819 */ /* 0x008fe2000001141c */
[----:B------:R-:W-:Y:S01]  /*89a0*/  IMAD.SHL.U32 R50, R25, 0x4, RZ ;  /* 0x0000000419327824 */ /* 0x000fe200078e00ff */
[----:B------:R-:W-:Y:S01]  /*89b0*/  SHF.L.U32 R48, R30, 0x2, RZ ;  /* 0x000000021e307819 */ /* 0x000fe200000006ff */
[----:B------:R-:W2:Y:S01]  /*89c0*/  LDL.LU R25, [R1+0x4dc] ;  /* 0x0004dc0001197983 */ /* 0x000ea20000300800 */
[C---:B------:R-:W-:Y:S02]  /*89d0*/  SHF.L.U64.HI R47, R28.reuse, 0x2, R5 ;  /* 0x000000021c2f7819 */ /* 0x040fe40000010205 */
[----:B-----5:R-:W-:Y:S01]  /*89e0*/  SHF.R.S32.HI R6, RZ, 0x1f, R26 ;  /* 0x0000001fff067819 */ /* 0x020fe2000001141a */
[----:B------:R-:W3:Y:S01]  /*89f0*/  LDL.LU R30, [R1+0x4e0] ;  /* 0x0004e000011e7983 */ /* 0x000ee20000300800 */
[----:B------:R-:W-:Y:S01]  /*8a00*/  IMAD.SHL.U32 R46, R28, 0x4, RZ ;  /* 0x000000041c2e7824 */ /* 0x000fe200078e00ff */
[----:B------:R-:W-:Y:S02]  /*8a10*/  SHF.R.S32.HI R5, RZ, 0x1f, R24 ;  /* 0x0000001fff057819 */ /* 0x000fe40000011418 */
[----:B------:R-:W4:Y:S01]  /*8a20*/  LDL.LU R28, [R1+0x4e4] ;  /* 0x0004e400011c7983 */ /* 0x000f220000300800 */
[C---:B------:R-:W-:Y:S01]  /*8a30*/  SHF.L.U64.HI R45, R26.reuse, 0x2, R6 ;  /* 0x000000021a2d7819 */ /* 0x040fe20000010206 */
[----:B------:R-:W-:Y:S01]  /*8a40*/  IMAD.SHL.U32 R44, R26, 0x4, RZ ;  /* 0x000000041a2c7824 */ /* 0x000fe200078e00ff */
[C---:B------:R-:W-:Y:S01]  /*8a50*/  SHF.L.U64.HI R43, R24.reuse, 0x2, R5 ;  /* 0x00000002182b7819 */ /* 0x040fe20000010205 */
[----:B------:R-:W5:Y:S01]  /*8a60*/  LDL.LU R26, [R1+0x4e8] ;  /* 0x0004e800011a7983 */ /* 0x000f620000300800 */
[----:B------:R-:W-:-:S03]  /*8a70*/  IMAD.SHL.U32 R42, R24, 0x4, RZ ;  /* 0x00000004182a7824 */ /* 0x000fc600078e00ff */
[----:B------:R-:W2:Y:S04]  /*8a80*/  LDL.LU R24, [R1+0x4ec] ;  /* 0x0004ec0001187983 */ /* 0x000ea80000300800 */
[----:B------:R-:W2:Y:S04]  /*8a90*/  LDL.LU R54, [R1+0x4f0] ;  /* 0x0004f00001367983 */ /* 0x000ea80000300800 */
[----:B------:R-:W3:Y:S04]  /*8aa0*/  LDL.LU R65, [R1+0x4f4] ;  /* 0x0004f40001417983 */ /* 0x000ee80000300800 */
[----:B------:R-:W3:Y:S04]  /*8ab0*/  LDL.LU R53, [R1+0x4f8] ;  /* 0x0004f80001357983 */ /* 0x000ee80000300800 */
[----:B------:R-:W3:Y:S04]  /*8ac0*/  LDL.LU R64, [R1+0x4fc] ;  /* 0x0004fc0001407983 */ /* 0x000ee80000300800 */
[----:B------:R-:W3:Y:S04]  /*8ad0*/  LDL.LU R63, [R1+0x500] ;  /* 0x00050000013f7983 */ /* 0x000ee80000300800 */
[----:B------:R-:W4:Y:S04]  /*8ae0*/  LDL.LU R62, [R1+0x504] ;  /* 0x00050400013e7983 */ /* 0x000f280000300800 */
[----:B------:R-:W4:Y:S04]  /*8af0*/  LDL.LU R61, [R1+0x508] ;  /* 0x00050800013d7983 */ /* 0x000f280000300800 */
[----:B------:R-:W4:Y:S04]  /*8b00*/  LDL.LU R60, [R1+0x50c] ;  /* 0x00050c00013c7983 */ /* 0x000f280000300800 */
[----:B------:R-:W4:Y:S04]  /*8b10*/  LDL.LU R59, [R1+0x510] ;  /* 0x00051000013b7983 */ /* 0x000f280000300800 */
[----:B------:R-:W4:Y:S04]  /*8b20*/  LDL.LU R58, [R1+0x514] ;  /* 0x00051400013a7983 */ /* 0x000f280000300800 */
[----:B------:R-:W4:Y:S04]  /*8b30*/  LDL.LU R57, [R1+0x518] ;  /* 0x0005180001397983 */ /* 0x000f280000300800 */
[----:B------:R-:W4:Y:S04]  /*8b40*/  LDL.LU R56, [R1+0x51c] ;  /* 0x00051c0001387983 */ /* 0x000f280000300800 */
[----:B------:R-:W4:Y:S01]  /*8b50*/  LDL.LU R55, [R1+0x520] ;  /* 0x0005200001377983 */ /* 0x000f220000300800 */
[----:B--2---:R-:W-:Y:S01]  /*8b60*/  SHF.R.S32.HI R19, RZ, 0x1f, R54 ;  /* 0x0000001fff137819 */ /* 0x004fe20000011436 */
[----:B------:R-:W-:-:S03]  /*8b70*/  IMAD.SHL.U32 R22, R54, 0x4, RZ ;  /* 0x0000000436167824 */ /* 0x000fc600078e00ff */
[----:B------:R-:W-:Y:S02]  /*8b80*/  SHF.L.U64.HI R19, R54, 0x2, R19 ;  /* 0x0000000236137819 */ /* 0x000fe40000010213 */
[----:B------:R-:W2:Y:S01]  /*8b90*/  LDL.LU R54, [R1+0x524] ;  /* 0x0005240001367983 */ /* 0x000ea20000300800 */
[C---:B------:R-:W-:Y:S01]  /*8ba0*/  SHF.L.U64.HI R133, R135.reuse, 0x2, R10 ;  /* 0x0000000287857819 */ /* 0x040fe2000001020a */
[----:B------:R-:W-:Y:S01]  /*8bb0*/  IMAD.SHL.U32 R134, R135, 0x4, RZ ;  /* 0x0000000487867824 */ /* 0x000fe200078e00ff */
[----:B------:R-:W-:Y:S02]  /*8bc0*/  IADD3 R135, P6, PT, R52, UR18, RZ ;  /* 0x0000001234877c10 */ /* 0x000fe4000ffde0ff */
[----:B------:R-:W-:Y:S02]  /*8bd0*/  IADD3 R136, P3, PT, R136, UR18, RZ ;  /* 0x0000001288887c10 */ /* 0x000fe4000ff7e0ff */
[----:B------:R-:W-:Y:S02]  /*8be0*/  IADD3 R137, P4, PT, R137, UR18, RZ ;  /* 0x0000001289897c10 */ /* 0x000fe4000ff9e0ff */
[----:B------:R-:W-:-:S02]  /*8bf0*/  IADD3.X R138, PT, PT, R138, UR19, RZ, P6, !PT ;  /* 0x000000138a8a7c10 */ /* 0x000fc4000b7fe4ff */
[----:B------:R-:W-:Y:S02]  /*8c00*/  IADD3 R139, P6, PT, R139, UR18, RZ ;  /* 0x000000128b8b7c10 */ /* 0x000fe4000ffde0ff */
[----:B---3--:R-:W-:Y:S02]  /*8c10*/  SHF.R.S32.HI R15, RZ, 0x1f, R53 ;  /* 0x0000001fff0f7819 */ /* 0x008fe40000011435 */
[----:B------:R-:W-:Y:S02]  /*8c20*/  IADD3.X R140, PT, PT, R140, UR19, RZ, P3, !PT ;  /* 0x000000138c8c7c10 */ /* 0x000fe40009ffe4ff */
[----:B------:R-:W-:Y:S02]  /*8c30*/  IADD3 R52, P2, PT, R50, R185, RZ ;  /* 0x000000b932347210 */ /* 0x000fe40007f5e0ff */
[----:B------:R-:W-:Y:S02]  /*8c40*/  IADD3 R141, P3, PT, R141, UR18, RZ ;  /* 0x000000128d8d7c10 */ /* 0x000fe4000ff7e0ff */
[----:B------:R-:W-:-:S02]  /*8c50*/  IADD3.X R142, PT, PT, R142, UR19, RZ, P4, !PT ;  /* 0x000000138e8e7c10 */ /* 0x000fc4000a7fe4ff */
[----:B------:R-:W-:Y:S02]  /*8c60*/  IADD3 R143, P4, PT, R143, UR18, RZ ;  /* 0x000000128f8f7c10 */ /* 0x000fe4000ff9e0ff */
[----:B------:R-:W-:Y:S01]  /*8c70*/  IADD3.X R144, PT, PT, R144, UR19, RZ, P6, !PT ;  /* 0x0000001390907c10 */ /* 0x000fe2000b7fe4ff */
[----:B------:R-:W-:Y:S01]  /*8c80*/  IMAD.SHL.U32 R18, R53, 0x4, RZ ;  /* 0x0000000435127824 */ /* 0x000fe200078e00ff */
[----:B------:R-:W-:Y:S02]  /*8c90*/  IADD3 R145, P6, PT, R145, UR18, RZ ;  /* 0x0000001291917c10 */ /* 0x000fe4000ffde0ff */
[----:B------:R-:W-:Y:S02]  /*8ca0*/  SHF.L.U64.HI R15, R53, 0x2, R15 ;  /* 0x00000002350f7819 */ /* 0x000fe4000001020f */
[----:B------:R-:W3:Y:S01]  /*8cb0*/  LDL.LU R53, [R1+0x528] ;  /* 0x0005280001357983 */ /* 0x000ee20000300800 */
[----:B------:R-:W-:Y:S02]  /*8cc0*/  IADD3.X R146, PT, PT, R146, UR19, RZ, P3, !PT ;  /* 0x0000001392927c10 */ /* 0x000fe40009ffe4ff */
[----:B------:R-:W-:Y:S01]  /*8cd0*/  IADD3.X R147, PT, PT, R147, UR19, RZ, P4, !PT ;  /* 0x0000001393937c10 */ /* 0x000fe2000a7fe4ff */
[----:B------:R1:W-:Y:S01]  /*8ce0*/  STL [R1+0x2fc], R52 ;  /* 0x0002fc3401007387 */ /* 0x0003e20000100800 */
[----:B------:R-:W-:-:S02]  /*8cf0*/  IADD3.X R148, PT, PT, R148, UR19, RZ, P6, !PT ;  /* 0x0000001394947c10 */ /* 0x000fc4000b7fe4ff */
[----:B-1----:R-:W-:Y:S01]  /*8d00*/  IADD3 R52, P4, PT, R187, R50, RZ ;  /* 0x00000032bb347210 */ /* 0x002fe20007f9e0ff */
[C---:B------:R-:W-:Y:S01]  /*8d10*/  IMAD.SHL.U32 R40, R33.reuse, 0x4, RZ ;  /* 0x0000000421287824 */ /* 0x040fe200078e00ff */
[----:B------:R-:W-:Y:S02]  /*8d20*/  SHF.R.S32.HI R6, RZ, 0x1f, R33 ;  /* 0x0000001fff067819 */ /* 0x000fe40000011421 */
[----:B------:R-:W-:Y:S02]  /*8d30*/  SHF.L.U32 R38, R32, 0x2, RZ ;  /* 0x0000000220267819 */ /* 0x000fe400000006ff */
[----:B------:R-:W-:Y:S02]  /*8d40*/  SHF.L.U64.HI R41, R33, 0x2, R6 ;  /* 0x0000000221297819 */ /* 0x000fe40000010206 */
[----:B------:R-:W-:Y:S01]  /*8d50*/  SHF.R.S32.HI R5, RZ, 0x1f, R32 ;  /* 0x0000001fff057819 */ /* 0x000fe20000011420 */
[----:B------:R-:W-:-:S03]  /*8d60*/  IMAD.SHL.U32 R36, R31, 0x4, RZ ;  /* 0x000000041f247824 */ /* 0x000fc600078e00ff */
        /* <DEDUP_REMOVED lines=10> */
[----:B------:R-:W-:Y:S02]  /*8e10*/  SHF.R.S32.HI R29, RZ, 0x1f, R25 ;  /* 0x0000001fff1d7819 */ /* 0x000fe40000011419 */
[----:B------:R-:W-:Y:S02]  /*8e20*/  SHF.R.S32.HI R27, RZ, 0x1f, R30 ;  /* 0x0000001fff1b7819 */ /* 0x000fe4000001141e */
[----:B------:R-:W-:Y:S02]  /*8e30*/  SHF.L.U64.HI R29, R25, 0x2, R29 ;  /* 0x00000002191d7819 */ /* 0x000fe4000001021d */
[C---:B------:R-:W-:Y:S02]  /*8e40*/  SHF.L.U64.HI R27, R30.reuse, 0x2, R27 ;  /* 0x000000021e1b7819 */ /* 0x040fe4000001021b */
[----:B------:R-:W-:-:S02]  /*8e50*/  SHF.L.U32 R30, R30, 0x2, RZ ;  /* 0x000000021e1e7819 */ /* 0x000fc400000006ff */
[----:B----4-:R-:W-:-:S04]  /*8e60*/  SHF.R.S32.HI R25, RZ, 0x1f, R28 ;  /* 0x0000001fff197819 */ /* 0x010fc8000001141c */
[C---:B------:R-:W-:Y:S01]  /*8e70*/  SHF.L.U64.HI R25, R28.reuse, 0x2, R25 ;  /* 0x000000021c197819 */ /* 0x040fe20000010219 */
[----:B------:R-:W-:Y:S01]  /*8e80*/  IMAD.SHL.U32 R28, R28, 0x4, RZ ;  /* 0x000000041c1c7824 */ /* 0x000fe200078e00ff */
[----:B-----5:R-:W-:-:S04]  /*8e90*/  SHF.R.S32.HI R23, RZ, 0x1f, R26 ;  /* 0x0000001fff177819 */ /* 0x020fc8000001141a */
[C---:B------:R-:W-:Y:S01]  /*8ea0*/  SHF.L.U64.HI R23, R26.reuse, 0x2, R23 ;  /* 0x000000021a177819 */ /* 0x040fe20000010217 */
[----:B------:R-:W-:Y:S01]  /*8eb0*/  IMAD.SHL.U32 R26, R26, 0x4, RZ ;  /* 0x000000041a1a7824 */ /* 0x000fe200078e00ff */
[----:B------:R-:W-:-:S04]  /*8ec0*/  SHF.R.S32.HI R21, RZ, 0x1f, R24 ;  /* 0x0000001fff157819 */ /* 0x000fc80000011418 */
[C---:B------:R-:W-:Y:S01]  /*8ed0*/  SHF.L.U64.HI R21, R24.reuse, 0x2, R21 ;  /* 0x0000000218157819 */ /* 0x040fe20000010215 */
[----:B------:R-:W-:Y:S01]  /*8ee0*/  IMAD.SHL.U32 R24, R24, 0x4, RZ ;  /* 0x0000000418187824 */ /* 0x000fe200078e00ff */
[----:B--2---:R-:W-:Y:S01]  /*8ef0*/  SHF.R.S32.HI R199, RZ, 0x1f, R54 ;  /* 0x0000001fffc77819 */ /* 0x004fe20000011436 */
[----:B------:R-:W-:-:S03]  /*8f00*/  IMAD.SHL.U32 R200, R54, 0x4, RZ ;  /* 0x0000000436c87824 */ /* 0x000fc600078e00ff */
[----:B------:R-:W-:Y:S02]  /*8f10*/  SHF.L.U64.HI R199, R54, 0x2, R199 ;  /* 0x0000000236c77819 */ /* 0x000fe400000102c7 */
[-C--:B------:R-:W-:Y:S02]  /*8f20*/  IADD3 R54, P3, PT, R186, R50.reuse, RZ ;  /* 0x00000032ba367210 */ /* 0x080fe40007f7e0ff */
[----:B------:R-:W-:-:S03]  /*8f30*/  IADD3 R50, P6, PT, R188, R50, RZ ;  /* 0x00000032bc327210 */ /* 0x000fc60007fde0ff */
[----:B------:R1:W-:Y:S04]  /*8f40*/  STL [R1+0x2f4], R54 ;  /* 0x0002f43601007387 */ /* 0x0003e80000100800 */
[----:B------:R2:W-:Y:S04]  /*8f50*/  STL [R1+0x2ec], R52 ;  /* 0x0002ec3401007387 */ /* 0x0005e80000100800 */
[----:B------:R4:W-:Y:S01]  /*8f60*/  STL [R1+0x2e4], R50 ;  /* 0x0002e43201007387 */ /* 0x0009e20000100800 */
[----:B-1----:R-:W-:Y:S01]  /*8f70*/  IMAD.X R54, R51, 0x1, R184, P2 ;  /* 0x0000000133367824 */ /* 0x002fe200010e06b8 */
[----:B--2---:R-:W-:-:S04]  /*8f80*/  IADD3 R52, P2, PT, R48, R185, RZ ;  /* 0x000000b930347210 */ /* 0x004fc80007f5e0ff */
[----:B------:R1:W-:Y:S01]  /*8f90*/  STL [R1+0x2f8], R54 ;  /* 0x0002f83601007387 */ /* 0x0003e20000100800 */
[----:B----4-:R-:W-:-:S03]  /*8fa0*/  IADD3.X R50, PT, PT, R183, R51, RZ, P3, !PT ;  /* 0x00000033b7327210 */ /* 0x010fc60001ffe4ff */
[----:B------:R2:W-:Y:S04]  /*8fb0*/  STL [R1+0x2dc], R52 ;  /* 0x0002dc3401007387 */ /* 0x0005e80000100800 */
[----:B------:R4:W-:Y:S01]  /*8fc0*/  STL [R1+0x2f0], R50 ;  /* 0x0002f03201007387 */ /* 0x0009e20000100800 */
[----:B-1----:R-:W-:Y:S01]  /*8fd0*/  IADD3 R54, P3, PT, R48, R186, RZ ;  /* 0x000000ba30367210 */ /* 0x002fe20007f7e0ff */
[--C-:B--2---:R-:W-:Y:S02]  /*8fe0*/  IMAD.X R52, R182, 0x1, R51.reuse, P4 ;  /* 0x00000001b6347824 */ /* 0x104fe400020e0633 */
[----:B------:R-:W-:Y:S01]  /*8ff0*/  IMAD.X R51, R181, 0x1, R51, P6 ;  /* 0x00000001b5337824 */ /* 0x000fe200030e0633 */
[C---:B----4-:R-:W-:Y:S01]  /*9000*/  IADD3 R50, P4, PT, R48.reuse, R187, RZ ;  /* 0x000000bb30327210 */ /* 0x050fe20007f9e0ff */
[----:B------:R-:W-:Y:S01]  /*9010*/  STL [R1+0x2d4], R54 ;  /* 0x0002d43601007387 */ /* 0x000fe20000100800 */
[----:B------:R-:W-:-:S03]  /*9020*/  IADD3 R48, P6, PT, R48, R188, RZ ;  /* 0x000000bc30307210 */ /* 0x000fc60007fde0ff */
[----:B------:R-:W-:Y:S04]  /*9030*/  STL [R1+0x2e8], R52 ;  /* 0x0002e83401007387 */ /* 0x000fe80000100800 */
[----:B------:R1:W-:Y:S04]  /*9040*/  STL [R1+0x2cc], R50 ;  /* 0x0002cc3201007387 */ /* 0x0003e80000100800 */
[----:B------:R2:W-:Y:S04]  /*9050*/  STL [R1+0x2e0], R51 ;  /* 0x0002e03301007387 */ /* 0x0005e80000100800 */
[----:B------:R4:W-:Y:S01]  /*9060*/  STL [R1+0x2c4], R48 ;  /* 0x0002c43001007387 */ /* 0x0009e20000100800 */
[----:B-1----:R-:W-:Y:S01]  /*9070*/  IMAD.X R50, R49, 0x1, R184, P2 ;  /* 0x0000000131327824 */ /* 0x002fe200010e06b8 */
[----:B--2---:R-:W-:-:S04]  /*9080*/  IADD3 R51, P2, PT, R46, R185, RZ ;  /* 0x000000b92e337210 */ /* 0x004fc80007f5e0ff */
[----:B------:R1:W-:Y:S01]  /*9090*/  STL [R1+0x2d8], R50 ;  /* 0x0002d83201007387 */ /* 0x0003e20000100800 */
[----:B----4-:R-:W-:-:S03]  /*90a0*/  IMAD.X R48, R49, 0x1, R183, P3 ;  /* 0x0000000131307824 */ /* 0x010fc600018e06b7 */
[----:B------:R2:W-:Y:S04]  /*90b0*/  STL [R1+0x2bc], R51 ;  /* 0x0002bc3301007387 */ /* 0x0005e80000100800 */
[----:B------:R4:W-:Y:S01]  /*90c0*/  STL [R1+0x2d0], R48 ;  /* 0x0002d03001007387 */ /* 0x0009e20000100800 */
[----:B-1----:R-:W-:Y:S02]  /*90d0*/  IADD3 R50, P3, PT, R46, R186, RZ ;  /* 0x000000ba2e327210 */ /* 0x002fe40007f7e0ff */
[----:B--2---:R-:W-:-:S03]  /*90e0*/  IADD3.X R51, PT, PT, R49, R182, RZ, P4, !PT ;  /* 0x000000b631337210 */ /* 0x004fc600027fe4ff */
[----:B------:R1:W-:Y:S01]  /*90f0*/  STL [R1+0x2b4], R50 ;  /* 0x0002b43201007387 */ /* 0x0003e20000100800 */
[----:B----4-:R-:W-:-:S03]  /*9100*/  IADD3 R48, P4, PT, R46, R187, RZ ;  /* 0x000000bb2e307210 */ /* 0x010fc60007f9e0ff */
[----:B------:R-:W-:Y:S04]  /*9110*/  STL [R1+0x2c8], R51 ;  /* 0x0002c83301007387 */ /* 0x000fe80000100800 */
[----:B------:R2:W-:Y:S01]  /*9120*/  STL [R1+0x2ac], R48 ;  /* 0x0002ac3001007387 */ /* 0x0005e20000100800 */
[----:B-1----:R-:W-:Y:S01]  /*9130*/  IMAD.X R50, R49, 0x1, R181, P6 ;  /* 0x0000000131327824 */ /* 0x002fe200030e06b5 */
[----:B------:R-:W-:-:S04]  /*9140*/  IADD3 R49, P6, PT, R46, R188, RZ ;  /* 0x000000bc2e317210 */ /* 0x000fc80007fde0ff */
[----:B------:R-:W-:Y:S01]  /*9150*/  STL [R1+0x2c0], R50 ;  /* 0x0002c03201007387 */ /* 0x000fe20000100800 */
[C---:B--2---:R-:W-:Y:S01]  /*9160*/  IMAD.X R48, R47.reuse, 0x1, R184, P2 ;  /* 0x000000012f307824 */ /* 0x044fe200010e06b8 */
[C---:B------:R-:W-:Y:S02]  /*9170*/  IADD3 R46, P2, PT, R44.reuse, R185, RZ ;  /* 0x000000b92c2e7210 */ /* 0x040fe40007f5e0ff */
        /* <DEDUP_REMOVED lines=9> */
[C---:B-1----:R-:W-:Y:S02]  /*9210*/  IADD3 R49, P4, PT, R44.reuse, R187, RZ ;  /* 0x000000bb2c317210 */ /* 0x042fe40007f9e0ff */
[----:B--2---:R-:W-:Y:S01]  /*9220*/  IADD3.X R48, PT, PT, R47, R181, RZ, P6, !PT ;  /* 0x000000b52f307210 */ /* 0x004fe200037fe4ff */
[----:B------:R-:W-:Y:S01]  /*9230*/  IMAD.X R47, R45, 0x1, R184, P2 ;  /* 0x000000012d2f7824 */ /* 0x000fe200010e06b8 */
[----:B----4-:R-:W-:Y:S01]  /*9240*/  IADD3 R46, P6, PT, R44, R188, RZ ;  /* 0x000000bc2c2e7210 */ /* 0x010fe20007fde0ff */
        /* <DEDUP_REMOVED lines=10> */
[----:B------:R-:W-:Y:S01]  /*92f0*/  STL [R1+0x274], R47 ;  /* 0x0002742f01007387 */ /* 0x000fe20000100800 */
[----:B------:R-:W-:-:S03]  /*9300*/  IMAD.X R45, R45, 0x1, R181, P6 ;  /* 0x000000012d2d7824 */ /* 0x000fc600030e06b5 */
[----:B------:R2:W-:Y:S01]  /*9310*/  STL [R1+0x288], R44 ;  /* 0x0002882c01007387 */ /* 0x0005e20000100800 */
[----:B-1----:R-:W-:-:S05]  /*9320*/  IADD3 R46, P4, PT, R42, R187, RZ ;  /* 0x000000bb2a2e7210 */ /* 0x002fca0007f9e0ff */
[----:B------:R-:W-:Y:S01]  /*9330*/  STL [R1+0x26c], R46 ;  /* 0x00026c2e01007387 */ /* 0x000fe20000100800 */
[----:B--2---:R-:W-:Y:S02]  /*9340*/  IADD3 R44, P6, PT, R42, R188, RZ ;  /* 0x000000bc2a2c7210 */ /* 0x004fe40007fde0ff */
[C---:B------:R-:W-:Y:S01]  /*9350*/  IADD3.X R42, PT, PT, R43.reuse, R184, RZ, P2, !PT ;  /* 0x000000b82b2a7210 */ /* 0x040fe200017fe4ff */
[----:B------:R1:W-:Y:S04]  /*9360*/  STL [R1+0x280], R45 ;  /* 0x0002802d01007387 */ /* 0x0003e80000100800 */
[----:B------:R2:W-:Y:S04]  /*9370*/  STL [R1+0x264], R44 ;  /* 0x0002642c01007387 */ /* 0x0005e80000100800 */
[----:B------:R4:W-:Y:S01]  /*9380*/  STL [R1+0x278], R42 ;  /* 0x0002782a01007387 */ /* 0x0009e20000100800 */
[----:B-1----:R-:W-:Y:S01]  /*9390*/  IADD3 R45, P2, PT, R40, R185, RZ ;  /* 0x000000b9282d7210 */ /* 0x002fe20007f5e0ff */
[----:B--2---:R-:W-:-:S04]  /*93a0*/  IMAD.X R44, R43, 0x1, R183, P3 ;  /* 0x000000012b2c7824 */ /* 0x004fc800018e06b7 */
[----:B------:R1:W-:Y:S01]  /*93b0*/  STL [R1+0x25c], R45 ;  /* 0x00025c2d01007387 */ /* 0x0003e20000100800 */
[----:B----4-:R-:W-:-:S03]  /*93c0*/  IADD3 R42, P3, PT, R40, R186, RZ ;  /* 0x000000ba282a7210 */ /* 0x010fc60007f7e0ff */
[----:B------:R2:W-:Y:S04]  /*93d0*/  STL [R1+0x270], R44 ;  /* 0x0002702c01007387 */ /* 0x0005e80000100800 */
[----:B------:R4:W-:Y:S01]  /*93e0*/  STL [R1+0x254], R42 ;  /* 0x0002542a01007387 */ /* 0x0009e20000100800 */
[----:B-1----:R-:W-:Y:S01]  /*93f0*/  IMAD.X R45, R43, 0x1, R182, P4 ;  /* 0x000000012b2d7824 */ /* 0x002fe200020e06b6 */
[----:B--2---:R-:W-:-:S04]  /*9400*/  IADD3 R44, P4, PT, R40, R187, RZ ;  /* 0x000000bb282c7210 */ /* 0x004fc80007f9e0ff */
[----:B------:R-:W-:Y:S01]  /*9410*/  STL [R1+0x268], R45 ;  /* 0x0002682d01007387 */ /* 0x000fe20000100800 */
[----:B----4-:R-:W-:Y:S01]  /*9420*/  IMAD.X R42, R43, 0x1, R181, P6 ;  /* 0x000000012b2a7824 */ /* 0x010fe200030e06b5 */
[----:B------:R-:W-:Y:S02]  /*9430*/  IADD3 R40, P6, PT, R40, R188, RZ ;  /* 0x000000bc28287210 */ /* 0x000fe40007fde0ff */
[----:B------:R-:W-:Y:S01]  /*9440*/  STL [R1+0x24c], R44 ;  /* 0x00024c2c01007387 */ /* 0x000fe20000100800 */
[----:B------:R-:W-:-:S03]  /*9450*/  IMAD.X R43, R41, 0x1, R184, P2 ;  /* 0x00000001292b7824 */ /* 0x000fc600010e06b8 */
[----:B------:R1:W-:Y:S04]  /*9460*/  STL [R1+0x260], R42 ;  /* 0x0002602a01007387 */ /* 0x0003e80000100800 */
[----:B------:R2:W-:Y:S01]  /*9470*/  STL [R1+0x244], R40 ;  /* 0x0002442801007387 */ /* 0x0005e20000100800 */
[----:B-1----:R-:W-:-:S03]  /*9480*/  IADD3 R42, P2, PT, R38, R185, RZ ;  /* 0x000000b9262a7210 */ /* 0x002fc60007f5e0ff */
[----:B------:R1:W-:Y:S01]  /*9490*/  STL [R1+0x258], R43 ;  /* 0x0002582b01007387 */ /* 0x0003e20000100800 */
[----:B--2---:R-:W-:-:S03]  /*94a0*/  IADD3.X R40, PT, PT, R41, R183, RZ, P3, !PT ;  /* 0x000000b729287210 */ /* 0x004fc60001ffe4ff */
[----:B------:R2:W-:Y:S04]  /*94b0*/  STL [R1+0x23c], R42 ;  /* 0x00023c2a01007387 */ /* 0x0005e80000100800 */
[----:B------:R4:W-:Y:S01]  /*94c0*/  STL [R1+0x250], R40 ;  /* 0x0002502801007387 */ /* 0x0009e20000100800 */
[C---:B-1----:R-:W-:Y:S01]  /*94d0*/  IADD3 R43, P3, PT, R38.reuse, R186, RZ ;  /* 0x000000ba262b7210 */ /* 0x042fe20007f7e0ff */
[C---:B--2---:R-:W-:Y:S02]  /*94e0*/  IMAD.X R42, R41.reuse, 0x1, R182, P4 ;  /* 0x00000001292a7824 */ /* 0x044fe400020e06b6 */
        /* <DEDUP_REMOVED lines=68> */
[----:B------:R-:W-:Y:S01]  /*9930*/  IADD3 R32, P6, PT, R32, R188, RZ ;  /* 0x000000bc20207210 */ /* 0x000fe20007fde0ff */
[----:B------:R-:W-:Y:S01]  /*9940*/  IMAD.X R31, R29, 0x1, R184, P2 ;  /* 0x000000011d1f7824 */ /* 0x000fe200010e06b8 */
[----:B------:R-:W-:Y:S04]  /*9950*/  STL [R1+0x1ac], R34 ;  /* 0x0001ac2201007387 */ /* 0x000fe80000100800 */
[----:B------:R1:W-:Y:S04]  /*9960*/  STL [R1+0x1c0], R33 ;  /* 0x0001c02101007387 */ /* 0x0003e80000100800 */
[----:B------:R2:W-:Y:S04]  /*9970*/  STL [R1+0x1a4], R32 ;  /* 0x0001a42001007387 */ /* 0x0005e80000100800 */
[----:B------:R4:W-:Y:S01]  /*9980*/  STL [R1+0x1b8], R31 ;  /* 0x0001b81f01007387 */ /* 0x0009e20000100800 */
[----:B-1----:R-:W-:-:S02]  /*9990*/  IADD3 R33, P2, PT, R30, R185, RZ ;  /* 0x000000b91e217210 */ /* 0x002fc40007f5e0ff */
[----:B--2---:R-:W-:-:S03]  /*99a0*/  IADD3.X R32, PT, PT, R29, R183, RZ, P3, !PT ;  /* 0x000000b71d207210 */ /* 0x004fc60001ffe4ff */
        /* <DEDUP_REMOVED lines=9> */
[C---:B------:R-:W-:Y:S01]  /*9a40*/  IMAD.X R29, R27.reuse, 0x1, R184, P2 ;  /* 0x000000011b1d7824 */ /* 0x040fe200010e06b8 */
[----:B------:R-:W-:Y:S04]  /*9a50*/  STL [R1+0x18c], R32 ;  /* 0x00018c2001007387 */ /* 0x000fe80000100800 */
        /* <DEDUP_REMOVED lines=9> */
[----:B-1----:R-:W-:Y:S02]  /*9af0*/  IADD3.X R31, PT, PT, R27, R182, RZ, P4, !PT ;  /* 0x000000b61b1f7210 */ /* 0x002fe400027fe4ff */
[----:B--2---:R-:W-:-:S03]  /*9b00*/  IADD3 R30, P4, PT, R28, R187, RZ ;  /* 0x000000bb1c1e7210 */ /* 0x004fc60007f9e0ff */
        /* <DEDUP_REMOVED lines=17> */
[----:B----4-:R-:W-:Y:S01]  /*9c20*/  IADD3.X R27, PT, PT, R25, R181, RZ, P6, !PT ;  /* 0x000000b5191b7210 */ /* 0x010fe200037fe4ff */
[C---:B------:R-:W-:Y:S01]  /*9c30*/  IMAD.X R25, R23.reuse, 0x1, R184, P2 ;  /* 0x0000000117197824 */ /* 0x040fe200010e06b8 */
[----:B------:R-:W-:Y:S01]  /*9c40*/  IADD3 R26, P6, PT, R26, R188, RZ ;  /* 0x000000bc1a1a7210 */ /* 0x000fe20007fde0ff */
        /* <DEDUP_REMOVED lines=15> */
[C---:B------:R-:W-:Y:S01]  /*9d40*/  IADD3.X R23, PT, PT, R21.reuse, R184, RZ, P2, !PT ;  /* 0x000000b815177210 */ /* 0x040fe200017fe4ff */
        /* <DEDUP_REMOVED lines=8> */
[----:B------:R2:W-:Y:S01]  /*9dd0*/  STL [R1+0x130], R24 ;  /* 0x0001301801007387 */ /* 0x0005e20000100800 */
[----:B------:R-:W-:-:S03]  /*9de0*/  SHF.L.U32 R20, R65, 0x2, RZ ;  /* 0x0000000241147819 */ /* 0x000fc600000006ff */
[----:B------:R4:W-:Y:S01]  /*9df0*/  STL [R1+0x114], R23 ;  /* 0x0001141701007387 */ /* 0x0009e20000100800 */
[----:B-1----:R-:W-:Y:S01]  /*9e00*/  IMAD.X R25, R21, 0x1, R182, P4 ;  /* 0x0000000115197824 */ /* 0x002fe200020e06b6 */
[----:B--2---:R-:W-:-:S04]  /*9e10*/  IADD3 R24, P4, PT, R22, R187, RZ ;  /* 0x000000bb16187210 */ /* 0x004fc80007f9e0ff */
[----:B------:R-:W-:Y:S01]  /*9e20*/  STL [R1+0x128], R25 ;  /* 0x0001281901007387 */ /* 0x000fe20000100800 */
[----:B----4-:R-:W-:Y:S01]  /*9e30*/  IMAD.X R23, R21, 0x1, R181, P6 ;  /* 0x0000000115177824 */ /* 0x010fe200030e06b5 */
[----:B------:R-:W-:Y:S01]  /*9e40*/  IADD3 R22, P6, PT, R22, R188, RZ ;  /* 0x000000bc16167210 */ /* 0x000fe20007fde0ff */
[----:B------:R-:W-:Y:S01]  /*9e50*/  IMAD.X R21, R19, 0x1, R184, P2 ;  /* 0x0000000113157824 */ /* 0x000fe200010e06b8 */
[----:B------:R-:W-:Y:S01]  /*9e60*/  STL [R1+0x10c], R24 ;  /* 0x00010c1801007387 */ /* 0x000fe20000100800 */
[----:B------:R-:W-:-:S03]  /*9e70*/  SHF.R.S32.HI R17, RZ, 0x1f, R65 ;  /* 0x0000001fff117819 */ /* 0x000fc60000011441 */
[----:B------:R1:W-:Y:S04]  /*9e80*/  STL [R1+0x120], R23 ;  /* 0x0001201701007387 */ /* 0x0003e80000100800 */
[----:B------:R2:W-:Y:S04]  /*9e90*/  STL [R1+0x104], R22 ;  /* 0x0001041601007387 */ /* 0x0005e80000100800 */
[----:B------:R4:W-:Y:S01]  /*9ea0*/  STL [R1+0x118], R21 ;  /* 0x0001181501007387 */ /* 0x0009e20000100800 */
[----:B-1----:R-:W-:Y:S02]  /*9eb0*/  IADD3 R23, P2, PT, R20, R185, RZ ;  /* 0x000000b914177210 */ /* 0x002fe40007f5e0ff */
[----:B--2---:R-:W-:-:S03]  /*9ec0*/  IADD3.X R22, PT, PT, R19, R183, RZ, P3, !PT ;  /* 0x000000b713167210 */ /* 0x004fc60001ffe4ff */
[----:B------:R1:W-:Y:S01]  /*9ed0*/  STL [R1+0xfc], R23 ;  /* 0x0000fc1701007387 */ /* 0x0003e20000100800 */
[----:B----4-:R-:W-:-:S03]  /*9ee0*/  IADD3 R21, P3, PT, R20, R186, RZ ;  /* 0x000000ba14157210 */ /* 0x010fc60007f7e0ff */
[----:B------:R2:W-:Y:S01]  /*9ef0*/  STL [R1+0x110], R22 ;  /* 0x0001101601007387 */ /* 0x0005e20000100800 */
[----:B------:R-:W-:-:S03]  /*9f00*/  SHF.L.U64.HI R17, R65, 0x2, R17 ;  /* 0x0000000241117819 */ /* 0x000fc60000010211 */
        /* <DEDUP_REMOVED lines=16> */
[----:B------:R-:W-:-:S03]  /*a010*/  IMAD.SHL.U32 R16, R64, 0x4, RZ ;  /* 0x0000000440107824 */ /* 0x000fc600078e00ff */
[----:B------:R4:W-:Y:S01]  /*a020*/  STL [R1+0xd4], R19 ;  /* 0x0000d41301007387 */ /* 0x0009e20000100800 */
[----:B-1----:R-:W-:Y:S02]  /*a030*/  IADD3.X R21, PT, PT, R17, R182, RZ, P4, !PT ;  /* 0x000000b611157210 */ /* 0x002fe400027fe4ff */
[----:B--2---:R-:W-:-:S03]  /*a040*/  IADD3 R20, P4, PT, R18, R187, RZ ;  /* 0x000000bb12147210 */ /* 0x004fc60007f9e0ff */
        /* <DEDUP_REMOVED lines=9> */
[----:B-1----:R-:W-:Y:S01]  /*a0e0*/  IADD3 R19, P2, PT, R16, R185, RZ ;  /* 0x000000b910137210 */ /* 0x002fe20007f5e0ff */
[----:B--2---:R-:W-:Y:S01]  /*a0f0*/  IMAD.X R18, R15, 0x1, R183, P3 ;  /* 0x000000010f127824 */ /* 0x004fe200018e06b7 */
[----:B------:R-:W-:-:S02]  /*a100*/  SHF.L.U64.HI R13, R64, 0x2, R13 ;  /* 0x00000002400d7819 */ /* 0x000fc4000001020d */
[----:B----4-:R-:W-:Y:S01]  /*a110*/  IADD3 R17, P3, PT, R16, R186, RZ ;  /* 0x000000ba10117210 */ /* 0x010fe20007f7e0ff */
[----:B------:R1:W-:Y:S01]  /*a120*/  STL [R1+0xbc], R19 ;  /* 0x0000bc1301007387 */ /* 0x0003e20000100800 */
[----:B------:R-:W-:-:S03]  /*a130*/  IMAD.SHL.U32 R14, R63, 0x4, RZ ;  /* 0x000000043f0e7824 */ /* 0x000fc600078e00ff */
[----:B------:R2:W-:Y:S04]  /*a140*/  STL [R1+0xd0], R18 ;  /* 0x0000d01201007387 */ /* 0x0005e80000100800 */
[----:B------:R4:W-:Y:S01]  /*a150*/  STL [R1+0xb4], R17 ;  /* 0x0000b41101007387 */ /* 0x0009e20000100800 */
[----:B-1----:R-:W-:Y:S01]  /*a160*/  IMAD.X R19, R15, 0x1, R182, P4 ;  /* 0x000000010f137824 */ /* 0x002fe200020e06b6 */
[----:B--2---:R-:W-:-:S04]  /*a170*/  IADD3 R18, P4, PT, R16, R187, RZ ;  /* 0x000000bb10127210 */ /* 0x004fc80007f9e0ff */
[----:B------:R-:W-:Y:S01]  /*a180*/  STL [R1+0xc8], R19 ;  /* 0x0000c81301007387 */ /* 0x000fe20000100800 */
[----:B----4-:R-:W-:Y:S01]  /*a190*/  IADD3.X R17, PT, PT, R15, R181, RZ, P6, !PT ;  /* 0x000000b50f117210 */ /* 0x010fe200037fe4ff */
[----:B------:R-:W-:Y:S01]  /*a1a0*/  IMAD.X R15, R13, 0x1, R184, P2 ;  /* 0x000000010d0f7824 */ /* 0x000fe200010e06b8 */
[----:B------:R-:W-:Y:S01]  /*a1b0*/  IADD3 R16, P6, PT, R16, R188, RZ ;  /* 0x000000bc10107210 */ /* 0x000fe20007fde0ff */
[----:B------:R-:W-:Y:S01]  /*a1c0*/  STL [R1+0xac], R18 ;  /* 0x0000ac1201007387 */ /* 0x000fe20000100800 */
[----:B------:R-:W-:-:S03]  /*a1d0*/  SHF.R.S32.HI R11, RZ, 0x1f, R63 ;  /* 0x0000001fff0b7819 */ /* 0x000fc6000001143f */
        /* <DEDUP_REMOVED lines=8> */
[----:B------:R-:W-:Y:S01]  /*a260*/  SHF.L.U64.HI R11, R63, 0x2, R11 ;  /* 0x000000023f0b7819 */ /* 0x000fe2000001020b */
[----:B------:R-:W-:Y:S02]  /*a270*/  IMAD.SHL.U32 R12, R62, 0x4, RZ ;  /* 0x000000043e0c7824 */ /* 0x000fe400078e00ff */
[----:B------:R4:W-:Y:S01]  /*a280*/  STL [R1+0x94], R15 ;  /* 0x0000940f01007387 */ /* 0x0009e20000100800 */
[----:B-1----:R-:W-:Y:S01]  /*a290*/  IMAD.X R17, R13, 0x1, R182, P4 ;  /* 0x000000010d117824 */ /* 0x002fe200020e06b6 */
[----:B--2---:R-:W-:-:S04]  /*a2a0*/  IADD3 R16, P4, PT, R14, R187, RZ ;  /* 0x000000bb0e107210 */ /* 0x004fc80007f9e0ff */
[----:B------:R-:W-:Y:S01]  /*a2b0*/  STL [R1+0xa8], R17 ;  /* 0x0000a81101007387 */ /* 0x000fe20000100800 */
[----:B----4-:R-:W-:Y:S01]  /*a2c0*/  IMAD.X R15, R13, 0x1, R181, P6 ;  /* 0x000000010d0f7824 */ /* 0x010fe200030e06b5 */
[----:B------:R-:W-:Y:S02]  /*a2d0*/  IADD3 R14, P6, PT, R14, R188, RZ ;  /* 0x000000bc0e0e7210 */ /* 0x000fe40007fde0ff */
[----:B------:R-:W-:Y:S01]  /*a2e0*/  IADD3.X R13, PT, PT, R11, R184, RZ, P2, !PT ;  /* 0x000000b80b0d7210 */ /* 0x000fe200017fe4ff */
        /* <DEDUP_REMOVED lines=9> */
[----:B------:R1:W-:Y:S04]  /*a380*/  STL [R1+0x7c], R15 ;  /* 0x00007c0f01007387 */ /* 0x0003e80000100800 */
        /* <DEDUP_REMOVED lines=55> */
[C---:B----4-:R-:W-:Y:S01]  /*a700*/  IADD3 R7, P3, PT, R5.reuse, R186, RZ ;  /* 0x000000ba05077210 */ /* 0x050fe20007f7e0ff */
[----:B------:R1:W-:Y:S04]  /*a710*/  STL [R1+0x18], R9 ;  /* 0x0000180901007387 */ /* 0x0003e80000100800 */
[----:B------:R2:W-:Y:S04]  /*a720*/  STL [R1+0x30], R8 ;  /* 0x0000300801007387 */ /* 0x0005e80000100800 */
[----:B------:R4:W-:Y:S01]  /*a730*/  STL [R1+0x10], R7 ;  /* 0x0000100701007387 */ /* 0x0009e20000100800 */
[----:B-1----:R-:W-:Y:S01]  /*a740*/  IMAD.X R9, R6, 0x1, R182, P4 ;  /* 0x0000000106097824 */ /* 0x002fe200020e06b6 */
[----:B--2---:R-:W-:-:S04]  /*a750*/  IADD3 R8, P4, PT, R5, R187, RZ ;  /* 0x000000bb05087210 */ /* 0x004fc80007f9e0ff */
[----:B------:R-:W-:Y:S01]  /*a760*/  STL [R1+0x24], R9 ;  /* 0x0000240901007387 */ /* 0x000fe20000100800 */
[----:B----4-:R-:W-:Y:S02]  /*a770*/  IADD3.X R7, PT, PT, R6, R181, RZ, P6, !PT ;  /* 0x000000b506077210 */ /* 0x010fe400037fe4ff */
[----:B------:R-:W-:Y:S01]  /*a780*/  IADD3 R6, P6, PT, R5, R188, RZ ;  /* 0x000000bc05067210 */ /* 0x000fe20007fde0ff */
[----:B------:R-:W-:Y:S01]  /*a790*/  IMAD.X R5, R252, 0x1, R184, P2 ;  /* 0x00000001fc057824 */ /* 0x000fe200010e06b8 */
[----:B------:R-:W-:Y:S01]  /*a7a0*/  STL [R1+0x8], R8 ;  /* 0x0000080801007387 */ /* 0x000fe20000100800 */
[C---:B------:R-:W-:Y:S01]  /*a7b0*/  IMAD.SHL.U32 R245, R58.reuse, 0x4, RZ ;  /* 0x000000043af57824 */ /* 0x040fe200078e00ff */
[----:B------:R-:W-:Y:S02]  /*a7c0*/  SHF.R.S32.HI R244, RZ, 0x1f, R58 ;  /* 0x0000001ffff47819 */ /* 0x000fe4000001143a */
[----:B------:R-:W-:Y:S04]  /*a7d0*/  STL [R1+0x1c], R7 ;  /* 0x00001c0701007387 */ /* 0x000fe80000100800 */
[----:B------:R-:W-:Y:S01]  /*a7e0*/  STL [R1], R6 ;  /* 0x0000000601007387 */ /* 0x000fe20000100800 */
[----:B------:R-:W-:-:S03]  /*a7f0*/  SHF.L.U64.HI R244, R58, 0x2, R244 ;  /* 0x000000023af47819 */ /* 0x000fc600000102f4 */
[----:B------:R1:W-:Y:S01]  /*a800*/  STL [R1+0x14], R5 ;  /* 0x0000140501007387 */ /* 0x0003e20000100800 */
[----:B------:R-:W-:Y:S01]  /*a810*/  IMAD.SHL.U32 R237, R57, 0x4, RZ ;  /* 0x0000000439ed7824 */ /* 0x000fe200078e00ff */
[----:B------:R-:W-:Y:S01]  /*a820*/  SHF.R.S32.HI R236, RZ, 0x1f, R57 ;  /* 0x0000001fffec7819 */ /* 0x000fe20000011439 */
[----:B-1----:R-:W-:Y:S01]  /*a830*/  IMAD.X R5, R252, 0x1, R182, P4 ;  /* 0x00000001fc057824 */ /* 0x002fe200020e06b6 */
[----:B------:R-:W-:Y:S02]  /*a840*/  IADD3 R247, P4, PT, R245, R187, RZ ;  /* 0x000000bbf5f77210 */ /* 0x000fe40007f9e0ff */
[----:B------:R-:W-:-:S03]  /*a850*/  SHF.L.U64.HI R236, R57, 0x2, R236 ;  /* 0x0000000239ec7819 */ /* 0x000fc600000102ec */
[----:B------:R-:W-:Y:S01]  /*a860*/  IMAD.X R246, R244, 0x1, R182, P4 ;  /* 0x00000001f4f67824 */ /* 0x000fe200020e06b6 */
[-C--:B------:R-:W-:Y:S02]  /*a870*/  IADD3 R239, P4, PT, R237, R187.reuse, RZ ;  /* 0x000000bbedef7210 */ /* 0x080fe40007f9e0ff */
[----:B------:R-:W-:Y:S02]  /*a880*/  SHF.R.S32.HI R228, RZ, 0x1f, R56 ;  /* 0x0000001fffe47819 */ /* 0x000fe40000011438 */
[----:B------:R-:W-:Y:S01]  /*a890*/  SHF.L.U32 R229, R56, 0x2, RZ ;  /* 0x0000000238e57819 */ /* 0x000fe200000006ff */
[----:B------:R-:W-:Y:S01]  /*a8a0*/  IMAD.X R238, R236, 0x1, R182, P4 ;  /* 0x00000001ecee7824 */ /* 0x000fe200020e06b6 */
[----:B------:R-:W-:Y:S01]  /*a8b0*/  SHF.L.U64.HI R228, R56, 0x2, R228 ;  /* 0x0000000238e47819 */ /* 0x000fe200000102e4 */
[----:B---3--:R-:W-:Y:S01]  /*a8c0*/  IMAD.SHL.U32 R221, R53, 0x4, RZ ;  /* 0x0000000435dd7824 */ /* 0x008fe200078e00ff */
[----:B------:R-:W-:Y:S02]  /*a8d0*/  IADD3 R231, P4, PT, R229, R187, RZ ;  /* 0x000000bbe5e77210 */ /* 0x000fe40007f9e0ff */
[----:B------:R-:W-:-:S02]  /*a8e0*/  SHF.R.S32.HI R220, RZ, 0x1f, R53 ;  /* 0x0000001fffdc7819 */ /* 0x000fc40000011435 */
[----:B------:R-:W-:Y:S02]  /*a8f0*/  IADD3.X R230, PT, PT, R228, R182, RZ, P4, !PT ;  /* 0x000000b6e4e67210 */ /* 0x000fe400027fe4ff */
[----:B------:R-:W-:Y:S02]  /*a900*/  SHF.L.U64.HI R220, R53, 0x2, R220 ;  /* 0x0000000235dc7819 */ /* 0x000fe400000102dc */
[----:B------:R-:W-:Y:S01]  /*a910*/  IADD3 R223, P4, PT, R221, R187, RZ ;  /* 0x000000bbdddf7210 */ /* 0x000fe20007f9e0ff */
[----:B------:R-:W-:Y:S01]  /*a920*/  IMAD.X R6, R252, 0x1, R183, P3 ;  /* 0x00000001fc067824 */ /* 0x000fe200018e06b7 */
[----:B------:R-:W-:Y:S01]  /*a930*/  IADD3 R251, P2, PT, R245, R185, RZ ;  /* 0x000000b9f5fb7210 */ /* 0x000fe20007f5e0ff */
[----:B------:R-:W-:Y:S01]  /*a940*/  IMAD.SHL.U32 R213, R55, 0x4, RZ ;  /* 0x0000000437d57824 */ /* 0x000fe200078e00ff */
[----:B------:R-:W-:Y:S01]  /*a950*/  IADD3 R249, P3, PT, R245, R186, RZ ;  /* 0x000000baf5f97210 */ /* 0x000fe20007f7e0ff */
[----:B------:R-:W-:Y:S01]  /*a960*/  IMAD.X R222, R220, 0x1, R182, P4 ;  /* 0x00000001dcde7824 */ /* 0x000fe200020e06b6 */
[----:B------:R-:W-:Y:S01]  /*a970*/  IADD3 R151, P4, PT, R151, UR18, RZ ;  /* 0x0000001297977c10 */ /* 0x000fe2000ff9e0ff */
[----:B------:R-:W-:Y:S01]  /*a980*/  IMAD.X R252, R252, 0x1, R181, P6 ;  /* 0x00000001fcfc7824 */ /* 0x000fe200030e06b5 */
[----:B------:R-:W-:-:S02]  /*a990*/  SHF.R.S32.HI R212, RZ, 0x1f, R55 ;  /* 0x0000001fffd47819 */ /* 0x000fc40000011437 */
[----:B------:R-:W-:Y:S01]  /*a9a0*/  IADD3 R245, P6, PT, R245, R188, RZ ;  /* 0x000000bcf5f57210 */ /* 0x000fe20007fde0ff */
[C---:B------:R-:W-:Y:S01]  /*a9b0*/  IMAD.X R248, R244.reuse, 0x1, R183, P3 ;  /* 0x00000001f4f87824 */ /* 0x040fe200018e06b7 */
[----:B------:R-:W-:Y:S02]  /*a9c0*/  IADD3.X R250, PT, PT, R244, R184, RZ, P2, !PT ;  /* 0x000000b8f4fa7210 */ /* 0x000fe400017fe4ff */
[----:B------:R-:W-:Y:S01]  /*a9d0*/  IADD3.X R154, PT, PT, R154, UR19, RZ, P4, !PT ;  /* 0x000000139a9a7c10 */ /* 0x000fe2000a7fe4ff */
[----:B------:R-:W-:Y:S01]  /*a9e0*/  IMAD.X R244, R244, 0x1, R181, P6 ;  /* 0x00000001f4f47824 */ /* 0x000fe200030e06b5 */
[----:B------:R-:W-:Y:S02]  /*a9f0*/  SHF.L.U64.HI R212, R55, 0x2, R212 ;  /* 0x0000000237d47819 */ /* 0x000fe400000102d4 */
[-C--:B------:R-:W-:Y:S02]  /*aa00*/  IADD3 R243, P2, PT, R237, R185.reuse, RZ ;  /* 0x000000b9edf37210 */ /* 0x080fe40007f5e0ff */
[----:B------:R-:W-:-:S02]  /*aa10*/  IADD3 R219, P4, PT, R213, R185, RZ ;  /* 0x000000b9d5db7210 */ /* 0x000fc40007f9e0ff */
[C---:B------:R-:W-:Y:S02]  /*aa20*/  IADD3 R241, P3, PT, R237.reuse, R186, RZ ;  /* 0x000000baedf17210 */ /* 0x040fe40007f7e0ff */
[----:B------:R-:W-:Y:S01]  /*aa30*/  IADD3 R237, P6, PT, R237, R188, RZ ;  /* 0x000000bceded7210 */ /* 0x000fe20007fde0ff */
[C-C-:B------:R-:W-:Y:S01]  /*aa40*/  IMAD.X R242, R236.reuse, 0x1, R184.reuse, P2 ;  /* 0x00000001ecf27824 */ /* 0x140fe200010e06b8 */
[----:B------:R-:W-:Y:S01]  /*aa50*/  IADD3.X R240, PT, PT, R236, R183, RZ, P3, !PT ;  /* 0x000000b7ecf07210 */ /* 0x000fe20001ffe4ff */
[----:B------:R-:W-:Y:S01]  /*aa60*/  IMAD.X R218, R212, 0x1, R184, P4 ;  /* 0x00000001d4da7824 */ /* 0x000fe200020e06b8 */
[C---:B------:R-:W-:Y:S01]  /*aa70*/  IADD3 R235, P2, PT, R229.reuse, R185, RZ ;  /* 0x000000b9e5eb7210 */ /* 0x040fe20007f5e0ff */
[----:B------:R-:W-:Y:S01]  /*aa80*/  IMAD.X R236, R236, 0x1, R181, P6 ;  /* 0x00000001ecec7824 */ /* 0x000fe200030e06b5 */
[----:B------:R-:W-:Y:S02]  /*aa90*/  IADD3 R233, P3, PT, R229, R186, RZ ;  /* 0x000000bae5e97210 */ /* 0x000fe40007f7e0ff */
[----:B------:R-:W-:-:S02]  /*aaa0*/  IADD3 R155, P4, PT, R155, UR18, RZ ;  /* 0x000000129b9b7c10 */ /* 0x000fc4000ff9e0ff */
[----:B------:R-:W-:Y:S01]  /*aab0*/  IADD3 R229, P6, PT, R229, R188, RZ ;  /* 0x000000bce5e57210 */ /* 0x000fe20007fde0ff */
[----:B------:R-:W-:Y:S01]  /*aac0*/  IMAD.X R234, R228, 0x1, R184, P2 ;  /* 0x00000001e4ea7824 */ /* 0x000fe200010e06b8 */
[----:B------:R-:W-:Y:S01]  /*aad0*/  IADD3.X R170, PT, PT, R170, UR19, RZ, P4, !PT ;  /* 0x00000013aaaa7c10 */ /* 0x000fe2000a7fe4ff */
[----:B------:R-:W-:Y:S01]  /*aae0*/  IMAD.X R232, R228, 0x1, R183, P3 ;  /* 0x00000001e4e87824 */ /* 0x000fe200018e06b7 */
[-C--:B------:R-:W-:Y:S01]  /*aaf0*/  IADD3 R211, P4, PT, R200, R185.reuse, RZ ;  /* 0x000000b9c8d37210 */ /* 0x080fe20007f9e0ff */
[----:B------:R-:W-:Y:S01]  /*ab00*/  IMAD.X R228, R228, 0x1, R181, P6 ;  /* 0x00000001e4e47824 */ /* 0x000fe200030e06b5 */
[C---:B------:R-:W-:Y:S02]  /*ab10*/  IADD3 R227, P2, PT, R221.reuse, R185, RZ ;  /* 0x000000b9dde37210 */ /* 0x040fe40007f5e0ff */
[C---:B------:R-:W-:Y:S02]  /*ab20*/  IADD3 R225, P3, PT, R221.reuse, R186, RZ ;  /* 0x000000badde17210 */ /* 0x040fe40007f7e0ff */
[----:B------:R-:W-:-:S02]  /*ab30*/  IADD3 R221, P6, PT, R221, R188, RZ ;  /* 0x000000bcdddd7210 */ /* 0x000fc40007fde0ff */
[----:B------:R-:W-:Y:S01]  /*ab40*/  IADD3.X R210, PT, PT, R199, R184, RZ, P4, !PT ;  /* 0x000000b8c7d27210 */ /* 0x000fe200027fe4ff */
[----:B------:R-:W-:Y:S01]  /*ab50*/  IMAD.X R226, R220, 0x1, R184, P2 ;  /* 0x00000001dce27824 */ /* 0x000fe200010e06b8 */
[----:B------:R-:W-:Y:S01]  /*ab60*/  IADD3 R176, P4, PT, R176, UR18, RZ ;  /* 0x00000012b0b07c10 */ /* 0x000fe2000ff9e0ff */
[C---:B------:R-:W-:Y:S01]  /*ab70*/  IMAD.X R224, R220.reuse, 0x1, R183, P3 ;  /* 0x00000001dce07824 */ /* 0x040fe200018e06b7 */
[----:B------:R-:W-:Y:S01]  /*ab80*/  IADD3.X R220, PT, PT, R220, R181, RZ, P6, !PT ;  /* 0x000000b5dcdc7210 */ /* 0x000fe200037fe4ff */
[----:B------:R-:W-:Y:S01]  /*ab90*/  STL [R1+0xc], R6 ;  /* 0x00000c0601007387 */ /* 0x000fe20000100800 */
[----:B------:R-:W-:Y:S02]  /*aba0*/  SHF.R.S32.HI R189, RZ, 0x5, R4 ;  /* 0x00000005ffbd7819 */ /* 0x000fe40000011404 */
[----:B------:R-:W-:Y:S01]  /*abb0*/  IADD3 R149, P2, PT, R149, UR18, RZ ;  /* 0x0000001295957c10 */ /* 0x000fe2000ff5e0ff */
[----:B------:R1:W-:Y:S01]  /*abc0*/  STL [R1+0x4], R5 ;  /* 0x0000040501007387 */ /* 0x0003e20000100800 */
[----:B------:R-:W-:-:S02]  /*abd0*/  IADD3 R217, P6, PT, R213, R186, RZ ;  /* 0x000000bad5d97210 */ /* 0x000fc40007fde0ff */
[----:B------:R-:W-:Y:S02]  /*abe0*/  IADD3.X R173, PT, PT, R173, UR19, RZ, P4, !PT ;  /* 0x00000013adad7c10 */ /* 0x000fe4000a7fe4ff */
[----:B------:R-:W-:Y:S02]  /*abf0*/  LEA R174, P4, R190, UR16, 0x3 ;  /* 0x00000010beae7c11 */ /* 0x000fe4000f8818ff */
[----:B------:R-:W-:Y:S02]  /*ac00*/  VIMNMX R4, PT, PT, R189, 0x2, !PT ;  /* 0x00000002bd047848 */ /* 0x000fe40007fe0100 */
[----:B-1----:R-:W-:Y:S01]  /*ac10*/  SHF.R.S32.HI R5, RZ, 0x1f, R190 ;  /* 0x0000001fff057819 */ /* 0x002fe200000114be */
[----:B------:R-:W-:Y:S01]  /*ac20*/  IMAD.X R216, R212, 0x1, R183, P6 ;  /* 0x00000001d4d87824 */ /* 0x000fe200030e06b7 */
[----:B------:R-:W-:Y:S02]  /*ac30*/  IADD3.X R152, PT, PT, R152, UR19, RZ, P2, !PT ;  /* 0x0000001398987c10 */ /* 0x000fe400097fe4ff */
[----:B------:R-:W-:-:S02]  /*ac40*/  IADD3 R215, P2, PT, R213, R187, RZ ;  /* 0x000000bbd5d77210 */ /* 0x000fc40007f5e0ff */
[----:B------:R-:W-:Y:S02]  /*ac50*/  IADD3 R168, P6, PT, R168, UR18, RZ ;  /* 0x00000012a8a87c10 */ /* 0x000fe4000ffde0ff */
[C-C-:B------:R-:W-:Y:S02]  /*ac60*/  LEA.HI.X R175, R190.reuse, UR17, R5.reuse, 0x3, P4 ;  /* 0x00000011beaf7c11 */ /* 0x140fe4000a0f1c05 */
[----:B------:R-:W-:Y:S01]  /*ac70*/  SHF.L.U64.HI R5, R190, 0x2, R5 ;  /* 0x00000002be057819 */ /* 0x000fe20000010205 */
[----:B------:R-:W-:Y:S01]  /*ac80*/  VIADD R5, R4, 0xffffffff ;  /* 0xffffffff04057836 */ /* 0x000fe20000000000 */
[----:B------:R-:W-:Y:S01]  /*ac90*/  IADD3.X R171, PT, PT, R171, UR19, RZ, P6, !PT ;  /* 0x00000013abab7c10 */ /* 0x000fe2000b7fe4ff */
[----:B------:R-:W-:Y:S01]  /*aca0*/  IMAD.X R214, R212, 0x1, R182, P2 ;  /* 0x00000001d4d67824 */ /* 0x000fe200010e06b6 */
[----:B------:R-:W-:Y:S02]  /*acb0*/  IADD3 R150, P3, PT, R150, UR18, RZ ;  /* 0x0000001296967c10 */ /* 0x000fe4000ff7e0ff */
[----:B------:R-:W-:-:S02]  /*acc0*/  IADD3 R169, P2, PT, R169, UR18, RZ ;  /* 0x00000012a9a97c10 */ /* 0x000fc4000ff5e0ff */
[----:B------:R-:W-:Y:S01]  /*acd0*/  IADD3 R209, P6, PT, R200, R186, RZ ;  /* 0x000000bac8d17210 */ /* 0x000fe20007fde0ff */
[----:B------:R1:W-:Y:S01]  /*ace0*/  STL [R1+0x304], R5 ;  /* 0x0003040501007387 */ /* 0x0003e20000100800 */
[----:B------:R-:W-:Y:S02]  /*acf0*/  IADD3.X R153, PT, PT, R153, UR19, RZ, P3, !PT ;  /* 0x0000001399997c10 */ /* 0x000fe40009ffe4ff */
[----:B------:R-:W-:Y:S01]  /*ad00*/  IADD3.X R172, PT, PT, R172, UR19, RZ, P2, !PT ;  /* 0x00000013acac7c10 */ /* 0x000fe200097fe4ff */
[----:B------:R-:W-:Y:S01]  /*ad10*/  IMAD.X R208, R199, 0x1, R183, P6 ;  /* 0x00000001c7d07824 */ /* 0x000fe200030e06b7 */
[-C--:B------:R-:W-:Y:S02]  /*ad20*/  IADD3 R213, P3, PT, R213, R188.reuse, RZ ;  /* 0x000000bcd5d57210 */ /* 0x080fe40007f7e0ff */
[----:B------:R-:W-:Y:S02]  /*ad30*/  IADD3 R207, P2, PT, R200, R187, RZ ;  /* 0x000000bbc8cf7210 */ /* 0x000fe40007f5e0ff */
[----:B------:R-:W-:Y:S01]  /*ad40*/  IADD3 R178, P6, PT, R178, UR18, RZ ;  /* 0x00000012b2b27c10 */ /* 0x000fe2000ffde0ff */
[----:B------:R-:W-:Y:S01]  /*ad50*/  IMAD.X R212, R212, 0x1, R181, P3 ;  /* 0x00000001d4d47824 */ /* 0x000fe200018e06b5 */
[----:B------:R-:W-:Y:S01]  /*ad60*/  IADD3 R200, P3, PT, R200, R188, RZ ;  /* 0x000000bcc8c87210 */ /* 0x000fe20007f7e0ff */
[----:B------:R-:W-:Y:S01]  /*ad70*/  IMAD.X R201, R199, 0x1, R182, P2 ;  /* 0x00000001c7c97824 */ /* 0x000fe200010e06b6 */
[----:B------:R-:W-:-:S02]  /*ad80*/  IADD3.X R177, PT, PT, R177, UR19, RZ, P6, !PT ;  /* 0x00000013b1b17c10 */ /* 0x000fc4000b7fe4ff */
[----:B------:R-:W-:Y:S02]  /*ad90*/  IADD3 R180, P2, PT, R180, UR18, RZ ;  /* 0x00000012b4b47c10 */ /* 0x000fe4000ff5e0ff */
[----:B------:R-:W-:Y:S01]  /*ada0*/  IADD3 R198, P6, PT, R53, R185, RZ ;  /* 0x000000b935c67210 */ /* 0x000fe20007fde0ff */
[----:B------:R-:W-:Y:S01]  /*adb0*/  IMAD.X R199, R199, 0x1, R181, P3 ;  /* 0x00000001c7c77824 */ /* 0x000fe200018e06b5 */
[----:B------:R-:W-:Y:S02]  /*adc0*/  IADD3.X R179, PT, PT, R179, UR19, RZ, P2, !PT ;  /* 0x00000013b3b37c10 */ /* 0x000fe400097fe4ff */
[----:B------:R-:W-:Y:S01]  /*add0*/  IADD3 R194, P2, PT, R53, R187, RZ ;  /* 0x000000bb35c27210 */ /* 0x000fe20007f5e0ff */
[----:B------:R-:W-:Y:S01]  /*ade0*/  IMAD.X R197, R191, 0x1, R184, P6 ;  /* 0x00000001bfc57824 */ /* 0x000fe200030e06b8 */
[C---:B------:R-:W-:Y:S02]  /*adf0*/  IADD3 R196, P3, PT, R53.reuse, R186, RZ ;  /* 0x000000ba35c47210 */ /* 0x040fe40007f7e0ff */
[----:B------:R-:W-:Y:S01]  /*ae00*/  IADD3 R192, P6, PT, R53, R188, RZ ;  /* 0x000000bc35c07210 */ /* 0x000fe20007fde0ff */
[----:B------:R-:W-:Y:S01]  /*ae10*/  HFMA2 R4, -RZ, RZ, 0, 0 ;  /* 0x00000000ff047431 */ /* 0x000fe200000001ff */
[C---:B------:R-:W-:Y:S01]  /*ae20*/  IADD3.X R195, PT, PT, R191.reuse, R183, RZ, P3, !PT ;  /* 0x000000b7bfc37210 */ /* 0x040fe20001ffe4ff */
[----:B------:R-:W-:-:S02]  /*ae30*/  IMAD.X R193, R191, 0x1, R182, P2 ;  /* 0x00000001bfc17824 */ /* 0x000fc400010e06b6 */
[----:B------:R-:W-:Y:S02]  /*ae40*/  IMAD.X R191, R191, 0x1, R181, P6 ;  /* 0x00000001bfbf7824 */ /* 0x000fe400030e06b5 */
[----:B------:R-:W-:Y:S01]  /*ae50*/  VIADD R189, R189, 0xfffffffe ;  /* 0xfffffffebdbd7836 */ /* 0x000fe20000000000 */
[----:B------:R-:W-:Y:S01]  /*ae60*/  UMOV UR14, 0x1 ;  /* 0x00000001000e7882 */ /* 0x000fe20000000000 */
[----:B------:R-:W-:Y:S01]  /*ae70*/  UMOV UR7, URZ ;  /* 0x000000ff00077c82 */ /* 0x000fe20008000000 */
[----:B------:R-:W-:Y:S01]  /*ae80*/  UMOV UR5, URZ ;  /* 0x000000ff00057c82 */ /* 0x000fe20008000000 */
[----:B-1----:R-:W-:-:S05]  /*ae90*/  UMOV UR8, URZ ;  /* 0x000000ff00087c82 */ /* 0x002fca0008000000 */
.L_x_11:
[----:B------:R-:W-:-:S04]  /*aea0*/  IMAD.U32 R4, R4, -0x80000000, RZ ;  /* 0x8000000004047824 */ /* 0x000fc800078e00ff */
[----:B------:R-:W1:Y:S02]  /*aeb0*/  SYNCS.PHASECHK.TRANS64.TRYWAIT P2, [UR4], R4 ;  /* 0x00000004ff0075a7 */ /* 0x000e640008041104 */
[----:B-1----:R-:W-:Y:S05]  /*aec0*/  @!P2 BRA `(.L_x_9) ;  /* 0x0000009800d0a947 */ /* 0x002fea0003800000 */
.L_x_17:
[----:B------:R-:W-:-:S04]  /*aed0*/  DEPBAR.LE SB0, 0x0 ;  /* 0x000080000000791a */ /* 0x000fc80000000000 */
[----:B------:R-:W-:Y:S01]  /*aee0*/  BAR.SYNC.DEFER_BLOCKING 0x0 ;  /* 0x0000000000007b1d */ /* 0x000fe20000010000 */
[----:B------:R-:W-:Y:S02]  /*aef0*/  UIADD3 UR7, UPT, UPT, UR7, 0x1, URZ ;  /* 0x0000000107077890 */ /* 0x000fe4000fffe0ff */
[----:B------:R-:W-:Y:S02]  /*af00*/  ULEA UR4, UR14, UR9, 0x3 ;  /* 0x000000090e047291 */ /* 0x000fe4000f8e18ff */
[----:B------:R-:W-:Y:S02]  /*af10*/  UISETP.GT.AND UP1, UPT, UR7, 0x1, UPT ;  /* 0x000000010700788c */ /* 0x000fe4000bf24270 */
[----:B------:R-:W-:Y:S02]  /*af20*/  UIADD3 UR4, UPT, UPT, UR4, 0x14000, URZ ;  /* 0x0001400004047890 */ /* 0x000fe4000fffe0ff */
[----:B------:R-:W-:Y:S01]  /*af30*/  USEL UR7, UR7, URZ, !UP1 ;  /* 0x000000ff07077287 */ /* 0x000fe2000c800000 */
[----:B------:R-:W-:Y:S01]  /*af40*/  UMOV UR6, UR5 ;  /* 0x0000000500067c82 */ /* 0x000fe20008000000 */
[----:B------:R-:W1:Y:S04]  /*af50*/  LDSM.16.M88.4 R4, [R2] ;  /* 0x000000000204783b */ /* 0x000e680000000200 */
[----:B------:R-:W2:Y:S04]  /*af60*/  LDSM.16.M88.4 R8, [R2+0x800] ;  /* 0x000800000208783b */ /* 0x000ea80000000200 */
[----:B------:R-:W3:Y:S04]  /*af70*/  LDSM.16.M88.4 R72, [R2+0x1800] ;  /* 0x001800000248783b */ /* 0x000ee80000000200 */
[----:B------:R-:W4:Y:S04]  /*af80*/  LDSM.16.M88.4 R104, [R2+0x2000] ;  /* 0x002000000268783b */ /* 0x000f280000000200 */
[----:B------:R-:W5:Y:S04]  /*af90*/  LDSM.16.M88.4 R12, [R2+0x2800] ;  /* 0x00280000020c783b */ /* 0x000f680000000200 */
[----:B------:R-:W5:Y:S04]  /*afa0*/  LDSM.16.M88.4 R44, [R2+0x3000] ;  /* 0x00300000022c783b */ /* 0x000f680000000200 */
[----:B------:R-:W5:Y:S04]  /*afb0*/  LDSM.16.M88.4 R76, [R2+0x3800] ;  /* 0x00380000024c783b */ /* 0x000f680000000200 */
[----:B------:R-:W5:Y:S04]  /*afc0*/  LDSM.16.M88.4 R108, [R2+0x4000] ;  /* 0x00400000026c783b */ /* 0x000f680000000200 */
[----:B------:R-:W5:Y:S04]  /*afd0*/  LDSM.16.M88.4 R48, [R2+0x5000] ;  /* 0x005000000230783b */ /* 0x000f680000000200 */
[----:B------:R-:W5:Y:S04]  /*afe0*/  LDSM.16.M88.4 R80, [R2+0x5800] ;  /* 0x005800000250783b */ /* 0x000f680000000200 */
[----:B------:R-:W5:Y:S01]  /*aff0*/  LDSM.16.M88.4 R20, [R2+0x6800] ;  /* 0x006800000214783b */ /* 0x000f620000000200 */
[----:B-1----:R-:W-:-:S02]  /*b000*/  IMAD.MOV.U32 R36, RZ, RZ, R5 ;  /* 0x000000ffff247224 */ /* 0x002fc400078e0005 */
[----:B------:R-:W-:Y:S01]  /*b010*/  IMAD.MOV.U32 R100, RZ, RZ, R7 ;  /* 0x000000ffff647224 */ /* 0x000fe200078e0007 */
[----:B------:R-:W1:Y:S01]  /*b020*/  LDSM.16.M88.4 R40, [R2+0x1000] ;  /* 0x001000000228783b */ /* 0x000e620000000200 */
[----:B--2---:R-:W-:Y:S01]  /*b030*/  MOV R5, R8 ;  /* 0x0000000800057202 */ /* 0x004fe20000000f00 */
[----:B------:R-:W-:Y:S02]  /*b040*/  IMAD.MOV.U32 R37, RZ, RZ, R9 ;  /* 0x000000ffff257224 */ /* 0x000fe400078e0009 */
[----:B------:R-:W-:Y:S01]  /*b050*/  LDSM.16.M88.4 R24, [R2+0x8800] ;  /* 0x008800000218783b */ /* 0x000fe20000000200 */
[----:B---3--:R-:W-:Y:S01]  /*b060*/  IMAD.MOV.U32 R7, RZ, RZ, R72 ;  /* 0x000000ffff077224 */ /* 0x008fe200078e0048 */
[----:B------:R-:W-:Y:S01]  /*b070*/  MOV R71, R74 ;  /* 0x0000004a00477202 */ /* 0x000fe20000000f00 */
[----:B------:R-:W-:Y:S01]  /*b080*/  IMAD.MOV.U32 R101, RZ, RZ, R11 ;  /* 0x000000ffff657224 */ /* 0x000fe200078e000b */
[----:B------:R-:W2:Y:S01]  /*b090*/  LDSM.16.M88.4 R52, [R2+0x7000] ;  /* 0x007000000234783b */ /* 0x000ea20000000200 */
[----:B----4-:R-:W-:Y:S01]  /*b0a0*/  IMAD.MOV.U32 R8, RZ, RZ, R104 ;  /* 0x000000ffff087224 */ /* 0x010fe200078e0068 */
[----:B------:R-:W-:Y:S01]  /*b0b0*/  MOV R104, R107 ;  /* 0x0000006b00687202 */ /* 0x000fe20000000f00 */
[----:B------:R-:W-:Y:S01]  /*b0c0*/  IMAD.MOV.U32 R72, RZ, RZ, R106 ;  /* 0x000000ffff487224 */ /* 0x000fe200078e006a */
[----:B------:R-:W3:Y:S01]  /*b0d0*/  LDSM.16.M88.4 R84, [R2+0x7800] ;  /* 0x007800000254783b */ /* 0x000ee20000000200 */
[----:B-----5:R-:W-:-:S02]  /*b0e0*/  IMAD.MOV.U32 R9, RZ, RZ, R12 ;  /* 0x000000ffff097224 */ /* 0x020fc400078e000c */
[----:B------:R-:W-:Y:S01]  /*b0f0*/  IMAD.MOV.U32 R103, RZ, RZ, R75 ;  /* 0x000000ffff677224 */ /* 0x000fe200078e004b */
[----:B------:R-:W4:Y:S01]  /*b100*/  LDSM.16.M88.4 R56, [R2+0x9000] ;  /* 0x009000000238783b */ /* 0x000f220000000200 */
[----:B------:R-:W-:Y:S02]  /*b110*/  IMAD.MOV.U32 R74, RZ, RZ, R46 ;  /* 0x000000ffff4a7224 */ /* 0x000fe400078e002e */
[----:B------:R-:W-:Y:S01]  /*b120*/  IMAD.MOV.U32 R106, RZ, RZ, R47 ;  /* 0x000000ffff6a7224 */ /* 0x000fe200078e002f */
[----:B------:R-:W5:Y:S01]  /*b130*/  LDSM.16.M88.4 R88, [R2+0xa000] ;  /* 0x00a000000258783b */ /* 0x000f620000000200 */
[----:B------:R-:W-:Y:S02]  /*b140*/  IMAD.MOV.U32 R11, RZ, RZ, R76 ;  /* 0x000000ffff0b7224 */ /* 0x000fe400078e004c */
[----:B------:R-:W-:Y:S01]  /*b150*/  IMAD.MOV.U32 R68, RZ, RZ, R6 ;  /* 0x000000ffff447224 */ /* 0x000fe200078e0006 */
[----:B------:R-:W-:Y:S01]  /*b160*/  LDSM.16.M88.4 R16, [R2+0x4800] ;  /* 0x004800000210783b */ /* 0x000fe20000000200 */
[----:B------:R-:W-:Y:S01]  /*b170*/  IMAD.MOV.U32 R12, RZ, RZ, R108 ;  /* 0x000000ffff0c7224 */ /* 0x000fe200078e006c */
[----:B------:R-:W-:Y:S01]  /*b180*/  MOV R76, R110 ;  /* 0x0000006e004c7202 */ /* 0x000fe20000000f00 */
[----:B------:R-:W-:Y:S01]  /*b190*/  IMAD.MOV.U32 R75, RZ, RZ, R78 ;  /* 0x000000ffff4b7224 */ /* 0x000fe200078e004e */
[----:B------:R-:W5:Y:S01]  /*b1a0*/  LDSM.16.M88.4 R60, [R2+0xa800] ;  /* 0x00a80000023c783b */ /* 0x000f620000000200 */
[----:B------:R-:W-:-:S02]  /*b1b0*/  IMAD.MOV.U32 R46, RZ, RZ, R49 ;  /* 0x000000ffff2e7224 */ /* 0x000fc400078e0031 */
        /* <DEDUP_REMOVED lines=9> */
[----:B-1----:R-:W-:Y:S01]  /*b250*/  IMAD.MOV.U32 R6, RZ, RZ, R40 ;  /* 0x000000ffff067224 */ /* 0x002fe200078e0028 */
[----:B------:R-:W-:Y:S01]  /*b260*/  MOV R38, R41 ;  /* 0x0000002900267202 */ /* 0x000fe20000000f00 */
[----:B------:R-:W-:Y:S01]  /*b270*/  IMAD.MOV.U32 R110, RZ, RZ, R51 ;  /* 0x000000ffff6e7224 */ /* 0x000fe200078e0033 */
[----:B------:R-:W1:Y:S01]  /*b280*/  LDSM.16.M88.4 R28, [R2+0xb800] ;  /* 0x00b80000021c783b */ /* 0x000e620000000200 */
[----:B------:R-:W-:-:S02]  /*b290*/  IMAD.MOV.U32 R79, RZ, RZ, R82 ;  /* 0x000000ffff4f7224 */ /* 0x000fc400078e0052 */
[----:B------:R-:W-:Y:S01]  /*b2a0*/  IMAD.MOV.U32 R111, RZ, RZ, R83 ;  /* 0x000000ffff6f7224 */ /* 0x000fe200078e0053 */
[----:B--2---:R-:W-:Y:S01]  /*b2b0*/  MOV R114, R55 ;  /* 0x0000003700727202 */ /* 0x004fe20000000f00 */
[----:B------:R-:W-:Y:S01]  /*b2c0*/  IMAD.MOV.U32 R21, RZ, RZ, R24 ;  /* 0x000000ffff157224 */ /* 0x000fe200078e0018 */
[----:B------:R-:W2:Y:S01]  /*b2d0*/  LDSM.16.M88.4 R92, [R2+0x8000] ;  /* 0x00800000025c783b */ /* 0x000ea20000000200 */
[----:B------:R-:W-:Y:S02]  /*b2e0*/  IMAD.MOV.U32 R39, RZ, RZ, R73 ;  /* 0x000000ffff277224 */ /* 0x000fe400078e0049 */
[----:B------:R-:W-:Y:S01]  /*b2f0*/  IMAD.MOV.U32 R40, RZ, RZ, R105 ;  /* 0x000000ffff287224 */ /* 0x000fe200078e0069 */
[----:B------:R-:W-:Y:S01]  /*b300*/  LDSM.16.M88.4 R128, [R2+0xe000] ;  /* 0x00e000000280783b */ /* 0x000fe20000000200 */
[----:B------:R-:W-:Y:S01]  /*b310*/  IMAD.MOV.U32 R50, RZ, RZ, R53 ;  /* 0x000000ffff327224 */ /* 0x000fe200078e0035 */
[----:B------:R-:W-:Y:S01]  /*b320*/  MOV R53, R25 ;  /* 0x0000001900357202 */ /* 0x000fe20000000f00 */
[----:B------:R-:W-:Y:S01]  /*b330*/  IMAD.MOV.U32 R82, RZ, RZ, R54 ;  /* 0x000000ffff527224 */ /* 0x000fe200078e0036 */
[----:B------:R-:W-:Y:S01]  /*b340*/  LDSM.16.M88.4 R156, [R2+0xe800] ;  /* 0x00e80000029c783b */ /* 0x000fe20000000200 */
[----:B---3--:R-:W-:-:S02]  /*b350*/  IMAD.MOV.U32 R51, RZ, RZ, R85 ;  /* 0x000000ffff337224 */ /* 0x008fc400078e0055 */
[----:B------:R-:W-:Y:S01]  /*b360*/  IMAD.MOV.U32 R83, RZ, RZ, R86 ;  /* 0x000000ffff537224 */ /* 0x000fe200078e0056 */
[----:B----4-:R-:W-:Y:S01]  /*b370*/  MOV R86, R58 ;  /* 0x0000003a00567202 */ /* 0x010fe20000000f00 */
[----:B------:R-:W-:Y:S01]  /*b380*/  IMAD.MOV.U32 R22, RZ, RZ, R56 ;  /* 0x000000ffff167224 */ /* 0x000fe200078e0038 */
[----:B------:R-:W-:Y:S01]  /*b390*/  LDSM.16.M88.4 R160, [R2+0xf000] ;  /* 0x00f0000002a0783b */ /* 0x000fe20000000200 */
[----:B-----5:R-:W-:Y:S02]  /*b3a0*/  IMAD.MOV.U32 R24, RZ, RZ, R88 ;  /* 0x000000ffff187224 */ /* 0x020fe400078e0058 */
[----:B------:R-:W-:Y:S01]  /*b3b0*/  IMAD.MOV.U32 R41, RZ, RZ, R13 ;  /* 0x000000ffff297224 */ /* 0x000fe200078e000d */
[----:B------:R-:W-:Y:S01]  /*b3c0*/  MOV R25, R60 ;  /* 0x0000003c00197202 */ /* 0x000fe20000000f00 */
[----:B------:R-:W-:Y:S01]  /*b3d0*/  IMAD.MOV.U32 R73, RZ, RZ, R14 ;  /* 0x000000ffff497224 */ /* 0x000fe200078e000e */
[----:B------:R-:W-:Y:S01]  /*b3e0*/  LDSM.16.M88.4 R164, [R2+0xf800] ;  /* 0x00f8000002a4783b */ /* 0x000fe20000000200 */
[----:B------:R-:W-:Y:S01]  /*b3f0*/  IMAD.MOV.U32 R105, RZ, RZ, R15 ;  /* 0x000000ffff697224 */ /* 0x000fe200078e000f */
[----:B------:R-:W-:Y:S01]  /*b400*/  MOV R15, R80 ;  /* 0x00000050000f7202 */ /* 0x000fe20000000f00 */
[----:B------:R-:W-:Y:S01]  /*b410*/  IMAD.MOV.U32 R85, RZ, RZ, R26 ;  /* 0x000000ffff557224 */ /* 0x000fe200078e001a */
[----:B------:R-:W-:Y:S01]  /*b420*/  MOV R26, R32 ;  /* 0x00000020001a7202 */ /* 0x000fe20000000f00 */
[----:B------:R-:W-:-:S02]  /*b430*/  IMAD.MOV.U32 R54, RZ, RZ, R57 ;  /* 0x000000ffff367224 */ /* 0x000fc400078e0039 */
[----:B------:R-:W-:Y:S02]  /*b440*/  IMAD.MOV.U32 R56, RZ, RZ, R89 ;  /* 0x000000ffff387224 */ /* 0x000fe400078e0059 */
[----:B------:R-:W-:Y:S01]  /*b450*/  IMAD.MOV.U32 R88, RZ, RZ, R90 ;  /* 0x000000ffff587224 */ /* 0x000fe200078e005a */
[----:B------:R-:W-:Y:S01]  /*b460*/  MOV R119, R67 ;  /* 0x0000004300777202 */ /* 0x000fe20000000f00 */
[----:B------:R-:W-:Y:S02]  /*b470*/  IMAD.MOV.U32 R13, RZ, RZ, R16 ;  /* 0x000000ffff0d7224 */ /* 0x000fe400078e0010 */
[----:B------:R-:W-:Y:S01]  /*b480*/  IMAD.MOV.U32 R14, RZ, RZ, R48 ;  /* 0x000000ffff0e7224 */ /* 0x000fe200078e0030 */
[----:B------:R-:W-:Y:S01]  /*b490*/  MOV R48, R97 ;  /* 0x0000006100307202 */ /* 0x000fe20000000f00 */
[----:B------:R-:W-:Y:S02]  /*b4a0*/  IMAD.MOV.U32 R113, RZ, RZ, R23 ;  /* 0x000000ffff717224 */ /* 0x000fe400078e0017 */
[----:B------:R-:W-:-:S02]  /*b4b0*/  IMAD.MOV.U32 R115, RZ, RZ, R87 ;  /* 0x000000ffff737224 */ /* 0x000fc400078e0057 */
[----:B------:R-:W-:Y:S02]  /*b4c0*/  IMAD.MOV.U32 R57, RZ, RZ, R61 ;  /* 0x000000ffff397224 */ /* 0x000fe400078e003d */
[----:B------:R-:W-:Y:S02]  /*b4d0*/  IMAD.MOV.U32 R89, RZ, RZ, R62 ;  /* 0x000000ffff597224 */ /* 0x000fe400078e003e */
[----:B------:R-:W-:Y:S02]  /*b4e0*/  IMAD.MOV.U32 R121, RZ, RZ, R63 ;  /* 0x000000ffff797224 */ /* 0x000fe400078e003f */
[----:B------:R-:W-:Y:S01]  /*b4f0*/  IMAD.MOV.U32 R58, RZ, RZ, R33 ;  /* 0x000000ffff3a7224 */ /* 0x000fe200078e0021 */
[----:B------:R-:W3:Y:S01]  /*b500*/  LDSM.16.M88.4 R60, [R2+0xc000] ;  /* 0x00c00000023c783b */ /* 0x000ee20000000200 */
[----:B------:R-:W-:Y:S02]  /*b510*/  IMAD.MOV.U32 R90, RZ, RZ, R34 ;  /* 0x000000ffff5a7224 */ /* 0x000fe400078e0022 */
[----:B------:R-:W-:-:S02]  /*b520*/  IMAD.MOV.U32 R122, RZ, RZ, R35 ;  /* 0x000000ffff7a7224 */ /* 0x000fc400078e0023 */
[----:B------:R-:W-:Y:S01]  /*b530*/  IMAD.MOV.U32 R16, RZ, RZ, R96 ;  /* 0x000000ffff107224 */ /* 0x000fe200078e0060 */
[----:B------:R-:W4:Y:S01]  /*b540*/  LDSM.16.M88.4 R32, [R2+0xc800] ;  /* 0x00c800000220783b */ /* 0x000f220000000200 */
[----:B------:R-:W-:Y:S02]  /*b550*/  IMAD.MOV.U32 R80, RZ, RZ, R98 ;  /* 0x000000ffff507224 */ /* 0x000fe400078e0062 */
[----:B------:R-:W-:Y:S02]  /*b560*/  IMAD.MOV.U32 R112, RZ, RZ, R99 ;  /* 0x000000ffff707224 */ /* 0x000fe400078e0063 */
[----:B------:R-:W-:Y:S01]  /*b570*/  IMAD.MOV.U32 R23, RZ, RZ, R64 ;  /* 0x000000ffff177224 */ /* 0x000fe200078e0040 */
[----:B------:R-:W5:Y:S01]  /*b580*/  LDSM.16.M88.4 R96, [R2+0xd800] ;  /* 0x00d800000260783b */ /* 0x000f620000000200 */
[----:B------:R-:W-:Y:S02]  /*b590*/  IMAD.MOV.U32 R55, RZ, RZ, R65 ;  /* 0x000000ffff377224 */ /* 0x000fe400078e0041 */
[----:B------:R-:W-:-:S02]  /*b5a0*/  IMAD.MOV.U32 R87, RZ, RZ, R66 ;  /* 0x000000ffff577224 */ /* 0x000fc400078e0042 */
[----:B------:R-:W5:Y:S01]  /*b5b0*/  LDSM.16.M88.4 R64, [R2+0xd000] ;  /* 0x00d000000240783b */ /* 0x000f620000000200 */
[----:B------:R-:W-:Y:S01]  /*b5c0*/  IMAD.MOV.U32 R69, RZ, RZ, R10 ;  /* 0x000000ffff457224 */ /* 0x000fe200078e000a */
[----:B------:R-:W-:Y:S01]  /*b5d0*/  MOV R10, R44 ;  /* 0x0000002c000a7202 */ /* 0x000fe20000000f00 */
[----:B------:R-:W-:Y:S02]  /*b5e0*/  IMAD.MOV.U32 R70, RZ, RZ, R42 ;  /* 0x000000ffff467224 */ /* 0x000fe400078e002a */
[----:B------:R-:W-:Y:S01]  /*b5f0*/  IMAD.MOV.U32 R102, RZ, RZ, R43 ;  /* 0x000000ffff667224 */ /* 0x000fe200078e002b */
[----:B------:R-:W-:Y:S01]  /*b600*/  MOV R43, R77 ;  /* 0x0000004d002b7202 */ /* 0x000fe20000000f00 */
[----:B------:R-:W-:Y:S02]  /*b610*/  IMAD.MOV.U32 R42, RZ, RZ, R45 ;  /* 0x000000ffff2a7224 */ /* 0x000fe400078e002d */
[----:B------:R-:W-:Y:S01]  /*b620*/  IMAD.MOV.U32 R44, RZ, RZ, R109 ;  /* 0x000000ffff2c7224 */ /* 0x000fe200078e006d */
[----:B------:R-:W-:Y:S01]  /*b630*/  MOV R109, R19 ;  /* 0x00000013006d7202 */ /* 0x000fe20000000f00 */
[----:B------:R-:W-:-:S02]  /*b640*/  IMAD.MOV.U32 R45, RZ, RZ, R17 ;  /* 0x000000ffff2d7224 */ /* 0x000fc400078e0011 */
[----:B------:R-:W-:Y:S01]  /*b650*/  IMAD.MOV.U32 R117, RZ, RZ, R27 ;  /* 0x000000ffff757224 */ /* 0x000fe200078e001b */
[----:B-1----:R-:W-:Y:S01]  /*b660*/  MOV R27, R28 ;  /* 0x0000001c001b7202 */ /* 0x002fe20000000f00 */
[----:B------:R-:W-:Y:S02]  /*b670*/  IMAD.MOV.U32 R118, RZ, RZ, R59 ;  /* 0x000000ffff767224 */ /* 0x000fe400078e003b */
[----:B------:R-:W-:Y:S02]  /*b680*/  IMAD.MOV.U32 R77, RZ, RZ, R18 ;  /* 0x000000ffff4d7224 */ /* 0x000fe400078e0012 */
[----:B------:R-:W-:Y:S01]  /*b690*/  IMAD.MOV.U32 R17, RZ, RZ, R20 ;  /* 0x000000ffff117224 */ /* 0x000fe200078e0014 */
[----:B--2---:R-:W-:Y:S01]  /*b6a0*/  MOV R20, R92 ;  /* 0x0000005c00147202 */ /* 0x004fe20000000f00 */
[----:B------:R-:W-:Y:S02]  /*b6b0*/  IMAD.MOV.U32 R120, RZ, RZ, R91 ;  /* 0x000000ffff787224 */ /* 0x000fe400078e005b */
[----:B------:R-:W-:Y:S01]  /*b6c0*/  IMAD.MOV.U32 R59, RZ, RZ, R29 ;  /* 0x000000ffff3b7224 */ /* 0x000fe200078e001d */
[----:B---3--:R-:W-:Y:S01]  /*b6d0*/  MOV R28, R60 ;  /* 0x0000003c001c7202 */ /* 0x008fe20000000f00 */
[----:B------:R-:W-:-:S02]  /*b6e0*/  IMAD.MOV.U32 R18, RZ, RZ, R52 ;  /* 0x000000ffff127224 */ /* 0x000fc400078e0034 */
[----:B------:R-:W-:Y:S02]  /*b6f0*/  IMAD.MOV.U32 R19, RZ, RZ, R84 ;  /* 0x000000ffff137224 */ /* 0x000fe400078e0054 */
[----:B------:R-:W-:Y:S01]  /*b700*/  IMAD.MOV.U32 R91, RZ, RZ, R30 ;  /* 0x000000ffff5b7224 */ /* 0x000fe200078e001e */
[----:B----4-:R-:W-:Y:S01]  /*b710*/  MOV R29, R32 ;  /* 0x00000020001d7202 */ /* 0x010fe20000000f00 */
[----:B------:R-:W-:Y:S01]  /*b720*/  IMAD.MOV.U32 R123, RZ, RZ, R31 ;  /* 0x000000ffff7b7224 */ /* 0x000fe200078e001f */
[----:B------:R-:W-:Y:S01]  /*b730*/  MOV R32, R128 ;  /* 0x0000008000207202 */ /* 0x000fe20000000f00 */
[----:B------:R-:W-:Y:S02]  /*b740*/  IMAD.MOV.U32 R52, RZ, RZ, R93 ;  /* 0x000000ffff347224 */ /* 0x000fe400078e005d */
[----:B------:R-:W-:Y:S01]  /*b750*/  IMAD.MOV.U32 R84, RZ, RZ, R94 ;  /* 0x000000ffff547224 */ /* 0x000fe200078e005e */
[----:B-----5:R-:W-:Y:S01]  /*b760*/  MOV R31, R96 ;  /* 0x00000060001f7202 */ /* 0x020fe20000000f00 */
        /* <DEDUP_REMOVED lines=28> */
[----:B------:R-:W-:-:S04]  /*b930*/  IMAD.MOV.U32 R131, RZ, RZ, R167 ;  /* 0x000000ffff837224 */ /* 0x000fc800078e00a7 */
[----:B------:R1:W-:Y:S01]  /*b940*/  STTM.x128 tmem[UR11+0x100], R4 ;  /* 0x00010004000079ed */ /* 0x0003e200083c000b */
[----:B------:R-:W2:Y:S02]  /*b950*/  FENCE.VIEW.ASYNC.T ;  /* 0x00000000000073c6 */ /* 0x000ea40000000200 */
[----:B--2---:R-:W-:Y:S06]  /*b960*/  BAR.SYNC.DEFER_BLOCKING 0x0 ;  /* 0x0000000000007b1d */ /* 0x004fec0000010000 */
[----:B------:R-:W-:Y:S05]  /*b970*/  @P0 BRA `(.L_x_10) ;  /* 0x00000004005c0947 */ /* 0x000fea0003800000 */
[----:B------:R-:W-:Y:S01]  /*b980*/  ULEA UR36, UR7, UR9, 0xd ;  /* 0x0000000907247291 */ /* 0x000fe2000f8e68ff */
[----:B------:R-:W-:Y:S01]  /*b990*/  UMOV UR41, URZ ;  /* 0x000000ff00297c82 */ /* 0x000fe20008000000 */
[----:B------:R-:W-:Y:S02]  /*b9a0*/  UIADD3 UR53, UPT, UPT, UR10, 0x108, URZ ;  /* 0x000001080a357890 */ /* 0x000fe4000fffe0ff */
[----:B------:R-:W-:Y:S01]  /*b9b0*/  UIADD3 UR38, UPT, UPT, UR36, 0x10000, URZ ;  /* 0x0001000024267890 */ /* 0x000fe2000fffe0ff */
[----:B------:R-:W-:Y:S01]  /*b9c0*/  UMOV UR58, 0x0 ;  /* 0x00000000003a7882 */ /* 0x000fe20000000000 */
[----:B------:R-:W-:Y:S02]  /*b9d0*/  UMOV UR59, 0x8100910 ;  /* 0x08100910003b7882 */ /* 0x000fe40000000000 */
[----:B------:R-:W-:Y:S01]  /*b9e0*/  USHF.R.U32.HI UR40, URZ, 0x4, UR38 ;  /* 0x00000004ff287899 */ /* 0x000fe20008011626 */
[----:B------:R-:W-:Y:S01]  /*b9f0*/  UMOV UR56, 0x0 ;  /* 0x0000000000387882 */ /* 0x000fe20000000000 */
[----:B------:R-:W-:-:S02]  /*ba00*/  UMOV UR57, 0x8100910 ;  /* 0x0810091000397882 */ /* 0x000fc40000000000 */
[----:B------:R-:W-:Y:S02]  /*ba10*/  USGXT.U32 UR40, UR40, 0xe ;  /* 0x0000000e2828789a */ /* 0x000fe40008000000 */
[----:B------:R-:W-:Y:S02]  /*ba20*/  UIADD3 UR5, UPT, UPT, UR10, 0x110, URZ ;  /* 0x000001100a057890 */ /* 0x000fe4000fffe0ff */
[----:B------:R-:W-:Y:S02]  /*ba30*/  UIADD3 UR44, UP1, UPT, UR40, 0x2, URZ ;  /* 0x00000002282c7890 */ /* 0x000fe4000ff3e0ff */
[----:B------:R-:W-:Y:S02]  /*ba40*/  UIADD3 UR15, UPT, UPT, UR10, 0x118, URZ ;  /* 0x000001180a0f7890 */ /* 0x000fe4000fffe0ff */
[----:B------:R-:W-:Y:S02]  /*ba50*/  UIADD3.X UR45, UPT, UPT, UR41, 0x40004040, URZ, UP1, !UPT ;  /* 0x40004040292d7890 */ /* 0x000fe40008ffe4ff */
[----:B------:R-:W-:Y:S01]  /*ba60*/  UIADD3 UR50, UP1, UPT, UR44, 0x2, URZ ;  /* 0x000000022c327890 */ /* 0x000fe2000ff3e0ff */
[----:B------:R-:W-:Y:S01]  /*ba70*/  UMOV UR41, 0x40004040 ;  /* 0x4000404000297882 */ /* 0x000fe20000000000 */
[----:B------:R-:W-:Y:S01]  /*ba80*/  UIADD3 UR52, UP2, UPT, UR44, 0x4, URZ ;  /* 0x000000042c347890 */ /* 0x000fe2000ff5e0ff */
[----:B------:R-:W-:Y:S01]  /*ba90*/  UTCHMMA tmem[UR12], gdesc[UR40], tmem[UR10], tmem[UR58], idesc[UR59], UPT ;  /* 0x00ff3a280c0079ea */ /* 0x000fe2000b80000a */
[----:B------:R-:W-:-:S03]  /*baa0*/  UIADD3.X UR51, UPT, UPT, UR45, URZ, URZ, UP1, !UPT ;  /* 0x000000ff2d337290 */ /* 0x000fc60008ffe4ff */
[----:B------:R2:W-:Y:S01]  /*bab0*/  UTCHMMA tmem[UR53], gdesc[UR44], tmem[UR10], tmem[UR56], idesc[UR57], UPT ;  /* 0x00ff382c350079ea */ /* 0x0005e2000b80000a */
[----:B------:R-:W-:Y:S02]  /*bac0*/  UIADD3 UR16, UPT, UPT, UR10, 0x40, URZ ;  /* 0x000000400a107890 */ /* 0x000fe4000fffe0ff */
[----:B------:R-:W-:Y:S02]  /*bad0*/  UIADD3 UR17, UPT, UPT, UR10, 0x120, URZ ;  /* 0x000001200a117890 */ /* 0x000fe4000fffe0ff */
[----:B------:R-:W-:Y:S02]  /*bae0*/  UIADD3 UR18, UPT, UPT, UR10, 0x40, URZ ;  /* 0x000000400a127890 */ /* 0x000fe4000fffe0ff */
[----:B------:R-:W-:Y:S02]  /*baf0*/  UIADD3 UR19, UPT, UPT, UR10, 0x128, URZ ;  /* 0x000001280a137890 */ /* 0x000fe4000fffe0ff */
[----:B------:R-:W-:Y:S02]  /*bb00*/  UIADD3 UR20, UPT, UPT, UR10, 0x40, URZ ;  /* 0x000000400a147890 */ /* 0x000fe4000fffe0ff */
[----:B--2---:R-:W-:-:S02]  /*bb10*/  UIADD3.X UR53, UPT, UPT, UR45, URZ, URZ, UP2, !UPT ;  /* 0x000000ff2d357290 */ /* 0x004fc400097fe4ff */
[----:B------:R-:W-:Y:S02]  /*bb20*/  UIADD3 UR21, UPT, UPT, UR10, 0x130, URZ ;  /* 0x000001300a157890 */ /* 0x000fe4000fffe0ff */
[----:B------:R-:W-:Y:S02]  /*bb30*/  UIADD3 UR22, UPT, UPT, UR10, 0x40, URZ ;  /* 0x000000400a167890 */ /* 0x000fe4000fffe0ff */
[----:B------:R-:W-:Y:S02]  /*bb40*/  UIADD3 UR23, UPT, UPT, UR10, 0x138, URZ ;  /* 0x000001380a177890 */ /* 0x000fe4000fffe0ff */
[----:B------:R-:W-:Y:S02]  /*bb50*/  UIADD3 UR62, UPT, UPT, UR10, 0x80, URZ ;  /* 0x000000800a3e7890 */ /* 0x000fe4000fffe0ff */
[----:B------:R-:W-:Y:S01]  /*bb60*/  UIADD3 UR63, UPT, UPT, UR10, 0x140, URZ ;  /* 0x000001400a3f7890 */ /* 0x000fe2000fffe0ff */
[----:B------:R-:W-:Y:S01]  /*bb70*/  UMOV UR54, 0x0 ;  /* 0x0000000000367882 */ /* 0x000fe20000000000 */
[----:B------:R-:W-:Y:S01]  /*bb80*/  UMOV UR55, 0x8100910 ;  /* 0x0810091000377882 */ /* 0x000fe20000000000 */
[----:B------:R-:W-:-:S02]  /*bb90*/  UIADD3 UR64, UPT, UPT, UR10, 0x80, URZ ;  /* 0x000000800a407890 */ /* 0x000fc4000fffe0ff */
[----:B------:R2:W-:Y:S01]  /*bba0*/  UTCHMMA tmem[UR5], gdesc[UR50], tmem[UR10], tmem[UR54], idesc[UR55], UPT ;  /* 0x00ff3632050079ea */ /* 0x0005e2000b80000a */
[----:B------:R-:W-:Y:S02]  /*bbb0*/  UIADD3 UR65, UPT, UPT, UR10, 0x148, URZ ;  /* 0x000001480a417890 */ /* 0x000fe4000fffe0ff */
[----:B------:R3:W-:Y:S01]  /*bbc0*/  UTCHMMA tmem[UR15], gdesc[UR52], tmem[UR10], tmem[UR56], idesc[UR57], UPT ;  /* 0x00ff38340f0079ea */ /* 0x0007e2000b80000a */
[----:B------:R-:W-:Y:S01]  /*bbd0*/  UIADD3 UR66, UPT, UPT, UR10, 0x80, URZ ;  /* 0x000000800a427890 */ /* 0x000fe2000fffe0ff */
[----:B------:R3:W-:Y:S01]  /*bbe0*/  UTCHMMA tmem[UR17], gdesc[UR40], tmem[UR16], tmem[UR58], idesc[UR59], UPT ;  /* 0x00ff3a28110079ea */ /* 0x0007e2000b800010 */
[----:B------:R-:W-:Y:S02]  /*bbf0*/  UIADD3 UR67, UPT, UPT, UR10, 0x150, URZ ;  /* 0x000001500a437890 */ /* 0x000fe4000fffe0ff */
[----:B------:R-:W-:Y:S02]  /*bc00*/  UIADD3 UR68, UPT, UPT, UR10, 0x80, URZ ;  /* 0x000000800a447890 */ /* 0x000fe4000fffe0ff */
        /* <DEDUP_REMOVED lines=36> */
[----:B--2---:R-:W-:Y:S01]  /*be50*/  UMOV UR5, URZ ;  /* 0x000000ff00057c82 */ /* 0x004fe20008000000 */
[----:B------:R3:W-:Y:S01]  /*be60*/  UTCHMMA tmem[UR71], gdesc[UR40], tmem[UR70], tmem[UR42], idesc[UR43], UPT ;  /* 0x00ff2a28470079ea */ /* 0x0007e2000b800046 */
        /* <DEDUP_REMOVED lines=8> */
.L_x_10:
[----:B---3--:R-:W-:Y:S01]  /*bef0*/  R2UR UR15, R189 ;  /* 0x00000000bd0f72ca */ /* 0x008fe200000e0000 */
[----:B------:R-:W-:Y:S01]  /*bf00*/  UISETP.GT.AND UP1, UPT, UR13, URZ, UPT ;  /* 0x000000ff0d00728c */ /* 0x000fe2000bf24270 */
[----:B------:R-:W-:Y:S03]  /*bf10*/  BAR.SYNC.DEFER_BLOCKING 0x0 ;  /* 0x0000000000007b1d */ /* 0x000fe60000010000 */
[----:B------:R-:W-:Y:S01]  /*bf20*/  USEL UR5, URZ, 0x4, !UP1 ;  /* 0x00000004ff057887 */ /* 0x000fe2000c800000 */
[----:B-1----:R-:W-:Y:S01]  /*bf30*/  IADD3 R4, P3, PT, R174, R188, RZ ;  /* 0x000000bcae047210 */ /* 0x002fe20007f7e0ff */
[----:B------:R-:W-:Y:S01]  /*bf40*/  UISETP.GT.AND UP2, UPT, UR13, 0x1, UPT ;  /* 0x000000010d00788c */ /* 0x000fe2000bf44270 */
[----:B------:R-:W2:Y:S05]  /*bf50*/  LDL R12, [R1] ;  /* 0x00000000010c7983 */ /* 0x000eaa0000100800 */
[----:B------:R-:W-:Y:S01]  /*bf60*/  UISETP.GE.AND UP1, UPT, UR8, UR15, UPT ;  /* 0x0000000f0800728c */ /* 0x000fe2000bf26270 */
[----:B------:R-:W3:Y:S03]  /*bf70*/  LDL R11, [R1+0x8] ;  /* 0x00000800010b7983 */ /* 0x000ee60000100800 */
[----:B------:R-:W-:Y:S01]  /*bf80*/  USEL UR5, UR5, URZ, !UP1 ;  /* 0x000000ff05057287 */ /* 0x000fe2000c800000 */
[----:B------:R-:W4:Y:S04]  /*bf90*/  LDL R16, [R1+0x4] ;  /* 0x0000040001107983 */ /* 0x000f280000100800 */
[----:B------:R-:W5:Y:S01]  /*bfa0*/  LDL R15, [R1+0x10] ;  /* 0x00001000010f7983 */ /* 0x000f620000100800 */
[----:B------:R-:W-:-:S02]  /*bfb0*/  ISETP.NE.U32.AND P2, PT, RZ, UR5, PT ;  /* 0x00000005ff007c0c */ /* 0x000fc4000bf45070 */
[----:B------:R-:W-:Y:S01]  /*bfc0*/  IADD3.X R5, PT, PT, R175, R181, RZ, P3, !PT ;  /* 0x000000b5af057210 */ /* 0x000fe20001ffe4ff */
[----:B------:R-:W2:Y:S04]  /*bfd0*/  LDL R10, [R1+0xc] ;  /* 0x00000c00010a7983 */ /* 0x000ea80000100800 */
[----:B------:R-:W2:Y:S04]  /*bfe0*/  LDL R9, [R1+0x18] ;  /* 0x0000180001097983 */ /* 0x000ea80000100800 */
[----:B------:R-:W2:Y:S04]  /*bff0*/  LDL R6, [R1+0x14] ;  /* 0x0000140001067983 */ /* 0x000ea80000100800 */
[----:B------:R-:W-:Y:S01]  /*c000*/  @!PT LDS RZ, [RZ] ;  /* 0x00000000fffff984 */ /* 0x000fe20000000800 */
[----:B------:R-:W-:Y:S01]  /*c010*/  @!PT LDS RZ, [RZ] ;  /* 0x00000000fffff984 */ /* 0x000fe20000000800 */
[----:B------:R-:W-:Y:S01]  /*c020*/  @!PT LDS RZ, [RZ] ;  /* 0x00000000fffff984 */ /* 0x000fe20000000800 */
[----:B------:R1:W-:Y:S04]  /*c030*/  LDGSTS.E [R0], desc[UR24][R4.64], P2 ;  /* 0x0000000004007fae */ /* 0x0003e800091a1018 */
[----:B------:R-:W2:Y:S04]  /*c040*/  LDL R14, [R1+0x20] ;  /* 0x00002000010e7983 */ /* 0x000ea80000100800 */
[----:B------:R-:W2:Y:S01]  /*c050*/  LDL R8, [R1+0x1c] ;  /* 0x00001c0001087983 */ /* 0x000ea20000100800 */
[----:B-1----:R-:W-:-:S03]  /*c060*/  IADD3 R4, P3, PT, R174, R187, RZ ;  /* 0x000000bbae047210 */ /* 0x002fc60007f7e0ff */
[----:B------:R-:W2:Y:S01]  /*c070*/  LDL R7, [R1+0x28] ;  /* 0x0000280001077983 */ /* 0x000ea20000100800 */
[----:B------:R-:W-:Y:S02]  /*c080*/  USEL UR5, URZ, 0x4, !UP2 ;  /* 0x00000004ff057887 */ /* 0x000fe4000d000000 */
[----:B------:R-:W-:Y:S01]  /*c090*/  UISETP.GT.AND UP2, UPT, UR13, 0x2, UPT ;  /* 0x000000020d00788c */ /* 0x000fe2000bf44270 */
[----:B------:R-:W-:Y:S01]  /*c0a0*/  IMAD.X R5, R175, 0x1, R182, P3 ;  /* 0x00000001af057824 */ /* 0x000fe200018e06b6 */
[----:B------:R-:W-:Y:S01]  /*c0b0*/  USEL UR5, UR5, URZ, !UP1 ;  /* 0x000000ff05057287 */ /* 0x000fe2000c800000 */
[----:B------:R-:W2:Y:S04]  /*c0c0*/  LDL R18, [R1+0x24] ;  /* 0x0000240001127983 */ /* 0x000ea80000100800 */
[----:B------:R1:W-:Y:S04]  /*c0d0*/  LDGSTS.E [R0+0x200], desc[UR24][R4.64], P2 ;  /* 0x0020000004007fae */ /* 0x0003e800091a1018 */
[----:B------:R-:W2:Y:S04]  /*c0e0*/  LDL R17, [R1+0x34] ;  /* 0x0000340001117983 */ /* 0x000ea80000100800 */
[----:B------:R-:W2:Y:S01]  /*c0f0*/  LDL R13, [R1+0x30] ;  /* 0x00003000010d7983 */ /* 0x000ea20000100800 */
[----:B-1----:R-:W-:-:S03]  /*c100*/  IADD3 R4, P3, PT, R174, R186, RZ ;  /* 0x000000baae047210 */ /* 0x002fc60007f7e0ff */
[----:B------:R-:W2:Y:S02]  /*c110*/  LDL R21, [R1+0x2c4] ;  /* 0x0002c40001157983 */ /* 0x000ea40000100800 */
[----:B------:R-:W-:Y:S02]  /*c120*/  IMAD.X R5, R175, 0x1, R183, P3 ;  /* 0x00000001af057824 */ /* 0x000fe400018e06b7 */
[----:B------:R-:W2:Y:S04]  /*c130*/  LDL R20, [R1+0x2c0] ;  /* 0x0002c00001147983 */ /* 0x000ea80000100800 */
[----:B------:R1:W-:Y:S04]  /*c140*/  LDGSTS.E [R0+0x400], desc[UR24][R4.64], P2 ;  /* 0x0040000004007fae */ /* 0x0003e800091a1018 */
[----:B------:R-:W2:Y:S01]  /*c150*/  LDL R19, [R1+0x2cc] ;  /* 0x0002cc0001137983 */ /* 0x000ea20000100800 */
[----:B-1----:R-:W-:-:S05]  /*c160*/  IADD3 R4, P3, PT, R174, R185, RZ ;  /* 0x000000b9ae047210 */ /* 0x002fca0007f7e0ff */
[----:B------:R-:W-:-:S05]  /*c170*/  IMAD.X R5, R175, 0x1, R184, P3 ;  /* 0x00000001af057824 */ /* 0x000fca00018e06b8 */
[----:B------:R1:W-:Y:S01]  /*c180*/  LDGSTS.E [R0+0x600], desc[UR24][R4.64], P2 ;  /* 0x0060000004007fae */ /* 0x0003e200091a1018 */
[----:B------:R-:W-:Y:S01]  /*c190*/  ISETP.NE.U32.AND P2, PT, RZ, UR5, PT ;  /* 0x00000005ff007c0c */ /* 0x000fe2000bf45070 */
[----:B------:R-:W-:Y:S02]  /*c1a0*/  USEL UR5, URZ, 0x4, !UP2 ;  /* 0x00000004ff057887 */ /* 0x000fe4000d000000 */
[----:B------:R-:W-:Y:S02]  /*c1b0*/  UISETP.GT.AND UP2, UPT, UR13, 0x3, UPT ;  /* 0x000000030d00788c */ /* 0x000fe4000bf44270 */
[----:B------:R-:W-:Y:S01]  /*c1c0*/  USEL UR5, UR5, URZ, !UP1 ;  /* 0x000000ff05057287 */ /* 0x000fe2000c800000 */
[----:B-1----:R-:W-:-:S04]  /*c1d0*/  IADD3 R4, P3, PT, R174, R192, RZ ;  /* 0x000000c0ae047210 */ /* 0x002fc80007f7e0ff */
[----:B------:R-:W-:-:S05]  /*c1e0*/  IADD3.X R5, PT, PT, R175, R191, RZ, P3, !PT ;  /* 0x000000bfaf057210 */ /* 0x000fca0001ffe4ff */
[----:B------:R1:W-:Y:S02]  /*c1f0*/  LDGSTS.E [R0+0x800], desc[UR24][R4.64], P2 ;  /* 0x0080000004007fae */ /* 0x0003e400091a1018 */
[----:B-1----:R-:W-:-:S05]  /*c200*/  IADD3 R4, P3, PT, R174, R194, RZ ;  /* 0x000000c2ae047210 */ /* 0x002fca0007f7e0ff */
[----:B------:R-:W-:-:S05]  /*c210*/  IMAD.X R5, R175, 0x1, R193, P3 ;  /* 0x00000001af057824 */ /* 0x000fca00018e06c1 */
[----:B------:R1:W-:Y:S02]  /*c220*/  LDGSTS.E [R0+0xa00], desc[UR24][R4.64], P2 ;  /* 0x00a0000004007fae */ /* 0x0003e400091a1018 */
[----:B-1----:R-:W-:-:S05]  /*c230*/  IADD3 R4, P3, PT, R174, R196, RZ ;  /* 0x000000c4ae047210 */ /* 0x002fca0007f7e0ff */
[----:B------:R-:W-:-:S05]  /*c240*/  IMAD.X R5, R175, 0x1, R195, P3 ;  /* 0x00000001af057824 */ /* 0x000fca00018e06c3 */
[----:B------:R1:W-:Y:S02]  /*c250*/  LDGSTS.E [R0+0xc00], desc[UR24][R4.64], P2 ;  /* 0x00c0000004007fae */ /* 0x0003e400091a1018 */
        /* <DEDUP_REMOVED lines=84> */
[----:B------:R-:W-:-:S04]  /*c7a0*/  USEL UR5, URZ, 0x4, !UP2 ;  /* 0x00000004ff057887 */ /* 0x000fc8000d000000 */
        /* <DEDUP_REMOVED lines=13> */
[----:B------:R-:W-:Y:S02]  /*c880*/  ISETP.NE.U32.AND P2, PT, RZ, UR5, PT ;  /* 0x00000005ff007c0c */ /* 0x000fe4000bf45070 */
[----:B--2---:R-:W-:Y:S02]  /*c890*/  IADD3 R4, P3, PT, R174, R12, RZ ;  /* 0x0000000cae047210 */ /* 0x004fe40007f7e0ff */
[----:B------:R-:W2:Y:S02]  /*c8a0*/  LDL R12, [R1+0x3c] ;  /* 0x00003c00010c7983 */ /* 0x000ea40000100800 */
[----:B------:R-:W-:-:S07]  /*c8b0*/  IADD3.X R5, PT, PT, R175, R252, RZ, P3, !PT ;  /* 0x000000fcaf057210 */ /* 0x000fce0001ffe4ff */
[----:B------:R3:W-:Y:S02]  /*c8c0*/  LDGSTS.E [R0+0x4000], desc[UR24][R4.64], P2 ;  /* 0x0400000004007fae */ /* 0x0007e400091a1018 */
[C---:B---3--:R-:W-:Y:S02]  /*c8d0*/  IADD3 R4, P3, PT, R174.reuse, R11, RZ ;  /* 0x0000000bae047210 */ /* 0x048fe40007f7e0ff */
[----:B------:R-:W3:Y:S03]  /*c8e0*/  LDL R11, [R1+0x38] ;  /* 0x00003800010b7983 */ /* 0x000ee60000100800 */
[C---:B----4-:R-:W-:Y:S01]  /*c8f0*/  IMAD.X R5, R175.reuse, 0x1, R16, P3 ;  /* 0x00000001af057824 */ /* 0x050fe200018e0610 */
[----:B------:R-:W-:Y:S01]  /*c900*/  UISETP.GT.AND UP2, UPT, UR13, 0x9, UPT ;  /* 0x000000090d00788c */ /* 0x000fe2000bf44270 */
[----:B------:R-:W4:Y:S04]  /*c910*/  LDL R16, [R1+0x48] ;  /* 0x0000480001107983 */ /* 0x000f280000100800 */
[----:B------:R5:W-:Y:S02]  /*c920*/  LDGSTS.E [R0+0x4200], desc[UR24][R4.64], P2 ;  /* 0x0420000004007fae */ /* 0x000be400091a1018 */
[----:B-----5:R-:W-:Y:S01]  /*c930*/  IADD3 R4, P3, PT, R174, R15, RZ ;  /* 0x0000000fae047210 */ /* 0x020fe20007f7e0ff */
[----:B------:R-:W-:Y:S01]  /*c940*/  USEL UR5, URZ, 0x4, !UP2 ;  /* 0x00000004ff057887 */ /* 0x000fe2000d000000 */
[----:B------:R-:W5:Y:S03]  /*c950*/  LDL R15, [R1+0x54] ;  /* 0x00005400010f7983 */ /* 0x000f660000100800 */
[----:B------:R-:W-:-:S02]  /*c960*/  IMAD.X R5, R175, 0x1, R10, P3 ;  /* 0x00000001af057824 */ /* 0x000fc400018e060a */
[----:B------:R-:W4:Y:S04]  /*c970*/  LDL R10, [R1+0x44] ;  /* 0x00004400010a7983 */ /* 0x000f280000100800 */
[----:B------:R1:W-:Y:S02]  /*c980*/  LDGSTS.E [R0+0x4400], desc[UR24][R4.64], P2 ;  /* 0x0440000004007fae */ /* 0x0003e400091a1018 */
[----:B-1----:R-:W-:Y:S02]  /*c990*/  IADD3 R4, P3, PT, R174, R9, RZ ;  /* 0x00000009ae047210 */ /* 0x002fe40007f7e0ff */
[----:B------:R-:W5:Y:S03]  /*c9a0*/  LDL R9, [R1+0x40] ;  /* 0x0000400001097983 */ /* 0x000f660000100800 */
[----:B------:R-:W-:-:S02]  /*c9b0*/  IMAD.X R5, R175, 0x1, R6, P3 ;  /* 0x00000001af057824 */ /* 0x000fc400018e0606 */
[----:B------:R-:W5:Y:S01]  /*c9c0*/  LDL R6, [R1+0x4c] ;  /* 0x00004c0001067983 */ /* 0x000f620000100800 */
[----:B------:R-:W-:-:S03]  /*c9d0*/  USEL UR5, UR5, URZ, !UP1 ;  /* 0x000000ff05057287 */ /* 0x000fc6000c800000 */
[----:B------:R1:W-:Y:S03]  /*c9e0*/  LDGSTS.E [R0+0x4600], desc[UR24][R4.64], P2 ;  /* 0x0460000004007fae */ /* 0x0003e600091a1018 */
[----:B------:R-:W-:Y:S02]  /*c9f0*/  ISETP.NE.U32.AND P2, PT, RZ, UR5, PT ;  /* 0x00000005ff007c0c */ /* 0x000fe4000bf45070 */
[C---:B-1----:R-:W-:Y:S02]  /*ca00*/  IADD3 R4, P3, PT, R174.reuse, R14, RZ ;  /* 0x0000000eae047210 */ /* 0x042fe40007f7e0ff */
[----:B------:R-:W5:Y:S02]  /*ca10*/  LDL R14, [R1+0x50] ;  /* 0x00005000010e7983 */ /* 0x000f640000100800 */
[----:B------:R-:W-:Y:S02]  /*ca20*/  IADD3.X R5, PT, PT, R175, R8, RZ, P3, !PT ;  /* 0x00000008af057210 */ /* 0x000fe40001ffe4ff */
[----:B------:R-:W5:Y:S05]  /*ca30*/  LDL R8, [R1+0x5c] ;  /* 0x00005c0001087983 */ /* 0x000f6a0000100800 */
[----:B------:R1:W-:Y:S02]  /*ca40*/  LDGSTS.E [R0+0x4800], desc[UR24][R4.64], P2 ;  /* 0x0480000004007fae */ /* 0x0003e400091a1018 */
[----:B-1----:R-:W-:-:S02]  /*ca50*/  IADD3 R4, P3, PT, R174, R7, RZ ;  /* 0x00000007ae047210 */ /* 0x002fc40007f7e0ff */
[----:B------:R-:W5:Y:S03]  /*ca60*/  LDL R7, [R1+0x58] ;  /* 0x0000580001077983 */ /* 0x000f660000100800 */
[C---:B------:R-:W-:Y:S01]  /*ca70*/  IMAD.X R5, R175.reuse, 0x1, R18, P3 ;  /* 0x00000001af057824 */ /* 0x040fe200018e0612 */
[----:B------:R-:W-:Y:S01]  /*ca80*/  UISETP.GT.AND UP2, UPT, UR13, 0xa, UPT ;  /* 0x0000000a0d00788c */ /* 0x000fe2000bf44270 */
[----:B------:R-:W5:Y:S04]  /*ca90*/  LDL R18, [R1+0x68] ;  /* 0x0000680001127983 */ /* 0x000f680000100800 */
[----:B------:R1:W-:Y:S02]  /*caa0*/  LDGSTS.E [R0+0x4a00], desc[UR24][R4.64], P2 ;  /* 0x04a0000004007fae */ /* 0x0003e400091a1018 */
[----:B-1----:R-:W-:Y:S01]  /*cab0*/  IADD3 R4, P3, PT, R174, R17, RZ ;  /* 0x00000011ae047210 */ /* 0x002fe20007f7e0ff */
[----:B------:R-:W-:Y:S01]  /*cac0*/  USEL UR5, URZ, 0x4, !UP2 ;  /* 0x00000004ff057887 */ /* 0x000fe2000d000000 */
[----:B------:R-:W5:Y:S03]  /*cad0*/  LDL R17, [R1+0x74] ;  /* 0x0000740001117983 */ /* 0x000f660000100800 */
[----:B------:R-:W-:-:S02]  /*cae0*/  IMAD.X R5, R175, 0x1, R13, P3 ;  /* 0x00000001af057824 */ /* 0x000fc400018e060d */
[----:B------:R-:W5:Y:S04]  /*caf0*/  LDL R13, [R1+0x64] ;  /* 0x00006400010d7983 */ /* 0x000f680000100800 */
[----:B------:R2:W-:Y:S01]  /*cb00*/  LDGSTS.E [R0+0x4c00], desc[UR24][R4.64], P2 ;  /* 0x04c0000004007fae */ /* 0x0005e200091a1018 */
[----:B------:R-:W-:Y:S01]  /*cb10*/  USEL UR5, UR5, URZ, !UP1 ;  /* 0x000000ff05057287 */ /* 0x000fe2000c800000 */
[----:B--2---:R-:W-:Y:S02]  /*cb20*/  IADD3 R4, P3, PT, R174, R12, RZ ;  /* 0x0000000cae047210 */ /* 0x004fe40007f7e0ff */
[----:B------:R-:W2:Y:S03]  /*cb30*/  LDL R12, [R1+0x60] ;  /* 0x00006000010c7983 */ /* 0x000ea60000100800 */
[----:B---3--:R-:W-:-:S02]  /*cb40*/  IMAD.X R5, R175, 0x1, R11, P3 ;  /* 0x00000001af057824 */ /* 0x008fc400018e060b */
[----:B------:R-:W3:Y:S04]  /*cb50*/  LDL R11, [R1+0x6c] ;  /* 0x00006c00010b7983 */ /* 0x000ee80000100800 */
[----:B------:R4:W-:Y:S01]  /*cb60*/  LDGSTS.E [R0+0x4e00], desc[UR24][R4.64], P2 ;  /* 0x04e0000004007fae */ /* 0x0009e200091a1018 */
[----:B------:R-:W-:Y:S02]  /*cb70*/  ISETP.NE.U32.AND P2, PT, RZ, UR5, PT ;  /* 0x00000005ff007c0c */ /* 0x000fe4000bf45070 */
[----:B----4-:R-:W-:Y:S02]  /*cb80*/  IADD3 R4, P3, PT, R174, R10, RZ ;  /* 0x0000000aae047210 */ /* 0x010fe40007f7e0ff */
[----:B------:R-:W4:Y:S02]  /*cb90*/  LDL R10, [R1+0x70] ;  /* 0x00007000010a7983 */ /* 0x000f240000100800 */
[----:B-----5:R-:W-:-:S02]  /*cba0*/  IADD3.X R5, PT, PT, R175, R9, RZ, P3, !PT ;  /* 0x00000009af057210 */ /* 0x020fc40001ffe4ff */
[----:B------:R-:W5:Y:S05]  /*cbb0*/  LDL R9, [R1+0x7c] ;  /* 0x00007c0001097983 */ /* 0x000f6a0000100800 */
[----:B------:R1:W-:Y:S02]  /*cbc0*/  LDGSTS.E [R0+0x5000], desc[UR24][R4.64], P2 ;  /* 0x0500000004007fae */ /* 0x0003e400091a1018 */
[C---:B-1----:R-:W-:Y:S02]  /*cbd0*/  IADD3 R4, P3, PT, R174.reuse, R6, RZ ;  /* 0x00000006ae047210 */ /* 0x042fe40007f7e0ff */
        /* <DEDUP_REMOVED lines=18> */
[----:B-1----:R-:W-:Y:S02]  /*cd00*/  IADD3 R4, P3, PT, R174, R13, RZ ;  /* 0x0000000dae047210 */ /* 0x002fe40007f7e0ff */
[----:B------:R-:W5:Y:S01]  /*cd10*/  LDL R13, [R1+0x90] ;  /* 0x00009000010d7983 */ /* 0x000f620000100800 */
[----:B------:R-:W-:-:S04]  /*cd20*/  UISETP.GT.AND UP2, UPT, UR13, 0xc, UPT ;  /* 0x0000000c0d00788c */ /* 0x000fc8000bf44270 */
[----:B------:R-:W-:-:S04]  /*cd30*/  USEL UR5, URZ, 0x4, !UP2 ;  /* 0x00000004ff057887 */ /* 0x000fc8000d000000 */
[----:B------:R-:W-:Y:S01]  /*cd40*/  USEL UR5, UR5, URZ, !UP1 ;  /* 0x000000ff05057287 */ /* 0x000fe2000c800000 */
[C---:B--2---:R-:W-:Y:S02]  /*cd50*/  IADD3.X R5, PT, PT, R175.reuse, R12, RZ, P3, !PT ;  /* 0x0000000caf057210 */ /* 0x044fe40001ffe4ff */
[----:B------:R-:W2:Y:S04]  /*cd60*/  LDL R12, [R1+0x9c] ;  /* 0x00009c00010c7983 */ /* 0x000ea80000100800 */
[----:B------:R3:W-:Y:S02]  /*cd70*/  LDGSTS.E [R0+0x5800], desc[UR24][R4.64], P2 ;  /* 0x0580000004007fae */ /* 0x0007e400091a1018 */
[----:B---3--:R-:W-:Y:S02]  /*cd80*/  IADD3 R4, P3, PT, R174, R11, RZ ;  /* 0x0000000bae047210 */ /* 0x008fe40007f7e0ff */
[----:B------:R-:W3:Y:S03]  /*cd90*/  LDL R11, [R1+0x98] ;  /* 0x00009800010b7983 */ /* 0x000ee60000100800 */
[----:B------:R-:W-:-:S02]  /*cda0*/  IMAD.X R5, R175, 0x1, R18, P3 ;  /* 0x00000001af057824 */ /* 0x000fc400018e0612 */
[----:B------:R-:W3:Y:S04]  /*cdb0*/  LDL R18, [R1+0xa8] ;  /* 0x0000a80001127983 */ /* 0x000ee80000100800 */
[----:B------:R1:W-:Y:S02]  /*cdc0*/  LDGSTS.E [R0+0x5a00], desc[UR24][R4.64], P2 ;  /* 0x05a0000004007fae */ /* 0x0003e400091a1018 */
[----:B-1----:R-:W-:Y:S02]  /*cdd0*/  IADD3 R4, P3, PT, R174, R17, RZ ;  /* 0x00000011ae047210 */ /* 0x002fe40007f7e0ff */
[----:B------:R-:W3:Y:S03]  /*cde0*/  LDL R17, [R1+0xb4] ;  /* 0x0000b40001117983 */ /* 0x000ee60000100800 */
[----:B----4-:R-:W-:-:S02]  /*cdf0*/  IMAD.X R5, R175, 0x1, R10, P3 ;  /* 0x00000001af057824 */ /* 0x010fc400018e060a */
[----:B------:R-:W4:Y:S04]  /*ce00*/  LDL R10, [R1+0xa4] ;  /* 0x0000a400010a7983 */ /* 0x000f280000100800 */
[----:B------:R5:W-:Y:S02]  /*ce10*/  LDGSTS.E [R0+0x5c00], desc[UR24][R4.64], P2 ;  /* 0x05c0000004007fae */ /* 0x000be400091a1018 */
[----:B-----5:R-:W-:Y:S02]  /*ce20*/  IADD3 R4, P3, PT, R174, R9, RZ ;  /* 0x00000009ae047210 */ /* 0x020fe40007f7e0ff */
[----:B------:R-:W5:Y:S03]  /*ce30*/  LDL R9, [R1+0xa0] ;  /* 0x0000a00001097983 */ /* 0x000f660000100800 */
[----:B------:R-:W-:-:S02]  /*ce40*/  IMAD.X R5, R175, 0x1, R6, P3 ;  /* 0x00000001af057824 */ /* 0x000fc400018e0606 */
[----:B------:R-:W5:Y:S04]  /*ce50*/  LDL R6, [R1+0xac] ;  /* 0x0000ac0001067983 */ /* 0x000f680000100800 */
[----:B------:R1:W-:Y:S01]  /*ce60*/  LDGSTS.E [R0+0x5e00], desc[UR24][R4.64], P2 ;  /* 0x05e0000004007fae */ /* 0x0003e200091a1018 */
[----:B------:R-:W-:Y:S02]  /*ce70*/  ISETP.NE.U32.AND P2, PT, RZ, UR5, PT ;  /* 0x00000005ff007c0c */ /* 0x000fe4000bf45070 */
[----:B-1----:R-:W-:Y:S02]  /*ce80*/  IADD3 R4, P3, PT, R174, R14, RZ ;  /* 0x0000000eae047210 */ /* 0x002fe40007f7e0ff */
[----:B------:R-:W5:Y:S02]  /*ce90*/  LDL R14, [R1+0xb0] ;  /* 0x0000b000010e7983 */ /* 0x000f640000100800 */
[----:B------:R-:W-:-:S02]  /*cea0*/  IADD3.X R5, PT, PT, R175, R8, RZ, P3, !PT ;  /* 0x00000008af057210 */ /* 0x000fc40001ffe4ff */
        /* <DEDUP_REMOVED lines=282> */
[----:B------:R-:W4:Y:S04]  /*e050*/  LDL R6, [R1+0x224] ;  /* 0x0002240001067983 */ /* 0x000f280000100800 */
        /* <DEDUP_REMOVED lines=28> */
[----:B------:R-:W-:-:S02]  /*e220*/  IADD3.X R5, PT, PT, R175, R10, RZ, P3, !PT ;  /* 0x0000000aaf057210 */ /* 0x000fc40001ffe4ff */
[----:B------:R-:W4:Y:S05]  /*e230*/  LDL R10, [R1+0x25c] ;  /* 0x00025c00010a7983 */ /* 0x000f2a0000100800 */
[----:B------:R5:W-:Y:S02]  /*e240*/  LDGSTS.E [R0+0xc800], desc[UR24][R4.64], P2 ;  /* 0x0c80000004007fae */ /* 0x000be400091a1018 */
[C---:B-----5:R-:W-:Y:S02]  /*e250*/  IADD3 R4, P3, PT, R174.reuse, R9, RZ ;  /* 0x00000009ae047210 */ /* 0x060fe40007f7e0ff */
[----:B------:R-:W5:Y:S03]  /*e260*/  LDL R9, [R1+0x258] ;  /* 0x0002580001097983 */ /* 0x000f660000100800 */
[C---:B------:R-:W-:Y:S01]  /*e270*/  IMAD.X R5, R175.reuse, 0x1, R18, P3 ;  /* 0x00000001af057824 */ /* 0x040fe200018e0612 */
[----:B------:R-:W-:Y:S01]  /*e280*/  UISETP.GT.AND UP2, UPT, UR13, 0x1a, UPT ;  /* 0x0000001a0d00788c */ /* 0x000fe2000bf44270 */
[----:B------:R-:W5:Y:S04]  /*e290*/  LDL R18, [R1+0x268] ;  /* 0x0002680001127983 */ /* 0x000f680000100800 */
[----:B------:R1:W-:Y:S02]  /*e2a0*/  LDGSTS.E [R0+0xca00], desc[UR24][R4.64], P2 ;  /* 0x0ca0000004007fae */ /* 0x0003e400091a1018 */
[C---:B-1----:R-:W-:Y:S01]  /*e2b0*/  IADD3 R4, P3, PT, R174.reuse, R17, RZ ;  /* 0x00000011ae047210 */ /* 0x042fe20007f7e0ff */
[----:B------:R-:W-:Y:S01]  /*e2c0*/  USEL UR5, URZ, 0x4, !UP2 ;  /* 0x00000004ff057887 */ /* 0x000fe2000d000000 */
[----:B------:R-:W5:Y:S03]  /*e2d0*/  LDL R17, [R1+0x284] ;  /* 0x0002840001117983 */ /* 0x000f660000100800 */
[----:B------:R-:W-:Y:S01]  /*e2e0*/  IMAD.X R5, R175, 0x1, R14, P3 ;  /* 0x00000001af057824 */ /* 0x000fe200018e060e */
[----:B------:R-:W-:Y:S01]  /*e2f0*/  USEL UR5, UR5, URZ, !UP1 ;  /* 0x000000ff05057287 */ /* 0x000fe2000c800000 */
[----:B------:R-:W5:Y:S04]  /*e300*/  LDL R14, [R1+0x26c] ;  /* 0x00026c00010e7983 */ /* 0x000f680000100800 */
[----:B------:R1:W-:Y:S02]  /*e310*/  LDGSTS.E [R0+0xcc00], desc[UR24][R4.64], P2 ;  /* 0x0cc0000004007fae */ /* 0x0003e400091a1018 */
[----:B-1----:R-:W-:-:S02]  /*e320*/  IADD3 R4, P3, PT, R174, R8, RZ ;  /* 0x00000008ae047210 */ /* 0x002fc40007f7e0ff */
[----:B------:R-:W5:Y:S03]  /*e330*/  LDL R8, [R1+0x264] ;  /* 0x0002640001087983 */ /* 0x000f660000100800 */
[----:B------:R-:W-:Y:S02]  /*e340*/  IMAD.X R5, R175, 0x1, R7, P3 ;  /* 0x00000001af057824 */ /* 0x000fe400018e0607 */
[----:B------:R-:W5:Y:S04]  /*e350*/  LDL R7, [R1+0x260] ;  /* 0x0002600001077983 */ /* 0x000f680000100800 */
[----:B------:R1:W-:Y:S01]  /*e360*/  LDGSTS.E [R0+0xce00], desc[UR24][R4.64], P2 ;  /* 0x0ce0000004007fae */ /* 0x0003e200091a1018 */
[----:B------:R-:W-:-:S02]  /*e370*/  ISETP.NE.U32.AND P2, PT, RZ, UR5, PT ;  /* 0x00000005ff007c0c */ /* 0x000fc4000bf45070 */
[C---:B-1----:R-:W-:Y:S02]  /*e380*/  IADD3 R4, P3, PT, R174.reuse, R13, RZ ;  /* 0x0000000dae047210 */ /* 0x042fe40007f7e0ff */
[----:B------:R-:W5:Y:S02]  /*e390*/  LDL R13, [R1+0x274] ;  /* 0x00027400010d7983 */ /* 0x000f640000100800 */
[----:B--2---:R-:W-:Y:S02]  /*e3a0*/  IADD3.X R5, PT, PT, R175, R12, RZ, P3, !PT ;  /* 0x0000000caf057210 */ /* 0x004fe40001ffe4ff */
[----:B------:R-:W2:Y:S05]  /*e3b0*/  LDL R12, [R1+0x270] ;  /* 0x00027000010c7983 */ /* 0x000eaa0000100800 */
[----:B------:R3:W-:Y:S02]  /*e3c0*/  LDGSTS.E [R0+0xd000], desc[UR24][R4.64], P2 ;  /* 0x0d00000004007fae */ /* 0x0007e400091a1018 */
[----:B---3--:R-:W-:-:S02]  /*e3d0*/  IADD3 R4, P3, PT, R174, R11, RZ ;  /* 0x0000000bae047210 */ /* 0x008fc40007f7e0ff */
[----:B------:R-:W3:Y:S03]  /*e3e0*/  LDL R11, [R1+0x27c] ;  /* 0x00027c00010b7983 */ /* 0x000ee60000100800 */
[----:B----4-:R-:W-:Y:S02]  /*e3f0*/  IMAD.X R5, R175, 0x1, R6, P3 ;  /* 0x00000001af057824 */ /* 0x010fe400018e0606 */
[----:B------:R-:W4:Y:S04]  /*e400*/  LDL R6, [R1+0x278] ;  /* 0x0002780001067983 */ /* 0x000f280000100800 */
[----:B------:R1:W-:Y:S02]  /*e410*/  LDGSTS.E [R0+0xd200], desc[UR24][R4.64], P2 ;  /* 0x0d20000004007fae */ /* 0x0003e400091a1018 */
[----:B-1----:R-:W-:-:S02]  /*e420*/  IADD3 R4, P3, PT, R174, R16, RZ ;  /* 0x00000010ae047210 */ /* 0x002fc40007f7e0ff */
[----:B------:R-:W4:Y:S03]  /*e430*/  LDL R16, [R1+0x280] ;  /* 0x0002800001107983 */ /* 0x000f260000100800 */
[----:B------:R-:W-:Y:S02]  /*e440*/  IMAD.X R5, R175, 0x1, R15, P3 ;  /* 0x00000001af057824 */ /* 0x000fe400018e060f */
[----:B------:R-:W4:Y:S04]  /*e450*/  LDL R15, [R1+0x294] ;  /* 0x00029400010f7983 */ /* 0x000f280000100800 */
[----:B------:R1:W-:Y:S02]  /*e460*/  LDGSTS.E [R0+0xd400], desc[UR24][R4.64], P2 ;  /* 0x0d40000004007fae */ /* 0x0003e400091a1018 */
[----:B-1----:R-:W-:-:S02]  /*e470*/  IADD3 R4, P3, PT, R174, R10, RZ ;  /* 0x0000000aae047210 */ /* 0x002fc40007f7e0ff */
[----:B------:R-:W4:Y:S03]  /*e480*/  LDL R10, [R1+0x28c] ;  /* 0x00028c00010a7983 */ /* 0x000f260000100800 */
[----:B-----5:R-:W-:Y:S02]  /*e490*/  IMAD.X R5, R175, 0x1, R9, P3 ;  /* 0x00000001af057824 */ /* 0x020fe400018e0609 */
[----:B------:R-:W5:Y:S04]  /*e4a0*/  LDL R9, [R1+0x288] ;  /* 0x0002880001097983 */ /* 0x000f680000100800 */
[----:B------:R1:W-:Y:S02]  /*e4b0*/  LDGSTS.E [R0+0xd600], desc[UR24][R4.64], P2 ;  /* 0x0d60000004007fae */ /* 0x0003e400091a1018 */
[----:B-1----:R-:W-:-:S02]  /*e4c0*/  IADD3 R4, P3, PT, R174, R8, RZ ;  /* 0x00000008ae047210 */ /* 0x002fc40007f7e0ff */
[----:B------:R-:W5:Y:S02]  /*e4d0*/  LDL R8, [R1+0x290] ;  /* 0x0002900001087983 */ /* 0x000f640000100800 */
[----:B------:R-:W-:Y:S02]  /*e4e0*/  IADD3.X R5, PT, PT, R175, R7, RZ, P3, !PT ;  /* 0x00000007af057210 */ /* 0x000fe40001ffe4ff */
[----:B------:R-:W5:Y:S01]  /*e4f0*/  LDL R7, [R1+0x29c] ;  /* 0x00029c0001077983 */ /* 0x000f620000100800 */
[----:B------:R-:W-:-:S04]  /*e500*/  UISETP.GT.AND UP2, UPT, UR13, 0x1b, UPT ;  /* 0x0000001b0d00788c */ /* 0x000fc8000bf44270 */
[----:B------:R-:W-:-:S04]  /*e510*/  USEL UR5, URZ, 0x4, !UP2 ;  /* 0x00000004ff057887 */ /* 0x000fc8000d000000 */
[----:B------:R-:W-:-:S06]  /*e520*/  USEL UR5, UR5, URZ, !UP1 ;  /* 0x000000ff05057287 */ /* 0x000fcc000c800000 */
[----:B------:R-:W-:-:S13]  /*e530*/  ISETP.NE.U32.AND P2, PT, RZ, UR5, PT ;  /* 0x00000005ff007c0c */ /* 0x000fda000bf45070 */
[----:B------:R1:W-:Y:S02]  /*e540*/  LDGSTS.E [R0+0xd800], desc[UR24][R4.64], P2 ;  /* 0x0d80000004007fae */ /* 0x0003e400091a1018 */
[C---:B-1----:R-:W-:Y:S02]  /*e550*/  IADD3 R4, P3, PT, R174.reuse, R14, RZ ;  /* 0x0000000eae047210 */ /* 0x042fe40007f7e0ff */
[----:B------:R-:W5:Y:S03]  /*e560*/  LDL R14, [R1+0x298] ;  /* 0x00029800010e7983 */ /* 0x000f660000100800 */
[----:B------:R-:W-:Y:S01]  /*e570*/  IMAD.X R5, R175, 0x1, R18, P3 ;  /* 0x00000001af057824 */ /* 0x000fe200018e0612 */
[----:B------:R-:W-:Y:S01]  /*e580*/  UISETP.GT.AND UP2, UPT, UR13, 0x1c, UPT ;  /* 0x0000001c0d00788c */ /* 0x000fe2000bf44270 */
[----:B------:R-:W5:Y:S04]  /*e590*/  LDL R18, [R1+0x2c8] ;  /* 0x0002c80001127983 */ /* 0x000f680000100800 */
[----:B------:R1:W-:Y:S02]  /*e5a0*/  LDGSTS.E [R0+0xda00], desc[UR24][R4.64], P2 ;  /* 0x0da0000004007fae */ /* 0x0003e400091a1018 */
[----:B-1----:R-:W-:-:S02]  /*e5b0*/  IADD3 R4, P3, PT, R174, R13, RZ ;  /* 0x0000000dae047210 */ /* 0x002fc40007f7e0ff */
[----:B------:R-:W5:Y:S01]  /*e5c0*/  LDL R13, [R1+0x2a4] ;  /* 0x0002a400010d7983 */ /* 0x000f620000100800 */
[----:B------:R-:W-:-:S04]  /*e5d0*/  USEL UR5, URZ, 0x4, !UP2 ;  /* 0x00000004ff057887 */ /* 0x000fc8000d000000 */
[----:B------:R-:W-:Y:S01]  /*e5e0*/  USEL UR5, UR5, URZ, !UP1 ;  /* 0x000000ff05057287 */ /* 0x000fe2000c800000 */
[C---:B--2---:R-:W-:Y:S02]  /*e5f0*/  IMAD.X R5, R175.reuse, 0x1, R12, P3 ;  /* 0x00000001af057824 */ /* 0x044fe400018e060c */
[----:B------:R-:W2:Y:S04]  /*e600*/  LDL R12, [R1+0x2a0] ;  /* 0x0002a000010c7983 */ /* 0x000ea80000100800 */
[----:B------:R3:W-:Y:S02]  /*e610*/  LDGSTS.E [R0+0xdc00], desc[UR24][R4.64], P2 ;  /* 0x0dc0000004007fae */ /* 0x0007e400091a1018 */
[----:B---3--:R-:W-:Y:S02]  /*e620*/  IADD3 R4, P3, PT, R174, R11, RZ ;  /* 0x0000000bae047210 */ /* 0x008fe40007f7e0ff */
[----:B------:R-:W3:Y:S03]  /*e630*/  LDL R11, [R1+0x2ac] ;  /* 0x0002ac00010b7983 */ /* 0x000ee60000100800 */
[----:B----4-:R-:W-:-:S02]  /*e640*/  IMAD.X R5, R175, 0x1, R6, P3 ;  /* 0x00000001af057824 */ /* 0x010fc400018e0606 */
[----:B------:R-:W4:Y:S04]  /*e650*/  LDL R6, [R1+0x2a8] ;  /* 0x0002a80001067983 */ /* 0x000f280000100800 */
[----:B------:R1:W-:Y:S01]  /*e660*/  LDGSTS.E [R0+0xde00], desc[UR24][R4.64], P2 ;  /* 0x0de0000004007fae */ /* 0x0003e200091a1018 */
[----:B------:R-:W-:Y:S02]  /*e670*/  ISETP.NE.U32.AND P2, PT, RZ, UR5, PT ;  /* 0x00000005ff007c0c */ /* 0x000fe4000bf45070 */
[C---:B-1----:R-:W-:Y:S01]  /*e680*/  IADD3 R4, P3, PT, R174.reuse, R17, RZ ;  /* 0x00000011ae047210 */ /* 0x042fe20007f7e0ff */
[----:B------:R-:W-:Y:S01]  /*e690*/  UISETP.GT.AND UP2, UPT, UR13, 0x1d, UPT ;  /* 0x0000001d0d00788c */ /* 0x000fe2000bf44270 */
[----:B------:R-:W4:Y:S02]  /*e6a0*/  LDL R17, [R1+0x2d4] ;  /* 0x0002d40001117983 */ /* 0x000f240000100800 */
[----:B------:R-:W-:Y:S01]  /*e6b0*/  IADD3.X R5, PT, PT, R175, R16, RZ, P3, !PT ;  /* 0x00000010af057210 */ /* 0x000fe20001ffe4ff */
[----:B------:R-:W-:Y:S01]  /*e6c0*/  USEL UR5, URZ, 0x4, !UP2 ;  /* 0x00000004ff057887 */ /* 0x000fe2000d000000 */
[----:B------:R-:W4:Y:S05]  /*e6d0*/  LDL R16, [R1+0x2d0] ;  /* 0x0002d00001107983 */ /* 0x000f2a0000100800 */
[----:B------:R1:W-:Y:S02]  /*e6e0*/  LDGSTS.E [R0+0xe000], desc[UR24][R4.64], P2 ;  /* 0x0e00000004007fae */ /* 0x0003e400091a1018 */
[----:B-1----:R-:W-:-:S02]  /*e6f0*/  IADD3 R4, P3, PT, R174, R10, RZ ;  /* 0x0000000aae047210 */ /* 0x002fc40007f7e0ff */
[----:B------:R-:W4:Y:S03]  /*e700*/  LDL R10, [R1+0x2b4] ;  /* 0x0002b400010a7983 */ /* 0x000f260000100800 */
[C---:B-----5:R-:W-:Y:S02]  /*e710*/  IMAD.X R5, R175.reuse, 0x1, R9, P3 ;  /* 0x00000001af057824 */ /* 0x060fe400018e0609 */
[----:B------:R-:W5:Y:S04]  /*e720*/  LDL R9, [R1+0x2b0] ;  /* 0x0002b00001097983 */ /* 0x000f680000100800 */
[----:B------:R1:W-:Y:S02]  /*e730*/  LDGSTS.E [R0+0xe200], desc[UR24][R4.64], P2 ;  /* 0x0e20000004007fae */ /* 0x0003e400091a1018 */
[----:B-1----:R-:W-:Y:S01]  /*e740*/  IADD3 R4, P3, PT, R174, R15, RZ ;  /* 0x0000000fae047210 */ /* 0x002fe20007f7e0ff */
[----:B------:R-:W-:Y:S01]  /*e750*/  USEL UR5, UR5, URZ, !UP1 ;  /* 0x000000ff05057287 */ /* 0x000fe2000c800000 */
[----:B------:R-:W5:Y:S03]  /*e760*/  LDL R15, [R1+0x2d8] ;  /* 0x0002d800010f7983 */ /* 0x000f660000100800 */
[----:B------:R-:W-:-:S02]  /*e770*/  IMAD.X R5, R175, 0x1, R8, P3 ;  /* 0x00000001af057824 */ /* 0x000fc400018e0608 */
[----:B------:R-:W5:Y:S04]  /*e780*/  LDL R8, [R1+0x2bc] ;  /* 0x0002bc0001087983 */ /* 0x000f680000100800 */
[----:B------:R1:W-:Y:S02]  /*e790*/  LDGSTS.E [R0+0xe400], desc[UR24][R4.64], P2 ;  /* 0x0e40000004007fae */ /* 0x0003e400091a1018 */
[----:B-1----:R-:W-:Y:S02]  /*e7a0*/  IADD3 R4, P3, PT, R174, R7, RZ ;  /* 0x00000007ae047210 */ /* 0x002fe40007f7e0ff */
[----:B------:R-:W5:Y:S01]  /*e7b0*/  LDL R7, [R1+0x2b8] ;  /* 0x0002b80001077983 */ /* 0x000f620000100800 */
[----:B------:R-:W-:Y:S02]  /*e7c0*/  UISETP.NE.U32.AND UP2, UPT, UR5, URZ, UPT ;  /* 0x000000ff0500728c */ /* 0x000fe4000bf45070 */
[----:B------:R-:W-:-:S04]  /*e7d0*/  IMAD.X R5, R175, 0x1, R14, P3 ;  /* 0x00000001af057824 */ /* 0x000fc800018e060e */
[----:B------:R-:W-:Y:S01]  /*e7e0*/  PLOP3.LUT P3, PT, PT, PT, UP2, 0x40, 0x4 ;  /* 0x000000000004781c */ /* 0x000fe20003f6e828 */
[----:B------:R-:W5:Y:S04]  /*e7f0*/  LDL R14, [R1+0x2e4] ;  /* 0x0002e400010e7983 */ /* 0x000f680000100800 */
[----:B------:R1:W-:Y:S02]  /*e800*/  LDGSTS.E [R0+0xe600], desc[UR24][R4.64], P2 ;  /* 0x0e60000004007fae */ /* 0x0003e400091a1018 */
[----:B-1----:R-:W-:Y:S02]  /*e810*/  IADD3 R4, P2, PT, R174, R13, RZ ;  /* 0x0000000dae047210 */ /* 0x002fe40007f5e0ff */
[----:B------:R-:W5:Y:S02]  /*e820*/  LDL R13, [R1+0x2e0] ;  /* 0x0002e000010d7983 */ /* 0x000f640000100800 */
[----:B--2---:R-:W-:-:S02]  /*e830*/  IADD3.X R5, PT, PT, R175, R12, RZ, P2, !PT ;  /* 0x0000000caf057210 */ /* 0x004fc400017fe4ff */
[----:B------:R-:W2:Y:S04]  /*e840*/  LDL R12, [R1+0x2ec] ;  /* 0x0002ec00010c7983 */ /* 0x000ea80000100800 */
[----:B------:R3:W-:Y:S02]  /*e850*/  LDGSTS.E [R0+0xe800], desc[UR24][R4.64], !P3 ;  /* 0x0e80000004007fae */ /* 0x0007e4000d9a1018 */
[----:B---3--:R-:W-:Y:S02]  /*e860*/  IADD3 R4, P2, PT, R174, R11, RZ ;  /* 0x0000000bae047210 */ /* 0x008fe40007f5e0ff */
[----:B------:R-:W-:Y:S01]  /*e870*/  PLOP3.LUT P3, PT, PT, PT, UP2, 0x40, 0x4 ;  /* 0x000000000004781c */ /* 0x000fe20003f6e828 */
[----:B------:R-:W3:Y:S02]  /*e880*/  LDL R11, [R1+0x2e8] ;  /* 0x0002e800010b7983 */ /* 0x000ee40000100800 */
[----:B----4-:R-:W-:-:S02]  /*e890*/  IMAD.X R5, R175, 0x1, R6, P2 ;  /* 0x00000001af057824 */ /* 0x010fc400010e0606 */
[----:B------:R-:W4:Y:S08]  /*e8a0*/  LDL R6, [R1+0x2dc] ;  /* 0x0002dc0001067983 */ /* 0x000f300000100800 */
[----:B------:R1:W-:Y:S01]  /*e8b0*/  LDGSTS.E [R0+0xea00], desc[UR24][R4.64], !P3 ;  /* 0x0ea0000004007fae */ /* 0x0003e2000d9a1018 */
[----:B------:R-:W-:Y:S02]  /*e8c0*/  PLOP3.LUT P3, PT, PT, PT, UP2, 0x40, 0x4 ;  /* 0x000000000004781c */ /* 0x000fe40003f6e828 */
[----:B-1----:R-:W-:-:S02]  /*e8d0*/  IADD3 R4, P2, PT, R174, R10, RZ ;  /* 0x0000000aae047210 */ /* 0x002fc40007f5e0ff */
[----:B------:R-:W2:Y:S03]  /*e8e0*/  LDL R10, [R1+0x2f4] ;  /* 0x0002f400010a7983 */ /* 0x000ea60000100800 */
[----:B-----5:R-:W-:Y:S02]  /*e8f0*/  IMAD.X R5, R175, 0x1, R9, P2 ;  /* 0x00000001af057824 */ /* 0x020fe400010e0609 */
[----:B------:R-:W5:Y:S04]  /*e900*/  LDL R9, [R1+0x2f0] ;  /* 0x0002f00001097983 */ /* 0x000f680000100800 */
[----:B------:R1:W-:Y:S02]  /*e910*/  LDGSTS.E [R0+0xec00], desc[UR24][R4.64], !P3 ;  /* 0x0ec0000004007fae */ /* 0x0003e4000d9a1018 */
[----:B-1----:R-:W-:-:S02]  /*e920*/  IADD3 R4, P2, PT, R174, R8, RZ ;  /* 0x00000008ae047210 */ /* 0x002fc40007f5e0ff */
[----:B------:R-:W5:Y:S03]  /*e930*/  LDL R8, [R1+0x2f8] ;  /* 0x0002f80001087983 */ /* 0x000f660000100800 */
[----:B------:R-:W-:Y:S02]  /*e940*/  IMAD.X R5, R175, 0x1, R7, P2 ;  /* 0x00000001af057824 */ /* 0x000fe400010e0607 */
[----:B------:R-:W5:Y:S01]  /*e950*/  LDL R7, [R1+0x2fc] ;  /* 0x0002fc0001077983 */ /* 0x000f620000100800 */
[----:B------:R-:W-:Y:S01]  /*e960*/  PLOP3.LUT P3, PT, PT, PT, UP2, 0x40, 0x4 ;  /* 0x000000000004781c */ /* 0x000fe20003f6e828 */
[----:B------:R-:W-:-:S04]  /*e970*/  UISETP.GT.AND UP2, UPT, UR13, 0x1e, UPT ;  /* 0x0000001e0d00788c */ /* 0x000fc8000bf44270 */
[----:B------:R-:W-:-:S04]  /*e980*/  USEL UR5, URZ, 0x4, !UP2 ;  /* 0x00000004ff057887 */ /* 0x000fc8000d000000 */
[----:B------:R-:W-:-:S04]  /*e990*/  USEL UR5, UR5, URZ, !UP1 ;  /* 0x000000ff05057287 */ /* 0x000fc8000c800000 */
[----:B------:R1:W-:Y:S02]  /*e9a0*/  LDGSTS.E [R0+0xee00], desc[UR24][R4.64], !P3 ;  /* 0x0ee0000004007fae */ /* 0x0003e4000d9a1018 */
[----:B------:R-:W-:Y:S02]  /*e9b0*/  ISETP.NE.U32.AND P2, PT, RZ, UR5, PT ;  /* 0x00000005ff007c0c */ /* 0x000fe4000bf45070 */
[----:B-1----:R-:W-:-:S04]  /*e9c0*/  IADD3 R4, P3, PT, R174, R21, RZ ;  /* 0x00000015ae047210 */ /* 0x002fc80007f7e0ff */
[----:B------:R-:W-:-:S07]  /*e9d0*/  IADD3.X R5, PT, PT, R175, R20, RZ, P3, !PT ;  /* 0x00000014af057210 */ /* 0x000fce0001ffe4ff */
[----:B------:R1:W-:Y:S02]  /*e9e0*/  LDGSTS.E [R0+0xf000], desc[UR24][R4.64], P2 ;  /* 0x0f00000004007fae */ /* 0x0003e400091a1018 */
[----:B-1----:R-:W-:-:S05]  /*e9f0*/  IADD3 R4, P3, PT, R174, R19, RZ ;  /* 0x00000013ae047210 */ /* 0x002fca0007f7e0ff */
[----:B------:R-:W-:-:S05]  /*ea00*/  IMAD.X R5, R175, 0x1, R18, P3 ;  /* 0x00000001af057824 */ /* 0x000fca00018e0612 */
[----:B------:R1:W-:Y:S01]  /*ea10*/  LDGSTS.E [R0+0xf200], desc[UR24][R4.64], P2 ;  /* 0x0f20000004007fae */ /* 0x0003e200091a1018 */
[----:B------:R-:W-:Y:S01]  /*ea20*/  UISETP.GT.AND UP2, UPT, UR13, 0x1f, UPT ;  /* 0x0000001f0d00788c */ /* 0x000fe2000bf44270 */
[----:B-1----:R-:W-:-:S05]  /*ea30*/  IADD3 R4, P3, PT, R174, R17, RZ ;  /* 0x00000011ae047210 */ /* 0x002fca0007f7e0ff */
[----:B------:R-:W-:Y:S01]  /*ea40*/  IMAD.X R5, R175, 0x1, R16, P3 ;  /* 0x00000001af057824 */ /* 0x000fe200018e0610 */
[----:B------:R-:W-:-:S04]  /*ea50*/  USEL UR5, URZ, 0x4, !UP2 ;  /* 0x00000004ff057887 */ /* 0x000fc8000d000000 */
[----:B------:R4:W-:Y:S01]  /*ea60*/  LDGSTS.E [R0+0xf400], desc[UR24][R4.64], P2 ;  /* 0x0f40000004007fae */ /* 0x0009e200091a1018 */
[----:B------:R-:W-:Y:S01]  /*ea70*/  USEL UR5, UR5, URZ, !UP1 ;  /* 0x000000ff05057287 */ /* 0x000fe2000c800000 */
[----:B----4-:R-:W-:Y:S02]  /*ea80*/  IADD3 R4, P3, PT, R174, R6, RZ ;  /* 0x00000006ae047210 */ /* 0x010fe40007f7e0ff */
[----:B------:R-:W4:Y:S03]  /*ea90*/  LDL R6, [R1+0x2c] ;  /* 0x00002c0001067983 */ /* 0x000f260000100800 */
[----:B------:R-:W-:-:S05]  /*eaa0*/  IMAD.X R5, R175, 0x1, R15, P3 ;  /* 0x00000001af057824 */ /* 0x000fca00018e060f */
[----:B------:R1:W-:Y:S01]  /*eab0*/  LDGSTS.E [R0+0xf600], desc[UR24][R4.64], P2 ;  /* 0x0f60000004007fae */ /* 0x0003e200091a1018 */
[----:B------:R-:W-:Y:S02]  /*eac0*/  ISETP.NE.U32.AND P2, PT, RZ, UR5, PT ;  /* 0x00000005ff007c0c */ /* 0x000fe4000bf45070 */
[----:B-1----:R-:W-:-:S04]  /*ead0*/  IADD3 R4, P3, PT, R174, R14, RZ ;  /* 0x0000000eae047210 */ /* 0x002fc80007f7e0ff */
[----:B------:R-:W-:-:S07]  /*eae0*/  IADD3.X R5, PT, PT, R175, R13, RZ, P3, !PT ;  /* 0x0000000daf057210 */ /* 0x000fce0001ffe4ff */
[----:B------:R2:W-:Y:S02]  /*eaf0*/  LDGSTS.E [R0+0xf800], desc[UR24][R4.64], P2 ;  /* 0x0f80000004007fae */ /* 0x0005e400091a1018 */
[----:B--2---:R-:W-:-:S05]  /*eb00*/  IADD3 R4, P3, PT, R174, R12, RZ ;  /* 0x0000000cae047210 */ /* 0x004fca0007f7e0ff */
[----:B---3--:R-:W-:-:S05]  /*eb10*/  IMAD.X R5, R175, 0x1, R11, P3 ;  /* 0x00000001af057824 */ /* 0x008fca00018e060b */
[----:B------:R1:W-:Y:S02]  /*eb20*/  LDGSTS.E [R0+0xfa00], desc[UR24][R4.64], P2 ;  /* 0x0fa0000004007fae */ /* 0x0003e400091a1018 */
[----:B-1----:R-:W-:-:S05]  /*eb30*/  IADD3 R4, P3, PT, R174, R10, RZ ;  /* 0x0000000aae047210 */ /* 0x002fca0007f7e0ff */
[----:B-----5:R-:W-:-:S05]  /*eb40*/  IMAD.X R5, R175, 0x1, R9, P3 ;  /* 0x00000001af057824 */ /* 0x020fca00018e0609 */
[----:B------:R1:W-:Y:S02]  /*eb50*/  LDGSTS.E [R0+0xfc00], desc[UR24][R4.64], P2 ;  /* 0x0fc0000004007fae */ /* 0x0003e400091a1018 */
[----:B-1----:R-:W-:Y:S02]  /*eb60*/  IADD3 R4, P3, PT, R174, R7, RZ ;  /* 0x00000007ae047210 */ /* 0x002fe40007f7e0ff */
[----:B------:R-:W1:Y:S03]  /*eb70*/  S2R R7, SR_TID.X ;  /* 0x0000000000077919 */ /* 0x000e660000002100 */
[----:B------:R-:W-:-:S05]  /*eb80*/  IMAD.X R5, R175, 0x1, R8, P3 ;  /* 0x00000001af057824 */ /* 0x000fca00018e0608 */
[----:B------:R2:W-:Y:S01]  /*eb90*/  LDGSTS.E [R0+0xfe00], desc[UR24][R4.64], P2 ;  /* 0x0fe0000004007fae */ /* 0x0005e200091a1018 */
[----:B-1----:R-:W-:Y:S01]  /*eba0*/  LOP3.LUT R7, R7, 0x1f, RZ, 0xc0, !PT ;  /* 0x0000001f07077812 */ /* 0x002fe200078ec0ff */
[----:B------:R-:W-:Y:S01]  /*ebb0*/  UIADD3 UR14, UPT, UPT, UR14, 0x1, URZ ;  /* 0x000000010e0e7890 */ /* 0x000fe2000fffe0ff */
[----:B------:R-:W-:Y:S01]  /*ebc0*/  PLOP3.LUT P3, PT, PT, PT, UP1, 0x40, 0x4 ;  /* 0x000000000004781c */ /* 0x000fe20003f6e818 */
[----:B------:R-:W0:Y:S01]  /*ebd0*/  LDGDEPBAR ;  /* 0x00000000000079af */ /* 0x000e220000000000 */
[----:B------:R-:W-:-:S03]  /*ebe0*/  ISETP.GE.AND P2, PT, R7, UR13, PT ;  /* 0x0000000d07007c0c */ /* 0x000fc6000bf46270 */
[----:B------:R-:W3:Y:S01]  /*ebf0*/  LDL R7, [R1+0x4ac] ;  /* 0x0004ac0001077983 */ /* 0x000ee20000100800 */
[----:B--2---:R-:W-:Y:S01]  /*ec00*/  SEL R4, RZ, 0x4, P2 ;  /* 0x00000004ff047807 */ /* 0x004fe20001000000 */
[----:B------:R-:W-:-:S03]  /*ec10*/  UISETP.GT.AND UP2, UPT, UR14, 0x1, UPT ;  /* 0x000000010e00788c */ /* 0x000fc6000bf44270 */
[----:B------:R-:W-:Y:S01]  /*ec20*/  SEL R4, R4, RZ, P3 ;  /* 0x000000ff04047207 */ /* 0x000fe20001800000 */
[----:B------:R-:W-:-:S03]  /*ec30*/  USEL UR14, UR14, URZ, !UP2 ;  /* 0x000000ff0e0e7287 */ /* 0x000fc6000d000000 */
[----:B------:R-:W-:Y:S01]  /*ec40*/  ISETP.NE.U32.AND P2, PT, R4, RZ, PT ;  /* 0x000000ff0400720c */ /* 0x000fe20003f45070 */
[----:B------:R-:W-:Y:S01]  /*ec50*/  ULEA UR5, UR14, UR9, 0xd ;  /* 0x000000090e057291 */ /* 0x000fe2000f8e68ff */
[----:B------:R-:W-:-:S04]  /*ec60*/  IADD3 R4, P3, PT, R3, R180, RZ ;  /* 0x000000b403047210 */ /* 0x000fc80007f7e0ff */
[----:B------:R-:W-:Y:S01]  /*ec70*/  IADD3.X R5, PT, PT, R179, R132, RZ, P3, !PT ;  /* 0x00000084b3057210 */ /* 0x000fe20001ffe4ff */
[----:B----4-:R-:W-:-:S06]  /*ec80*/  VIADD R6, R6, UR5 ;  /* 0x0000000506067c36 */ /* 0x010fcc0008000000 */
[----:B------:R1:W-:Y:S02]  /*ec90*/  LDGSTS.E [R6+0x10000], desc[UR24][R4.64], P2 ;  /* 0x1000000004067fae */ /* 0x0003e400091a1018 */
[----:B-1----:R-:W-:-:S05]  /*eca0*/  IADD3 R4, P3, PT, R3, R176, RZ ;  /* 0x000000b003047210 */ /* 0x002fca0007f7e0ff */
[----:B------:R-:W-:-:S05]  /*ecb0*/  IMAD.X R5, R173, 0x1, R132, P3 ;  /* 0x00000001ad057824 */ /* 0x000fca00018e0684 */
[----:B------:R1:W-:Y:S02]  /*ecc0*/  LDGSTS.E [R6+0x10400], desc[UR24][R4.64], P2 ;  /* 0x1040000004067fae */ /* 0x0003e400091a1018 */
[----:B-1----:R-:W-:-:S05]  /*ecd0*/  IADD3 R4, P3, PT, R3, R168, RZ ;  /* 0x000000a803047210 */ /* 0x002fca0007f7e0ff */
[----:B------:R-:W-:-:S05]  /*ece0*/  IMAD.X R5, R171, 0x1, R132, P3 ;  /* 0x00000001ab057824 */ /* 0x000fca00018e0684 */
[----:B------:R1:W-:Y:S02]  /*ecf0*/  LDGSTS.E [R6+0x10800], desc[UR24][R4.64], P2 ;  /* 0x1080000004067fae */ /* 0x0003e400091a1018 */
        /* <DEDUP_REMOVED lines=15> */
[----:B---3--:R-:W-:Y:S02]  /*edf0*/  VIADD R6, R7, UR5 ;  /* 0x0000000507067c36 */ /* 0x008fe40008000000 */
[----:B------:R-:W2:Y:S01]  /*ee00*/  LDL R7, [R1+0x304] ;  /* 0x0003040001077983 */ /* 0x000ea20000100800 */
[----:B------:R-:W-:-:S05]  /*ee10*/  IADD3 R4, P3, PT, R3, R178, RZ ;  /* 0x000000b203047210 */ /* 0x000fca0007f7e0ff */
        /* <DEDUP_REMOVED lines=21> */
[----:B------:R-:W-:Y:S01]  /*ef70*/  IMAD.X R5, R138, 0x1, R132, P3 ;  /* 0x000000018a057824 */ /* 0x000fe200018e0684 */
[-C--:B------:R-:W-:Y:S02]  /*ef80*/  IADD3 R136, P3, PT, R136, R134.reuse, RZ ;  /* 0x0000008688887210 */ /* 0x080fe40007f7e0ff */
[-C--:B------:R-:W-:Y:S02]  /*ef90*/  IADD3 R135, P4, PT, R135, R134.reuse, RZ ;  /* 0x0000008687877210 */ /* 0x080fe40007f9e0ff */
[-C--:B------:R-:W-:Y:S01]  /*efa0*/  IADD3 R139, P6, PT, R139, R134.reuse, RZ ;  /* 0x000000868b8b7210 */ /* 0x080fe20007fde0ff */
[--C-:B------:R-:W-:Y:S01]  /*efb0*/  IMAD.X R140, R140, 0x1, R133.reuse, P3 ;  /* 0x000000018c8c7824 */ /* 0x100fe200018e0685 */
[-C--:B------:R-:W-:Y:S01]  /*efc0*/  IADD3 R143, P3, PT, R143, R134.reuse, RZ ;  /* 0x000000868f8f7210 */ /* 0x080fe20007f7e0ff */
[--C-:B------:R-:W-:Y:S01]  /*efd0*/  IMAD.X R138, R138, 0x1, R133.reuse, P4 ;  /* 0x000000018a8a7824 */ /* 0x100fe200020e0685 */
[----:B------:R-:W-:Y:S01]  /*efe0*/  UIADD3 UR8, UPT, UPT, UR8, 0x1, URZ ;  /* 0x0000000108087890 */ /* 0x000fe2000fffe0ff */
[----:B------:R1:W-:Y:S02]  /*eff0*/  LDGSTS.E [R6+0x11e00], desc[UR24][R4.64], P2 ;  /* 0x11e0000004067fae */ /* 0x0003e400091a1018 */
[--C-:B------:R-:W-:Y:S01]  /*f000*/  IMAD.X R147, R147, 0x1, R133.reuse, P3 ;  /* 0x0000000193937824 */ /* 0x100fe200018e0685 */
[-C--:B------:R-:W-:Y:S01]  /*f010*/  IADD3 R151, P3, PT, R151, R134.reuse, RZ ;  /* 0x0000008697977210 */ /* 0x080fe20007f7e0ff */
[--C-:B------:R-:W-:Y:S01]  /*f020*/  IMAD.X R144, R144, 0x1, R133.reuse, P6 ;  /* 0x0000000190907824 */ /* 0x100fe200030e0685 */
[-C--:B------:R-:W-:Y:S01]  /*f030*/  IADD3 R141, P4, PT, R141, R134.reuse, RZ ;  /* 0x000000868d8d7210 */ /* 0x080fe20007f9e0ff */
[----:B------:R-:W-:Y:S01]  /*f040*/  USEL UR5, URZ, 0x1, !UP2 ;  /* 0x00000001ff057887 */ /* 0x000fe2000d000000 */
[-C--:B------:R-:W-:Y:S01]  /*f050*/  IADD3 R137, P2, PT, R137, R134.reuse, RZ ;  /* 0x0000008689897210 */ /* 0x080fe20007f5e0ff */
[--C-:B------:R-:W-:Y:S01]  /*f060*/  IMAD.X R154, R154, 0x1, R133.reuse, P3 ;  /* 0x000000019a9a7824 */ /* 0x100fe200018e0685 */
[-C--:B------:R-:W-:Y:S01]  /*f070*/  IADD3 R176, P3, PT, R176, R134.reuse, RZ ;  /* 0x00000086b0b07210 */ /* 0x080fe20007f7e0ff */
[--C-:B------:R-:W-:Y:S01]  /*f080*/  IMAD.X R146, R146, 0x1, R133.reuse, P4 ;  /* 0x0000000192927824 */ /* 0x100fe200020e0685 */
[-C--:B------:R-:W-:Y:S01]  /*f090*/  IADD3 R149, P6, PT, R149, R134.reuse, RZ ;  /* 0x0000008695957210 */ /* 0x080fe20007fde0ff */
[----:B------:R-:W-:Y:S01]  /*f0a0*/  UIADD3 UR13, UPT, UPT, UR13, -0x20, URZ ;  /* 0xffffffe00d0d7890 */ /* 0x000fe2000fffe0ff */
[-C--:B------:R-:W-:Y:S01]  /*f0b0*/  IADD3 R150, P4, PT, R150, R134.reuse, RZ ;  /* 0x0000008696967210 */ /* 0x080fe20007f9e0ff */
[--C-:B------:R-:W-:Y:S01]  /*f0c0*/  IMAD.X R173, R173, 0x1, R133.reuse, P3 ;  /* 0x00000001adad7824 */ /* 0x100fe200018e0685 */
[----:B------:R-:W-:Y:S01]  /*f0d0*/  IADD3.X R142, PT, PT, R142, R133, RZ, P2, !PT ;  /* 0x000000858e8e7210 */ /* 0x000fe200017fe4ff */
[----:B------:R-:W0:Y:S01]  /*f0e0*/  LDGDEPBAR ;  /* 0x00000000000079af */ /* 0x000e220000000000 */
[-C--:B------:R-:W-:Y:S01]  /*f0f0*/  IADD3 R145, P2, PT, R145, R134.reuse, RZ ;  /* 0x0000008691917210 */ /* 0x080fe20007f5e0ff */
[--C-:B------:R-:W-:Y:S01]  /*f100*/  IMAD.X R152, R152, 0x1, R133.reuse, P6 ;  /* 0x0000000198987824 */ /* 0x100fe200030e0685 */
[-C--:B------:R-:W-:Y:S01]  /*f110*/  IADD3 R168, P6, PT, R168, R134.reuse, RZ ;  /* 0x00000086a8a87210 */ /* 0x080fe20007fde0ff */
[----:B------:R-:W-:Y:S01]  /*f120*/  IMAD.X R153, R153, 0x1, R133, P4 ;  /* 0x0000000199997824 */ /* 0x000fe200020e0685 */
[----:B------:R-:W-:-:S02]  /*f130*/  IADD3 R169, P4, PT, R169, R134, RZ ;  /* 0x00000086a9a97210 */ /* 0x000fc40007f9e0ff */
[-C--:B------:R-:W-:Y:S02]  /*f140*/  IADD3.X R148, PT, PT, R148, R133.reuse, RZ, P2, !PT ;  /* 0x0000008594947210 */ /* 0x080fe400017fe4ff */
[-C--:B------:R-:W-:Y:S01]  /*f150*/  IADD3 R155, P2, PT, R155, R134.reuse, RZ ;  /* 0x000000869b9b7210 */ /* 0x080fe20007f5e0ff */
[--C-:B------:R-:W-:Y:S01]  /*f160*/  IMAD.X R171, R171, 0x1, R133.reuse, P6 ;  /* 0x00000001abab7824 */ /* 0x100fe200030e0685 */
[----:B------:R-:W-:Y:S01]  /*f170*/  IADD3 R180, P6, PT, R180, R134, RZ ;  /* 0x00000086b4b47210 */ /* 0x000fe20007fde0ff */
[----:B------:R-:W-:Y:S01]  /*f180*/  IMAD.X R172, R172, 0x1, R133, P4 ;  /* 0x00000001acac7824 */ /* 0x000fe200020e0685 */
[----:B------:R-:W-:Y:S02]  /*f190*/  IADD3.X R170, PT, PT, R170, R133, RZ, P2, !PT ;  /* 0x00000085aaaa7210 */ /* 0x000fe400017fe4ff */
[----:B------:R-:W-:Y:S01]  /*f1a0*/  LEA R174, P4, R190, R174, 0x2 ;  /* 0x000000aebeae7211 */ /* 0x000fe200078810ff */
[----:B------:R-:W-:Y:S01]  /*f1b0*/  ULOP3.LUT UR5, UR6, UR5, URZ, 0x3c, !UPT ;  /* 0x0000000506057292 */ /* 0x000fe2000f8e3cff */
[----:B------:R-:W-:Y:S01]  /*f1c0*/  IADD3 R178, P2, PT, R178, R134, RZ ;  /* 0x00000086b2b27210 */ /* 0x000fe20007f5e0ff */
[----:B-1----:R-:W-:-:S02]  /*f1d0*/  IMAD.U32 R4, RZ, RZ, UR6 ;  /* 0x00000006ff047e24 */ /* 0x002fc4000f8e00ff */
[----:B------:R-:W-:Y:S01]  /*f1e0*/  IMAD.X R179, R179, 0x1, R133, P6 ;  /* 0x00000001b3b37824 */ /* 0x000fe200030e0685 */
[----:B------:R-:W-:Y:S02]  /*f1f0*/  IADD3.X R177, PT, PT, R177, R133, RZ, P2, !PT ;  /* 0x00000085b1b17210 */ /* 0x000fe400017fe4ff */
[----:B--2---:R-:W-:Y:S02]  /*f200*/  ISETP.NE.U32.AND P3, PT, R7, UR8, PT ;  /* 0x0000000807007c0c */ /* 0x004fe4000bf65070 */
[----:B------:R-:W-:-:S04]  /*f210*/  SHF.R.S32.HI R7, RZ, 0x1f, R190 ;  /* 0x0000001fff077819 */ /* 0x000fc800000114be */
[----:B------:R-:W-:-:S05]  /*f220*/  SHF.L.U64.HI R7, R190, 0x2, R7 ;  /* 0x00000002be077819 */ /* 0x000fca0000010207 */
[----:B------:R-:W-:Y:S02]  /*f230*/  IMAD.X R175, R175, 0x1, R7, P4 ;  /* 0x00000001afaf7824 */ /* 0x000fe400020e0607 */
[----:B------:R-:W-:Y:S05]  /*f240*/  @P3 BRA `(.L_x_11) ;  /* 0xffffffbc00143947 */ /* 0x000fea000383ffff */
.L_x_8:
[----:B------:R-:W1:Y:S01]  /*f250*/  LDC R200, c[0x0][0x3b4] ;  /* 0x0000ed00ffc87b82 */ /* 0x000e620000000800 */
[----:B------:R-:W2:Y:S01]  /*f260*/  LDCU UR32, c[0x0][0x3b8] ;  /* 0x00007700ff2077ac */ /* 0x000ea20008000800 */
[----:B------:R-:W3:Y:S01]  /*f270*/  LDCU.64 UR34, c[0x0][0x398] ;  /* 0x00007300ff2277ac */ /* 0x000ee20008000a00 */
[----:B------:R-:W4:Y:S01]  /*f280*/  LDCU.128 UR12, c[0x0][0x390] ;  /* 0x00007200ff0c77ac */ /* 0x000f220008000c00 */
[----:B------:R-:W-:Y:S05]  /*f290*/  @!P1 BRA `(.L_x_12) ;  /* 0x0000000000109947 */ /* 0x000fea0003800000 */
[----:B------:R-:W-:-:S06]  /*f2a0*/  USHF.L.U32 UR6, UR6, 0x1f, URZ ;  /* 0x0000001f06067899 */ /* 0x000fcc00080006ff */
[----:B------:R-:W-:-:S04]  /*f2b0*/  MOV R0, UR6 ;  /* 0x0000000600007c02 */ /* 0x000fc80008000f00 */
[----:B------:R-:W5:Y:S02]  /*f2c0*/  SYNCS.PHASECHK.TRANS64.TRYWAIT P0, [UR4], R0 ;  /* 0x00000000ff0075a7 */ /* 0x000f640008001104 */
[----:B-----5:R-:W-:Y:S05]  /*f2d0*/  @!P0 BRA `(.L_x_13) ;  /* 0x0000005400d88947 */ /* 0x020fea0003800000 */
.L_x_12:
[----:B------:R-:W-:-:S04]  /*f2e0*/  DEPBAR.LE SB0, 0x0 ;  /* 0x000080000000791a */ /* 0x000fc80000000000 */
[----:B------:R-:W-:Y:S01]  /*f2f0*/  BAR.SYNC.DEFER_BLOCKING 0x0 ;  /* 0x0000000000007b1d */ /* 0x000fe20000010000 */
[C---:B-1----:R-:W-:Y:S01]  /*f300*/  IMAD R0, R203.reuse, R200, RZ ;  /* 0x000000c8cb007224 */ /* 0x042fe200078e02ff */
[----:B----4-:R-:W-:Y:S01]  /*f310*/  ISETP.GE.AND P0, PT, R203, UR14, PT ;  /* 0x0000000ecb007c0c */ /* 0x010fe2000bf06270 */
[----:B--2---:R-:W-:-:S03]  /*f320*/  IMAD R207, R202, UR32, RZ ;  /* 0x00000020cacf7c24 */ /* 0x004fc6000f8e02ff */
[----:B------:R-:W1:Y:S01]  /*f330*/  LDCU.64 UR6, c[0x0][0x398] ;  /* 0x00007300ff0677ac */ /* 0x000e620008000a00 */
[----:B------:R-:W2:Y:S01]  /*f340*/  LDCU.64 UR4, c[0x0][0x398] ;  /* 0x00007300ff0477ac */ /* 0x000ea20008000a00 */
[----:B------:R-:W4:Y:S01]  /*f350*/  LDCU.64 UR30, c[0x0][0x398] ;  /* 0x00007300ff1e77ac */ /* 0x000f220008000a00 */
[----:B------:R-:W5:Y:S01]  /*f360*/  LDCU.64 UR28, c[0x0][0x398] ;  /* 0x00007300ff1c77ac */ /* 0x000f620008000a00 */
[----:B------:R-:W3:Y:S01]  /*f370*/  LDCU.64 UR26, c[0x0][0x398] ;  /* 0x00007300ff1a77ac */ /* 0x000ee20008000a00 */
[----:B------:R-:W1:Y:S02]  /*f380*/  @!P5 SYNCS.CCTL.IV [UR9+0x14000] ;  /* 0x01400000ff00d9b1 */ /* 0x000e640008000009 */
[----:B-1----:R-:W-:Y:S01]  /*f390*/  BAR.SYNC.DEFER_BLOCKING 0x0 ;  /* 0x0000000000007b1d */ /* 0x002fe20000010000 */
[----:B------:R-:W-:-:S05]  /*f3a0*/  LEA R2, P1, R0, UR12, 0x2 ;  /* 0x0000000c00027c11 */ /* 0x000fca000f8210ff */
[----:B------:R-:W1:Y:S01]  /*f3b0*/  LDCU.64 UR22, c[0x0][0x398] ;  /* 0x00007300ff1677ac */ /* 0x000e620008000a00 */
[----:B------:R-:W1:Y:S01]  /*f3c0*/  LDTM.x64 R4, tmem[UR11] ;  /* 0x0000000b000479ee */ /* 0x000e620008340000 */
[----:B---3--:R-:W-:Y:S01]  /*f3d0*/  ISETP.LT.AND P0, PT, R202, UR35, !P0 ;  /* 0x00000023ca007c0c */ /* 0x008fe2000c701270 */
[----:B------:R-:W3:Y:S01]  /*f3e0*/  LDTM.x64 R132, tmem[UR11+0x40] ;  /* 0x0000400b008479ee */ /* 0x000ee20008340000 */
[----:B------:R-:W-:Y:S01]  /*f3f0*/  LEA.HI.X.SX32 R3, R0, UR13, 0x2, P1 ;  /* 0x0000000d00037c11 */ /* 0x000fe200088f16ff */
[----:B------:R-:W2:Y:S01]  /*f400*/  LDTM.x64 R68, tmem[UR11+0x80] ;  /* 0x0000800b004479ee */ /* 0x000ea20008340000 */
[----:B------:R-:W1:Y:S01]  /*f410*/  LDCU.64 UR20, c[0x0][0x398] ;  /* 0x00007300ff1477ac */ /* 0x000e620008000a00 */
[----:B------:R-:W1:Y:S01]  /*f420*/  LDCU.64 UR18, c[0x0][0x398] ;  /* 0x00007300ff1277ac */ /* 0x000e620008000a00 */
[----:B------:R-:W2:Y:S01]  /*f430*/  LDCU.64 UR16, c[0x0][0x398] ;  /* 0x00007300ff1077ac */ /* 0x000ea20008000a00 */
[----:B------:R-:W2:Y:S01]  /*f440*/  @!P5 SYNCS.CCTL.IV [UR9+0x14008] ;  /* 0x01400800ff00d9b1 */ /* 0x000ea20008000009 */
[----:B------:R-:W2:Y:S01]  /*f450*/  LDCU.64 UR8, c[0x0][0x398] ;  /* 0x00007300ff0877ac */ /* 0x000ea20008000a00 */
[----:B------:R-:W2:Y:S01]  /*f460*/  LDCU UR52, c[0x0][0x398] ;  /* 0x00007300ff3477ac */ /* 0x000ea20008000800 */
[----:B-1----:R-:W-:Y:S01]  /*f470*/  STL [R1+0x4], R5 ;  /* 0x0000040501007387 */ /* 0x002fe20000100800 */
[----:B------:R-:W-:Y:S01]  /*f480*/  IMAD.MOV.U32 R198, RZ, RZ, R4 ;  /* 0x000000ffffc67224 */ /* 0x000fe200078e0004 */
[----:B------:R-:W-:Y:S01]  /*f490*/  MOV R250, R27 ;  /* 0x0000001b00fa7202 */ /* 0x000fe20000000f00 */
[----:B------:R-:W-:Y:S01]  /*f4a0*/  IMAD.MOV.U32 R252, RZ, RZ, R25 ;  /* 0x000000fffffc7224 */ /* 0x000fe200078e0019 */
[----:B------:R-:W-:Y:S01]  /*f4b0*/  STL.64 [R1+0x8], R6 ;  /* 0x0000080601007387 */ /* 0x000fe20000100a00 */
        /* <DEDUP_REMOVED lines=12> */
[----:B------:R-:W-:Y:S01]  /*f580*/  IMAD.WIDE R196, R207, 0x4, R2 ;  /* 0x00000004cfc47825 */ /* 0x000fe200078e0202 */
[----:B------:R-:W-:Y:S01]  /*f590*/  MOV R234, R43 ;  /* 0x0000002b00ea7202 */ /* 0x000fe20000000f00 */
[----:B------:R-:W1:Y:S01]  /*f5a0*/  LDCU UR54, c[0x0][0x398] ;  /* 0x00007300ff3677ac */ /* 0x000e620008000800 */
        /* <DEDUP_REMOVED lines=20> */
[----:B------:R-:W-:Y:S01]  /*f6f0*/  STL [R1+0x50], R24 ;  /* 0x0000501801007387 */ /* 0x000fe20000100800 */
[----:B------:R-:W-:Y:S01]  /*f700*/  IMAD.MOV.U32 R229, RZ, RZ, R48 ;  /* 0x000000ffffe57224 */ /* 0x000fe200078e0030 */
[----:B------:R-:W-:Y:S01]  /*f710*/  MOV R210, R67 ;  /* 0x0000004300d27202 */ /* 0x000fe20000000f00 */
[----:B------:R-:W-:Y:S01]  /*f720*/  IMAD.MOV.U32 R228, RZ, RZ, R49 ;  /* 0x000000ffffe47224 */ /* 0x000fe200078e0031 */
[----:B------:R1:W-:Y:S01]  /*f730*/  STL [R1+0x530], R251 ;  /* 0x000530fb01007387 */ /* 0x0003e20000100800 */
[----:B------:R-:W-:Y:S01]  /*f740*/  IMAD.MOV.U32 R227, RZ, RZ, R50 ;  /* 0x000000ffffe37224 */ /* 0x000fe200078e0032 */
[----:B------:R-:W2:Y:S01]  /*f750*/  LDCU UR74, c[0x0][0x398] ;  /* 0x00007300ff4a77ac */ /* 0x000ea20008000800 */
[----:B------:R-:W-:-:S02]  /*f760*/  IMAD.MOV.U32 R225, RZ, RZ, R52 ;  /* 0x000000ffffe17224 */ /* 0x000fc400078e0034 */
[----:B------:R-:W-:Y:S01]  /*f770*/  IMAD.MOV.U32 R224, RZ, RZ, R53 ;  /* 0x000000ffffe07224 */ /* 0x000fe200078e0035 */
[----:B------:R-:W2:Y:S01]  /*f780*/  LDCU UR50, c[0x0][0x398] ;  /* 0x00007300ff3277ac */ /* 0x000ea20008000800 */
[----:B------:R-:W-:Y:S02]  /*f790*/  IMAD.MOV.U32 R223, RZ, RZ, R54 ;  /* 0x000000ffffdf7224 */ /* 0x000fe400078e0036 */
[----:B------:R-:W-:Y:S01]  /*f7a0*/  IMAD.MOV.U32 R221, RZ, RZ, R56 ;  /* 0x000000ffffdd7224 */ /* 0x000fe200078e0038 */
[----:B-1----:R-:W5:Y:S01]  /*f7b0*/  LDL.LU R251, [R1+0x8] ;  /* 0x0000080001fb7983 */ /* 0x002f620000300800 */
[----:B------:R-:W-:Y:S01]  /*f7c0*/  IMAD.MOV.U32 R220, RZ, RZ, R57 ;  /* 0x000000ffffdc7224 */ /* 0x000fe200078e0039 */
[----:B------:R-:W1:Y:S01]  /*f7d0*/  LDCU UR42, c[0x0][0x398] ;  /* 0x00007300ff2a77ac */ /* 0x000e620008000800 */
[----:B------:R-:W-:Y:S02]  /*f7e0*/  IMAD.MOV.U32 R219, RZ, RZ, R58 ;  /* 0x000000ffffdb7224 */ /* 0x000fe400078e003a */
[----:B------:R-:W-:Y:S01]  /*f7f0*/  IMAD.MOV.U32 R217, RZ, RZ, R60 ;  /* 0x000000ffffd97224 */ /* 0x000fe200078e003c */
[----:B------:R-:W1:Y:S01]  /*f800*/  LDCU UR72, c[0x0][0x398] ;  /* 0x00007300ff4877ac */ /* 0x000e620008000800 */
[----:B------:R-:W-:-:S02]  /*f810*/  IMAD.MOV.U32 R216, RZ, RZ, R61 ;  /* 0x000000ffffd87224 */ /* 0x000fc400078e003d */
[----:B------:R-:W-:Y:S01]  /*f820*/  IMAD.MOV.U32 R215, RZ, RZ, R62 ;  /* 0x000000ffffd77224 */ /* 0x000fe200078e003e */
[----:B------:R-:W1:Y:S01]  /*f830*/  LDCU UR33, c[0x0][0x398] ;  /* 0x00007300ff2177ac */ /* 0x000e620008000800 */
[----:B------:R-:W-:Y:S02]  /*f840*/  IMAD.MOV.U32 R213, RZ, RZ, R64 ;  /* 0x000000ffffd57224 */ /* 0x000fe400078e0040 */
[----:B------:R-:W-:Y:S01]  /*f850*/  IMAD.MOV.U32 R212, RZ, RZ, R65 ;  /* 0x000000ffffd47224 */ /* 0x000fe200078e0041 */
[----:B------:R-:W1:Y:S01]  /*f860*/  LDCU UR75, c[0x0][0x398] ;  /* 0x00007300ff4b77ac */ /* 0x000e620008000800 */
[----:B------:R-:W-:Y:S02]  /*f870*/  IMAD.MOV.U32 R211, RZ, RZ, R66 ;  /* 0x000000ffffd37224 */ /* 0x000fe400078e0042 */
[----:B------:R-:W1:Y:S01]  /*f880*/  LDTM.x64 R4, tmem[UR11+0xc0] ;  /* 0x0000c00b000479ee */ /* 0x000e620008340000 */
[----:B------:R-:W-:Y:S01]  /*f890*/  NOP ;  /* 0x0000000000007918 */ /* 0x000fe20000000000 */
[----:B------:R-:W-:Y:S01]  /*f8a0*/  IMAD R0, R200, 0x80, R0 ;  /* 0x00000080c8007824 */ /* 0x000fe200078e0200 */
[----:B------:R3:W-:Y:S01]  /*f8b0*/  @P0 STG.E desc[UR24][R196.64], R198 ;  /* 0x000000c6c4000986 */ /* 0x0007e2000c101918 */
[----:B------:R-:W-:Y:S01]  /*f8c0*/  ISETP.GE.AND P0, PT, R202, UR15, PT ;  /* 0x0000000fca007c0c */ /* 0x000fe2000bf06270 */
[----:B------:R-:W1:Y:S03]  /*f8d0*/  LDCU UR53, c[0x0][0x398] ;  /* 0x00007300ff3577ac */ /* 0x000e660008000800 */
[----:B--2---:R-:W-:Y:S01]  /*f8e0*/  ISETP.LT.AND P2, PT, R206, UR8, !P0 ;  /* 0x00000008ce007c0c */ /* 0x004fe2000c741270 */
[----:B------:R2:W-:Y:S01]  /*f8f0*/  STL [R1+0x52c], R252 ;  /* 0x00052cfc01007387 */ /* 0x0005e20000100800 */
[----:B------:R-:W1:Y:S01]  /*f900*/  LDCU UR70, c[0x0][0x398] ;  /* 0x00007300ff4677ac */ /* 0x000e620008000800 */
[----:B------:R-:W1:Y:S01]  /*f910*/  LDCU UR37, c[0x0][0x398] ;  /* 0x00007300ff2577ac */ /* 0x000e620008000800 */
[C---:B---3--:R-:W-:Y:S01]  /*f920*/  LEA R196, P1, R0.reuse, UR12, 0x2 ;  /* 0x0000000c00c47c11 */ /* 0x048fe2000f8210ff */
[----:B------:R-:W3:Y:S03]  /*f930*/  LDCU UR73, c[0x0][0x398] ;  /* 0x00007300ff4977ac */ /* 0x000ee60008000800 */
[----:B------:R-:W-:Y:S01]  /*f940*/  LEA.HI.X.SX32 R197, R0, UR13, 0x2, P1 ;  /* 0x0000000d00c57c11 */ /* 0x000fe200088f16ff */
[----:B------:R-:W-:Y:S01]  /*f950*/  IMAD R0, R200, 0x80, R0 ;  /* 0x00000080c8007824 */ /* 0x000fe200078e0200 */
[----:B--2---:R-:W2:Y:S01]  /*f960*/  LDL.LU R252, [R1+0xc] ;  /* 0x00000c0001fc7983 */ /* 0x004ea20000300800 */
[----:B------:R-:W1:Y:S01]  /*f970*/  LDCU UR40, c[0x0][0x398] ;  /* 0x00007300ff2877ac */ /* 0x000e620008000800 */
[----:B------:R-:W-:Y:S01]  /*f980*/  IMAD.WIDE R198, R207, 0x4, R196 ;  /* 0x00000004cfc67825 */ /* 0x000fe200078e02c4 */
[----:B------:R-:W1:Y:S04]  /*f990*/  LDCU UR48, c[0x0][0x398] ;  /* 0x00007300ff3077ac */ /* 0x000e680008000800 */
[----:B------:R3:W-:Y:S01]  /*f9a0*/  @P2 STG.E desc[UR24][R198.64], R132 ;  /* 0x00000084c6002986 */ /* 0x0007e2000c101918 */
[----:B------:R-:W-:Y:S01]  /*f9b0*/  ISETP.LT.AND P2, PT, R205, UR6, !P0 ;  /* 0x00000006cd007c0c */ /* 0x000fe2000c741270 */
[----:B------:R-:W1:Y:S01]  /*f9c0*/  LDCU UR6, c[0x0][0x398] ;  /* 0x00007300ff0677ac */ /* 0x000e620008000800 */
[----:B------:R-:W1:Y:S01]  /*f9d0*/  LDCU UR68, c[0x0][0x398] ;  /* 0x00007300ff4477ac */ /* 0x000e620008000800 */
[----:B------:R-:W1:Y:S01]  /*f9e0*/  LDCU UR51, c[0x0][0x398] ;  /* 0x00007300ff3377ac */ /* 0x000e620008000800 */
[C---:B---3--:R-:W-:Y:S01]  /*f9f0*/  LEA R198, P1, R0.reuse, UR12, 0x2 ;  /* 0x0000000c00c67c11 */ /* 0x048fe2000f8210ff */
[----:B------:R-:W3:Y:S03]  /*fa00*/  LDCU UR71, c[0x0][0x398] ;  /* 0x00007300ff4777ac */ /* 0x000ee60008000800 */
[----:B------:R-:W-:Y:S01]  /*fa10*/  LEA.HI.X.SX32 R199, R0, UR13, 0x2, P1 ;  /* 0x0000000d00c77c11 */ /* 0x000fe200088f16ff */
[----:B------:R-:W-:Y:S01]  /*fa20*/  IMAD R132, R200, 0x80, R0 ;  /* 0x00000080c8847824 */ /* 0x000fe200078e0200 */
[----:B------:R-:W1:Y:S01]  /*fa30*/  LDCU UR8, c[0x0][0x398] ;  /* 0x00007300ff0877ac */ /* 0x000e620008000800 */
[----:B------:R-:W-:Y:S01]  /*fa40*/  IMAD.WIDE R200, R207, 0x4, R198 ;  /* 0x00000004cfc87825 */ /* 0x000fe200078e02c6 */
[----:B------:R-:W1:Y:S04]  /*fa50*/  LDCU UR66, c[0x0][0x398] ;  /* 0x00007300ff4277ac */ /* 0x000e680008000800 */
[----:B------:R3:W-:Y:S01]  /*fa60*/  @P2 STG.E desc[UR24][R200.64], R68 ;  /* 0x00000044c8002986 */ /* 0x0007e2000c101918 */
[----:B------:R-:W1:Y:S01]  /*fa70*/  LDCU UR46, c[0x0][0x398] ;  /* 0x00007300ff2e77ac */ /* 0x000e620008000800 */
[----:B------:R-:W1:Y:S01]  /*fa80*/  LDCU UR69, c[0x0][0x398] ;  /* 0x00007300ff4577ac */ /* 0x000e620008000800 */
[----:B------:R-:W1:Y:S01]  /*fa90*/  LDCU UR49, c[0x0][0x398] ;  /* 0x00007300ff3177ac */ /* 0x000e620008000800 */
[----:B---3--:R-:W3:Y:S01]  /*faa0*/  LDL.LU R68, [R1+0x4] ;  /* 0x0000040001447983 */ /* 0x008ee20000300800 */
[----:B------:R-:W-:Y:S01]  /*fab0*/  LEA R200, P1, R132, UR12, 0x2 ;  /* 0x0000000c84c87c11 */ /* 0x000fe2000f8210ff */
[----:B------:R-:W2:Y:S01]  /*fac0*/  LDCU UR36, c[0x0][0x398] ;  /* 0x00007300ff2477ac */ /* 0x000ea20008000800 */
[----:B------:R-:W-:-:S02]  /*fad0*/  ISETP.LT.AND P0, PT, R204, UR4, !P0 ;  /* 0x00000004cc007c0c */ /* 0x000fc4000c701270 */
[----:B------:R-:W-:Y:S01]  /*fae0*/  LEA.HI.X.SX32 R201, R132, UR13, 0x2, P1 ;  /* 0x0000000d84c97c11 */ /* 0x000fe200088f16ff */
[----:B------:R-:W2:Y:S01]  /*faf0*/  LDCU.64 UR12, c[0x0][0x398] ;  /* 0x00007300ff0c77ac */ /* 0x000ea20008000a00 */
[----:B------:R-:W-:Y:S01]  /*fb00*/  IADD3 R0, PT, PT, R202, 0x1, RZ ;  /* 0x00000001ca007810 */ /* 0x000fe20007ffe0ff */
[----:B------:R-:W-:Y:S01]  /*fb10*/  IMAD.WIDE R208, R207, 0x4, R200 ;  /* 0x00000004cfd07825 */ /* 0x000fe200078e02c8 */
[----:B------:R-:W2:Y:S01]  /*fb20*/  LDCU UR4, c[0x0][0x398] ;  /* 0x00007300ff0477ac */ /* 0x000ea20008000800 */
[----:B------:R-:W2:Y:S06]  /*fb30*/  LDCU UR64, c[0x0][0x398] ;  /* 0x00007300ff4077ac */ /* 0x000eac0008000800 */
[----:B-1----:R1:W-:Y:S01]  /*fb40*/  @P0 STG.E desc[UR24][R208.64], R4 ;  /* 0x00000004d0000986 */ /* 0x0023e2000c101918 */
[----:B------:R-:W-:Y:S01]  /*fb50*/  ISETP.GE.AND P0, PT, R0, UR15, PT ;  /* 0x0000000f00007c0c */ /* 0x000fe2000bf06270 */
[----:B------:R-:W2:Y:S03]  /*fb60*/  LDCU UR38, c[0x0][0x398] ;  /* 0x00007300ff2677ac */ /* 0x000ea60008000800 */
[----:B----4-:R-:W-:Y:S01]  /*fb70*/  ISETP.LT.AND P1, PT, R203, UR30, !P0 ;  /* 0x0000001ecb007c0c */ /* 0x010fe2000c721270 */
[----:B------:R-:W-:Y:S01]  /*fb80*/  VIADD R0, R207, UR32 ;  /* 0x00000020cf007c36 */ /* 0x000fe20008000000 */
[----:B------:R-:W-:Y:S01]  /*fb90*/  ISETP.LT.AND P2, PT, R205, UR26, !P0 ;  /* 0x0000001acd007c0c */ /* 0x000fe2000c741270 */
[----:B------:R-:W4:Y:S01]  /*fba0*/  LDL.LU R207, [R1+0x50] ;  /* 0x0000500001cf7983 */ /* 0x000f220000300800 */
[----:B------:R-:W2:Y:S01]  /*fbb0*/  LDCU UR26, c[0x0][0x398] ;  /* 0x00007300ff1a77ac */ /* 0x000ea20008000800 */
[----:B-1----:R-:W-:Y:S01]  /*fbc0*/  IMAD.WIDE R208, R0, 0x4, R2 ;  /* 0x0000000400d07825 */ /* 0x002fe200078e0202 */
[----:B------:R-:W1:Y:S03]  /*fbd0*/  LDCU UR30, c[0x0][0x398] ;  /* 0x00007300ff1e77ac */ /* 0x000e660008000800 */
[----:B------:R-:W-:Y:S01]  /*fbe0*/  VIADD R4, R202, 0x2 ;  /* 0x00000002ca047836 */ /* 0x000fe20000000000 */
[----:B------:R-:W1:Y:S01]  /*fbf0*/  LDCU UR67, c[0x0][0x398] ;  /* 0x00007300ff4377ac */ /* 0x000e620008000800 */
        /* <DEDUP_REMOVED lines=21> */
[----:B---3--:R3:W-:Y:S01]  /*fd50*/  @P1 STG.E desc[UR24][R208.64], R68 ;  /* 0x00000044d0001986 */ /* 0x0087e2000c101918 */
[----:B-----5:R-:W-:Y:S01]  /*fd60*/  ISETP.LT.AND P1, PT, R206, UR28, !P0 ;  /* 0x0000001cce007c0c */ /* 0x020fe2000c721270 */
[----:B------:R-:W5:Y:S01]  /*fd70*/  LDCU UR28, c[0x0][0x398] ;  /* 0x00007300ff1c77ac */ /* 0x000f620008000800 */
[----:B------:R-:W-:Y:S01]  /*fd80*/  ISETP.LT.AND P0, PT, R204, UR22, !P0 ;  /* 0x00000016cc007c0c */ /* 0x000fe2000c701270 */
[----:B------:R-:W1:Y:S01]  /*fd90*/  LDCU UR22, c[0x0][0x398] ;  /* 0x00007300ff1677ac */ /* 0x000e620008000800 */
[----:B---3--:R-:W-:-:S09]  /*fda0*/  IMAD.WIDE R208, R0, 0x4, R196 ;  /* 0x0000000400d07825 */ /* 0x008fd200078e02c4 */
[----:B------:R3:W-:Y:S02]  /*fdb0*/  @P1 STG.E desc[UR24][R208.64], R133 ;  /* 0x00000085d0001986 */ /* 0x0007e4000c101918 */
[C---:B---3--:R-:W-:Y:S02]  /*fdc0*/  IMAD.WIDE R132, R0.reuse, 0x4, R198 ;  /* 0x0000000400847825 */ /* 0x048fe400078e02c6 */
[----:B------:R-:W3:Y:S04]  /*fdd0*/  LDL.LU R208, [R1+0x48] ;  /* 0x0000480001d07983 */ /* 0x000ee80000300800 */
[----:B------:R1:W-:Y:S04]  /*fde0*/  @P2 STG.E desc[UR24][R132.64], R69 ;  /* 0x0000004584002986 */ /* 0x0003e8000c101918 */
[----:B------:R-:W3:Y:S01]  /*fdf0*/  LDL.LU R209, [R1+0x4c] ;  /* 0x00004c0001d17983 */ /* 0x000ee20000300800 */
[----:B-1----:R-:W-:-:S03]  /*fe00*/  IMAD.WIDE R68, R0, 0x4, R200 ;  /* 0x0000000400447825 */ /* 0x002fc600078e02c8 */
[----:B------:R-:W3:Y:S04]  /*fe10*/  LDL.LU R132, [R1+0x40] ;  /* 0x0000400001847983 */ /* 0x000ee80000300800 */
[----:B------:R1:W-:Y:S01]  /*fe20*/  @P0 STG.E desc[UR24][R68.64], R5 ;  /* 0x0000000544000986 */ /* 0x0003e2000c101918 */
[----:B------:R-:W-:Y:S01]  /*fe30*/  ISETP.GE.AND P0, PT, R4, UR15, PT ;  /* 0x0000000f04007c0c */ /* 0x000fe2000bf06270 */
[----:B------:R-:W-:Y:S02]  /*fe40*/  VIADD R0, R0, UR32 ;  /* 0x0000002000007c36 */ /* 0x000fe40008000000 */
[----:B------:R-:W3:Y:S01]  /*fe50*/  LDL.LU R133, [R1+0x44] ;  /* 0x0000440001857983 */ /* 0x000ee20000300800 */
[----:B------:R-:W-:Y:S01]  /*fe60*/  ISETP.LT.AND P1, PT, R203, UR20, !P0 ;  /* 0x00000014cb007c0c */ /* 0x000fe2000c721270 */
[----:B------:R-:W2:Y:S01]  /*fe70*/  LDCU UR20, c[0x0][0x398] ;  /* 0x00007300ff1477ac */ /* 0x000ea20008000800 */
[----:B-1----:R-:W-:Y:S01]  /*fe80*/  IMAD.WIDE R4, R0, 0x4, R2 ;  /* 0x0000000400047825 */ /* 0x002fe200078e0202 */
[----:B------:R-:W3:Y:S04]  /*fe90*/  LDL.LU R69, [R1+0x14] ;  /* 0x0000140001457983 */ /* 0x000ee80000300800 */
[----:B------:R-:W3:Y:S06]  /*fea0*/  LDL.LU R68, [R1+0x3c] ;  /* 0x00003c0001447983 */ /* 0x000eec0000300800 */
[----:B------:R1:W-:Y:S01]  /*feb0*/  @P1 STG.E desc[UR24][R4.64], R251 ;  /* 0x000000fb04001986 */ /* 0x0003e2000c101918 */
[----:B------:R-:W-:Y:S01]  /*fec0*/  ISETP.LT.AND P1, PT, R206, UR18, !P0 ;  /* 0x00000012ce007c0c */ /* 0x000fe2000c721270 */
[----:B------:R-:W3:Y:S01]  /*fed0*/  LDCU UR18, c[0x0][0x398] ;  /* 0x00007300ff1277ac */ /* 0x000ee20008000800 */
[----:B-1----:R-:W-:Y:S01]  /*fee0*/  IMAD.WIDE R4, R0, 0x4, R196 ;  /* 0x0000000400047825 */ /* 0x002fe200078e02c4 */
[----:B------:R-:W3:Y:S10]  /*fef0*/  LDL.LU R251, [R1+0x530] ;  /* 0x0005300001fb7983 */ /* 0x000ef40000300800 */
[----:B------:R1:W-:Y:S01]  /*ff00*/  @P1 STG.E desc[UR24][R4.64], R134 ;  /* 0x0000008604001986 */ /* 0x0003e2000c101918 */
[----:B--2---:R-:W-:Y:S01]  /*ff10*/  ISETP.LT.AND P1, PT, R205, UR12, !P0 ;  /* 0x0000000ccd007c0c */ /* 0x004fe2000c721270 */
[----:B------:R-:W2:Y:S01]  /*ff20*/  LDCU UR12, c[0x0][0x398] ;  /* 0x00007300ff0c77ac */ /* 0x000ea20008000800 */
[----:B------:R-:W-:Y:S01]  /*ff30*/  ISETP.LT.AND P0, PT, R204, UR16, !P0 ;  /* 0x00000010cc007c0c */ /* 0x000fe2000c701270 */
[----:B------:R-:W2:Y:S01]  /*ff40*/  LDCU UR16, c[0x0][0x398] ;  /* 0x00007300ff1077ac */ /* 0x000ea20008000800 */
[C---:B-1----:R-:W-:Y:S01]  /*ff50*/  IMAD.WIDE R4, R0.reuse, 0x4, R198 ;  /* 0x0000000400047825 */ /* 0x042fe200078e02c6 */
[----:B------:R-:W2:Y:S08]  /*ff60*/  LDL.LU R134, [R1+0x38] ;  /* 0x0000380001867983 */ /* 0x000eb00000300800 */
[----:B------:R1:W-:Y:S02]  /*ff70*/  @P1 STG.E desc[UR24][R4.64], R70 ;  /* 0x0000004604001986 */ /* 0x0003e4000c101918 */
[----:B-1----:R-:W-:-:S02]  /*ff80*/  IMAD.WIDE R4, R0, 0x4, R200 ;  /* 0x0000000400047825 */ /* 0x002fc400078e02c8 */
[----:B------:R-:W2:Y:S04]  /*ff90*/  LDL.LU R70, [R1+0x1c] ;  /* 0x00001c0001467983 */ /* 0x000ea80000300800 */
[----:B------:R1:W-:Y:S04]  /*ffa0*/  @P0 STG.E desc[UR24][R4.64], R6 ;  /* 0x0000000604000986 */ /* 0x0003e8000c101918 */
[----:B-1----:R-:W2:Y:S01]  /*ffb0*/  LDL.LU R6, [R1+0x10] ;  /* 0x0000100001067983 */ /* 0x002ea20000300800 */
[----:B------:R-:W-:-:S04]  /*ffc0*/  IADD3 R4, PT, PT, R202, 0x3, RZ ;  /* 0x00000003ca047810 */ /* 0x000fc80007ffe0ff */
[----:B------:R-:W-:-:S04]  /*ffd0*/  ISETP.GE.AND P0, PT, R4, UR15, PT ;  /* 0x0000000f04007c0c */ /* 0x000fc8000bf06270 */
[----:B------:R-:W-:Y:S01]  /*ffe0*/  ISETP.LT.AND P1, PT, R203, UR34, !P0 ;  /* 0x00000022cb007c0c */ /* 0x000fe2000c721270 */
[----:B------:R-:W-:Y:S01]  /*fff0*/  VIADD R0, R0, UR32 ;  /* 0x0000002000007c36 */ /* 0x000fe20008000000 */
[----:B------:R-:W-:Y:S01]  /*10000*/  ISETP.LT.AND P2, PT, R205, UR6, !P0 ;  /* 0x00000006cd007c0c */ /* 0x000fe2000c741270 */
[----:B------:R-:W1:Y:S02]  /*10010*/  LDCU UR6, c[0x0][0x398] ;  /* 0x00007300ff0677ac */ /* 0x000e640008000800 */
[----:B------:R-:W-:Y:S01]  /*10020*/  IMAD.WIDE R4, R0, 0x4, R2 ;  /* 0x0000000400047825 */ /* 0x000fe200078e0202 */
[----:B------:R-:W1:Y:S07]  /*10030*/  LDCU UR34, c[0x0][0x398] ;  /* 0x00007300ff2277ac */ /* 0x000e6e0008000800 */
[----:B------:R1:W-:Y:S01]  /*10040*/  @P1 STG.E desc[UR24][R4.64], R252 ;  /* 0x000000fc04001986 */ /* 0x0003e2000c101918 */
[----:B------:R-:W-:Y:S01]  /*10050*/  ISETP.LT.AND P1, PT, R206, UR4, !P0 ;  /* 0x00000004ce007c0c */ /* 0x000fe2000c721270 */
[----:B------:R-:W4:Y:S01]  /*10060*/  LDCU UR4, c[0x0][0x398] ;  /* 0x00007300ff0477ac */ /* 0x000f220008000800 */
[----:B-1----:R-:W-:Y:S01]  /*10070*/  IMAD.WIDE R4, R0, 0x4, R196 ;  /* 0x0000000400047825 */ /* 0x002fe200078e02c4 */
[----:B------:R-:W3:Y:S10]  /*10080*/  LDL.LU R252, [R1+0x52c] ;  /* 0x00052c0001fc7983 */ /* 0x000ef40000300800 */
[----:B------:R1:W-:Y:S01]  /*10090*/  @P1 STG.E desc[UR24][R4.64], R135 ;  /* 0x0000008704001986 */ /* 0x0003e2000c101918 */
[----:B----4-:R-:W-:Y:S01]  /*100a0*/  ISETP.LT.AND P0, PT, R204, UR4, !P0 ;  /* 0x00000004cc007c0c */ /* 0x010fe2000c701270 */
[----:B------:R-:W4:Y:S01]  /*100b0*/  LDCU UR4, c[0x0][0x398] ;  /* 0x00007300ff0477ac */ /* 0x000f220008000800 */
[C---:B-1----:R-:W-:Y:S01]  /*100c0*/  IMAD.WIDE R4, R0.reuse, 0x4, R198 ;  /* 0x0000000400047825 */ /* 0x042fe200078e02c6 */
[----:B------:R-:W3:Y:S04]  /*100d0*/  LDL.LU R135, [R1+0x34] ;  /* 0x0000340001877983 */ /* 0x000ee80000300800 */
[----:B------:R1:W-:Y:S02]  /*100e0*/  @P2 STG.E desc[UR24][R4.64], R71 ;  /* 0x0000004704002986 */ /* 0x0003e4000c101918 */
[----:B-1----:R-:W-:-:S05]  /*100f0*/  IMAD.WIDE R4, R0, 0x4, R200 ;  /* 0x0000000400047825 */ /* 0x002fca00078e02c8 */
[----:B------:R1:W-:Y:S02]  /*10100*/  @P0 STG.E desc[UR24][R4.64], R7 ;  /* 0x0000000704000986 */ /* 0x0003e4000c101918 */
[----:B-1----:R-:W-:-:S05]  /*10110*/  VIADD R4, R202, 0x4 ;  /* 0x00000004ca047836 */ /* 0x002fca0000000000 */
[----:B------:R-:W-:-:S04]  /*10120*/  ISETP.GE.AND P0, PT, R4, UR15, PT ;  /* 0x0000000f04007c0c */ /* 0x000fc8000bf06270 */
[----:B----4-:R-:W-:Y:S01]  /*10130*/  ISETP.LT.AND P1, PT, R203, UR4, !P0 ;  /* 0x00000004cb007c0c */ /* 0x010fe2000c721270 */
[----:B------:R-:W-:Y:S01]  /*10140*/  VIADD R0, R0, UR32 ;  /* 0x0000002000007c36 */ /* 0x000fe20008000000 */
[----:B------:R-:W1:Y:S03]  /*10150*/  LDCU UR4, c[0x0][0x398] ;  /* 0x00007300ff0477ac */ /* 0x000e660008000800 */
[----:B------:R-:W-:Y:S01]  /*10160*/  IMAD.WIDE R4, R0, 0x4, R2 ;  /* 0x0000000400047825 */ /* 0x000fe200078e0202 */
[----:B-1----:R-:W-:Y:S01]  /*10170*/  ISETP.LT.AND P2, PT, R205, UR4, !P0 ;  /* 0x00000004cd007c0c */ /* 0x002fe2000c741270 */
[----:B------:R-:W1:Y:S06]  /*10180*/  LDCU UR4, c[0x0][0x398] ;  /* 0x00007300ff0477ac */ /* 0x000e6c0008000800 */
[----:B--2---:R2:W-:Y:S01]  /*10190*/  @P1 STG.E desc[UR24][R4.64], R6 ;  /* 0x0000000604001986 */ /* 0x0045e2000c101918 */
[----:B------:R-:W-:Y:S01]  /*101a0*/  ISETP.LT.AND P1, PT, R206, UR6, !P0 ;  /* 0x00000006ce007c0c */ /* 0x000fe2000c721270 */
[----:B------:R-:W4:Y:S01]  /*101b0*/  LDCU UR6, c[0x0][0x398] ;  /* 0x00007300ff0677ac */ /* 0x000f220008000800 */
[----:B--2---:R-:W-:-:S11]  /*101c0*/  IMAD.WIDE R4, R0, 0x4, R196 ;  /* 0x0000000400047825 */ /* 0x004fd600078e02c4 */
[----:B------:R2:W-:Y:S01]  /*101d0*/  @P1 STG.E desc[UR24][R4.64], R136 ;  /* 0x0000008804001986 */ /* 0x0005e2000c101918 */
[----:B----4-:R-:W-:Y:S01]  /*101e0*/  ISETP.LT.AND P0, PT, R204, UR6, !P0 ;  /* 0x00000006cc007c0c */ /* 0x010fe2000c701270 */
[----:B------:R-:W4:Y:S01]  /*101f0*/  LDCU UR6, c[0x0][0x398] ;  /* 0x00007300ff0677ac */ /* 0x000f220008000800 */
[----:B--2---:R-:W-:Y:S01]  /*10200*/  IMAD.WIDE R4, R0, 0x4, R198 ;  /* 0x0000000400047825 */ /* 0x004fe200078e02c6 */
[----:B------:R-:W-:Y:S01]  /*10210*/  IADD3 R6, PT, PT, R202, 0x5, RZ ;  /* 0x00000005ca067810 */ /* 0x000fe20007ffe0ff */
[----:B------:R-:W2:Y:S04]  /*10220*/  LDL.LU R136, [R1+0x30] ;  /* 0x0000300001887983 */ /* 0x000ea80000300800 */
[----:B------:R1:W-:Y:S02]  /*10230*/  @P2 STG.E desc[UR24][R4.64], R72 ;  /* 0x0000004804002986 */ /* 0x0003e4000c101918 */
[----:B-1----:R-:W-:-:S02]  /*10240*/  IMAD.WIDE R4, R0, 0x4, R200 ;  /* 0x0000000400047825 */ /* 0x002fc400078e02c8 */
[----:B------:R-:W2:Y:S04]  /*10250*/  LDL.LU R72, [R1+0x2c] ;  /* 0x00002c0001487983 */ /* 0x000ea80000300800 */
[----:B------:R1:W-:Y:S01]  /*10260*/  @P0 STG.E desc[UR24][R4.64], R8 ;  /* 0x0000000804000986 */ /* 0x0003e2000c101918 */
[----:B------:R-:W-:-:S04]  /*10270*/  ISETP.GE.AND P0, PT, R6, UR15, PT ;  /* 0x0000000f06007c0c */ /* 0x000fc8000bf06270 */
[----:B------:R-:W-:Y:S01]  /*10280*/  ISETP.LT.AND P1, PT, R203, UR4, !P0 ;  /* 0x00000004cb007c0c */ /* 0x000fe2000c721270 */
[----:B------:R-:W-:Y:S01]  /*10290*/  VIADD R0, R0, UR32 ;  /* 0x0000002000007c36 */ /* 0x000fe20008000000 */
[----:B------:R-:W4:Y:S03]  /*102a0*/  LDCU UR4, c[0x0][0x398] ;  /* 0x00007300ff0477ac */ /* 0x000f260008000800 */
[----:B-1----:R-:W-:-:S08]  /*102b0*/  IMAD.WIDE R4, R0, 0x4, R2 ;  /* 0x0000000400047825 */ /* 0x002fd000078e0202 */
[----:B---3--:R1:W-:Y:S04]  /*102c0*/  @P1 STG.E desc[UR24][R4.64], R69 ;  /* 0x0000004504001986 */ /* 0x0083e8000c101918 */
[----:B-1----:R-:W3:Y:S01]  /*102d0*/  LDL.LU R69, [R1+0x18] ;  /* 0x0000180001457983 */ /* 0x002ee20000300800 */
[----:B----4-:R-:W-:Y:S02]  /*102e0*/  ISETP.LT.AND P1, PT, R206, UR4, !P0 ;  /* 0x00000004ce007c0c */ /* 0x010fe4000c721270 */
[----:B------:R-:W-:Y:S01]  /*102f0*/  ISETP.LT.AND P2, PT, R205, UR52, !P0 ;  /* 0x00000034cd007c0c */ /* 0x000fe2000c741270 */
[----:B------:R-:W-:Y:S01]  /*10300*/  IMAD.WIDE R4, R0, 0x4, R196 ;  /* 0x0000000400047825 */ /* 0x000fe200078e02c4 */
[----:B------:R-:W-:Y:S01]  /*10310*/  ISETP.LT.AND P0, PT, R204, UR54, !P0 ;  /* 0x00000036cc007c0c */ /* 0x000fe2000c701270 */
[----:B------:R-:W1:Y:S02]  /*10320*/  LDCU UR4, c[0x0][0x39c] ;  /* 0x00007380ff0477ac */ /* 0x000e640008000800 */
[----:B------:R-:W-:-:S02]  /*10330*/  VIADD R6, R202, 0x6 ;  /* 0x00000006ca067836 */ /* 0x000fc40000000000 */
[----:B------:R-:W-:Y:S01]  /*10340*/  VIADD R8, R202, 0x8 ;  /* 0x00000008ca087836 */ /* 0x000fe20000000000 */
[----:B------:R-:W4:Y:S03]  /*10350*/  LDCU UR52, c[0x0][0x398] ;  /* 0x00007300ff3477ac */ /* 0x000f260008000800 */
[----:B------:R1:W-:Y:S01]  /*10360*/  @P1 STG.E desc[UR24][R4.64], R137 ;  /* 0x0000008904001986 */ /* 0x0003e2000c101918 */
[----:B------:R-:W-:Y:S01]  /*10370*/  ISETP.GE.AND P5, PT, R6, UR15, PT ;  /* 0x0000000f06007c0c */ /* 0x000fe2000bfa6270 */
[----:B------:R-:W2:Y:S01]  /*10380*/  LDCU UR54, c[0x0][0x398] ;  /* 0x00007300ff3677ac */ /* 0x000ea20008000800 */
[----:B-1----:R-:W-:Y:S01]  /*10390*/  IMAD.WIDE R4, R0, 0x4, R198 ;  /* 0x0000000400047825 */ /* 0x002fe200078e02c6 */
[----:B------:R-:W2:Y:S04]  /*103a0*/  LDL.LU R137, [R1+0x28] ;  /* 0x0000280001897983 */ /* 0x000ea80000300800 */
[----:B------:R1:W-:Y:S01]  /*103b0*/  @P2 STG.E desc[UR24][R4.64], R73 ;  /* 0x0000004904002986 */ /* 0x0003e2000c101918 */
[----:B------:R-:W-:Y:S01]  /*103c0*/  ISETP.LT.AND P2, PT, R203, UR26, !P5 ;  /* 0x0000001acb007c0c */ /* 0x000fe2000ef41270 */
[----:B------:R-:W2:Y:S01]  /*103d0*/  LDCU UR26, c[0x0][0x398] ;  /* 0x00007300ff1a77ac */ /* 0x000ea20008000800 */
[----:B------:R-:W-:Y:S01]  /*103e0*/  IADD3 R6, PT, PT, R202, 0x7, RZ ;  /* 0x00000007ca067810 */ /* 0x000fe20007ffe0ff */
[----:B-1----:R-:W-:Y:S01]  /*103f0*/  IMAD.WIDE R4, R0, 0x4, R200 ;  /* 0x0000000400047825 */ /* 0x002fe200078e02c8 */
[----:B------:R-:W2:Y:S04]  /*10400*/  LDL.LU R73, [R1+0x24] ;  /* 0x0000240001497983 */ /* 0x000ea80000300800 */
[----:B------:R1:W-:Y:S01]  /*10410*/  @P0 STG.E desc[UR24][R4.64], R9 ;  /* 0x0000000904000986 */ /* 0x0003e2000c101918 */
[----:B------:R-:W-:Y:S01]  /*10420*/  ISETP.LT.AND P0, PT, R206, UR74, !P5 ;  /* 0x0000004ace007c0c */ /* 0x000fe2000ef01270 */
[----:B------:R-:W-:Y:S01]  /*10430*/  VIADD R0, R0, UR32 ;  /* 0x0000002000007c36 */ /* 0x000fe20008000000 */
[----:B------:R-:W-:Y:S01]  /*10440*/  ISETP.GE.AND P3, PT, R6, UR15, PT ;  /* 0x0000000f06007c0c */ /* 0x000fe2000bf66270 */
[----:B------:R-:W2:Y:S02]  /*10450*/  LDCU UR74, c[0x0][0x39c] ;  /* 0x00007380ff4a77ac */ /* 0x000ea40008000800 */
[----:B------:R-:W-:-:S04]  /*10460*/  IMAD.WIDE R6, R0, 0x4, R196 ;  /* 0x0000000400067825 */ /* 0x000fc800078e02c4 */
[----:B-1----:R-:W-:-:S05]  /*10470*/  IMAD.WIDE R4, R0, 0x4, R2 ;  /* 0x0000000400047825 */ /* 0x002fca00078e0202 */
[----:B---3--:R-:W-:Y:S04]  /*10480*/  @P2 STG.E desc[UR24][R4.64], R69 ;  /* 0x0000004504002986 */ /* 0x008fe8000c101918 */
[----:B------:R1:W-:Y:S04]  /*10490*/  @P0 STG.E desc[UR24][R6.64], R138 ;  /* 0x0000008a06000986 */ /* 0x0003e8000c101918 */
[----:B-1----:R-:W3:Y:S01]  /*104a0*/  LDL.LU R138, [R1+0x20] ;  /* 0x00002000018a7983 */ /* 0x002ee20000300800 */
[----:B------:R-:W-:Y:S01]  /*104b0*/  ISETP.LT.AND P1, PT, R205, UR18, !P5 ;  /* 0x00000012cd007c0c */ /* 0x000fe2000ef21270 */
[----:B------:R-:W-:Y:S01]  /*104c0*/  IMAD.WIDE R4, R0, 0x4, R198 ;  /* 0x0000000400047825 */ /* 0x000fe200078e02c6 */
[----:B------:R-:W-:Y:S01]  /*104d0*/  ISETP.LT.AND P5, PT, R204, UR34, !P5 ;  /* 0x00000022cc007c0c */ /* 0x000fe2000efa1270 */
[----:B------:R-:W1:Y:S01]  /*104e0*/  LDCU UR18, c[0x0][0x398] ;  /* 0x00007300ff1277ac */ /* 0x000e620008000800 */
[----:B------:R-:W-:-:S02]  /*104f0*/  ISETP.LT.AND P2, PT, R203, UR50, !P3 ;  /* 0x00000032cb007c0c */ /* 0x000fc4000df41270 */
[----:B------:R-:W-:Y:S01]  /*10500*/  ISETP.GE.AND P4, PT, R8, UR15, PT ;  /* 0x0000000f08007c0c */ /* 0x000fe2000bf86270 */
[----:B------:R-:W-:Y:S01]  /*10510*/  VIADD R8, R202, 0x9 ;  /* 0x00000009ca087836 */ /* 0x000fe20000000000 */
[----:B------:R-:W-:Y:S01]  /*10520*/  ISETP.LT.AND P0, PT, R206, UR42, !P3 ;  /* 0x0000002ace007c0c */ /* 0x000fe2000df01270 */
[----:B------:R-:W-:Y:S01]  /*10530*/  VIADD R69, R0, UR32 ;  /* 0x0000002000457c36 */ /* 0x000fe20008000000 */
[----:B------:R-:W1:Y:S02]  /*10540*/  LDCU UR34, c[0x0][0x398] ;  /* 0x00007300ff2277ac */ /* 0x000e640008000800 */
[----:B------:R-:W-:Y:S01]  /*10550*/  ISETP.GE.AND P6, PT, R8, UR15, PT ;  /* 0x0000000f08007c0c */ /* 0x000fe2000bfc6270 */
[----:B------:R4:W-:Y:S01]  /*10560*/  @P1 STG.E desc[UR24][R4.64], R74 ;  /* 0x0000004a04001986 */ /* 0x0009e2000c101918 */
[----:B------:R-:W-:Y:S01]  /*10570*/  IMAD.WIDE R8, R69, 0x4, R2 ;  /* 0x0000000445087825 */ /* 0x000fe200078e0202 */
[----:B------:R-:W-:Y:S01]  /*10580*/  ISETP.LT.AND P1, PT, R205, UR72, !P3 ;  /* 0x00000048cd007c0c */ /* 0x000fe2000df21270 */
[----:B------:R-:W1:Y:S02]  /*10590*/  LDCU UR50, c[0x0][0x398] ;  /* 0x00007300ff3277ac */ /* 0x000e640008000800 */
[----:B------:R-:W-:Y:S01]  /*105a0*/  IMAD.WIDE R6, R69, 0x4, R196 ;  /* 0x0000000445067825 */ /* 0x000fe200078e02c4 */
[----:B------:R-:W-:Y:S01]  /*105b0*/  ISETP.LT.AND P3, PT, R204, UR33, !P3 ;  /* 0x00000021cc007c0c */ /* 0x000fe2000df61270 */
[----:B------:R-:W1:Y:S01]  /*105c0*/  LDCU UR42, c[0x0][0x398] ;  /* 0x00007300ff2a77ac */ /* 0x000e620008000800 */
[----:B------:R-:W1:Y:S01]  /*105d0*/  LDCU UR72, c[0x0][0x39c] ;  /* 0x00007380ff4877ac */ /* 0x000e620008000800 */
[----:B----4-:R-:W-:Y:S01]  /*105e0*/  IMAD.WIDE R4, R0, 0x4, R200 ;  /* 0x0000000400047825 */ /* 0x010fe200078e02c8 */
[----:B------:R-:W4:Y:S04]  /*105f0*/  LDCU UR33, c[0x0][0x398] ;  /* 0x00007300ff2177ac */ /* 0x000f280008000800 */
[----:B------:R1:W-:Y:S04]  /*10600*/  @P5 STG.E desc[UR24][R4.64], R10 ;  /* 0x0000000a04005986 */ /* 0x0003e8000c101918 */
[----:B------:R2:W-:Y:S01]  /*10610*/  @P2 STG.E desc[UR24][R8.64], R70 ;  /* 0x0000004608002986 */ /* 0x0005e2000c101918 */
[----:B------:R-:W-:Y:S01]  /*10620*/  ISETP.LT.AND P2, PT, R203, UR75, !P4 ;  /* 0x0000004bcb007c0c */ /* 0x000fe2000e741270 */
[----:B------:R-:W3:Y:S02]  /*10630*/  LDCU UR75, c[0x0][0x398] ;  /* 0x00007300ff4b77ac */ /* 0x000ee40008000800 */
[----:B------:R4:W-:Y:S01]  /*10640*/  @P0 STG.E desc[UR24][R6.64], R139 ;  /* 0x0000008b06000986 */ /* 0x0009e2000c101918 */
[----:B------:R-:W-:Y:S01]  /*10650*/  ISETP.LT.AND P0, PT, R206, UR22, !P4 ;  /* 0x00000016ce007c0c */ /* 0x000fe2000e701270 */
[----:B------:R-:W3:Y:S01]  /*10660*/  LDCU UR22, c[0x0][0x398] ;  /* 0x00007300ff1677ac */ /* 0x000ee20008000800 */
[----:B-1----:R-:W-:-:S04]  /*10670*/  IMAD.WIDE R4, R69, 0x4, R198 ;  /* 0x0000000445047825 */ /* 0x002fc800078e02c6 */
[----:B--2---:R-:W-:-:S04]  /*10680*/  IMAD.WIDE R70, R69, 0x4, R200 ;  /* 0x0000000445467825 */ /* 0x004fc800078e02c8 */
[----:B------:R-:W-:Y:S01]  /*10690*/  VIADD R69, R69, UR32 ;  /* 0x0000002045457c36 */ /* 0x000fe20008000000 */
[----:B------:R1:W-:Y:S01]  /*106a0*/  @P1 STG.E desc[UR24][R4.64], R75 ;  /* 0x0000004b04001986 */ /* 0x0003e2000c101918 */
[----:B------:R-:W-:Y:S01]  /*106b0*/  ISETP.LT.AND P1, PT, R205, UR53, !P4 ;  /* 0x00000035cd007c0c */ /* 0x000fe2000e721270 */
[----:B------:R-:W2:Y:S01]  /*106c0*/  LDCU UR53, c[0x0][0x398] ;  /* 0x00007300ff3577ac */ /* 0x000ea20008000800 */
[----:B----4-:R-:W-:Y:S01]  /*106d0*/  IMAD.WIDE R6, R69, 0x4, R2 ;  /* 0x0000000445067825 */ /* 0x010fe200078e0202 */
[----:B------:R4:W-:Y:S01]  /*106e0*/  @P3 STG.E desc[UR24][R70.64], R11 ;  /* 0x0000000b46003986 */ /* 0x0009e2000c101918 */
[----:B------:R-:W-:Y:S01]  /*106f0*/  ISETP.LT.AND P4, PT, R204, UR70, !P4 ;  /* 0x00000046cc007c0c */ /* 0x000fe2000e781270 */
[----:B------:R-:W2:Y:S01]  /*10700*/  LDCU UR70, c[0x0][0x39c] ;  /* 0x00007380ff4677ac */ /* 0x000ea20008000800 */
[----:B------:R-:W-:Y:S01]  /*10710*/  ISETP.LT.AND P3, PT, R203, UR37, !P6 ;  /* 0x00000025cb007c0c */ /* 0x000fe2000f761270 */
[C---:B------:R-:W-:Y:S01]  /*10720*/  IMAD.WIDE R8, R69.reuse, 0x4, R198 ;  /* 0x0000000445087825 */ /* 0x040fe200078e02c6 */
[----:B------:R-:W-:Y:S01]  /*10730*/  IADD3 R0, PT, PT, R202, 0xa, RZ ;  /* 0x0000000aca007810 */ /* 0x000fe20007ffe0ff */
[----:B------:R-:W2:Y:S02]  /*10740*/  LDCU UR37, c[0x0][0x398] ;  /* 0x00007300ff2577ac */ /* 0x000ea40008000800 */
[----:B-1----:R-:W-:-:S04]  /*10750*/  IMAD.WIDE R4, R69, 0x4, R196 ;  /* 0x0000000445047825 */ /* 0x002fc800078e02c4 */
[----:B----4-:R-:W-:-:S04]  /*10760*/  IMAD.WIDE R10, R69, 0x4, R200 ;  /* 0x00000004450a7825 */ /* 0x010fc800078e02c8 */
[----:B------:R-:W-:Y:S01]  /*10770*/  VIADD R69, R69, UR32 ;  /* 0x0000002045457c36 */ /* 0x000fe20008000000 */
[----:B------:R-:W-:Y:S01]  /*10780*/  ISETP.GE.AND P5, PT, R0, UR15, PT ;  /* 0x0000000f00007c0c */ /* 0x000fe2000bfa6270 */
[----:B------:R-:W-:Y:S01]  /*10790*/  VIADD R0, R202, 0xb ;  /* 0x0000000bca007836 */ /* 0x000fe20000000000 */
[----:B---3--:R1:W-:Y:S01]  /*107a0*/  @P2 STG.E desc[UR24][R6.64], R138 ;  /* 0x0000008a06002986 */ /* 0x0083e2000c101918 */
[----:B------:R-:W-:Y:S01]  /*107b0*/  ISETP.LT.AND P2, PT, R205, UR40, !P6 ;  /* 0x00000028cd007c0c */ /* 0x000fe2000f741270 */
[----:B------:R-:W3:Y:S02]  /*107c0*/  LDCU UR40, c[0x0][0x398] ;  /* 0x00007300ff2877ac */ /* 0x000ee40008000800 */
[----:B------:R4:W-:Y:S01]  /*107d0*/  @P0 STG.E desc[UR24][R4.64], R140 ;  /* 0x0000008c04000986 */ /* 0x0009e2000c101918 */
[----:B------:R-:W-:Y:S01]  /*107e0*/  ISETP.LT.AND P0, PT, R206, UR73, !P6 ;  /* 0x00000049ce007c0c */ /* 0x000fe2000f701270 */
[----:B------:R-:W2:Y:S02]  /*107f0*/  LDCU UR73, c[0x0][0x398] ;  /* 0x00007300ff4977ac */ /* 0x000ea40008000800 */
[----:B------:R3:W-:Y:S01]  /*10800*/  @P1 STG.E desc[UR24][R8.64], R76 ;  /* 0x0000004c08001986 */ /* 0x0007e2000c101918 */
[----:B-1----:R-:W-:-:S04]  /*10810*/  IMAD.WIDE R6, R69, 0x4, R196 ;  /* 0x0000000445067825 */ /* 0x002fc800078e02c4 */
[C---:B----4-:R-:W-:Y:S01]  /*10820*/  IMAD.WIDE R4, R69.reuse, 0x4, R2 ;  /* 0x0000000445047825 */ /* 0x050fe200078e0202 */
[----:B------:R1:W-:Y:S03]  /*10830*/  @P4 STG.E desc[UR24][R10.64], R12 ;  /* 0x0000000c0a004986 */ /* 0x0003e6000c101918 */
[----:B---3--:R-:W-:Y:S01]  /*10840*/  IMAD.WIDE R8, R69, 0x4, R198 ;  /* 0x0000000445087825 */ /* 0x008fe200078e02c6 */
[----:B------:R3:W-:Y:S01]  /*10850*/  @P3 STG.E desc[UR24][R4.64], R73 ;  /* 0x0000004904003986 */ /* 0x0007e2000c101918 */
[----:B------:R-:W-:Y:S01]  /*10860*/  ISETP.LT.AND P6, PT, R204, UR48, !P6 ;  /* 0x00000030cc007c0c */ /* 0x000fe2000f7c1270 */
[----:B------:R-:W4:Y:S01]  /*10870*/  LDCU UR48, c[0x0][0x398] ;  /* 0x00007300ff3077ac */ /* 0x000f220008000800 */
[----:B------:R-:W-:Y:S01]  /*10880*/  ISETP.LT.AND P3, PT, R203, UR68, !P5 ;  /* 0x00000044cb007c0c */ /* 0x000fe2000ef61270 */
[----:B------:R2:W-:Y:S01]  /*10890*/  @P0 STG.E desc[UR24][R6.64], R141 ;  /* 0x0000008d06000986 */ /* 0x0005e2000c101918 */
[----:B------:R-:W-:Y:S01]  /*108a0*/  ISETP.LT.AND P4, PT, R205, UR71, !P5 ;  /* 0x00000047cd007c0c */ /* 0x000fe2000ef81270 */
[----:B------:R-:W4:Y:S02]  /*108b0*/  LDCU UR68, c[0x0][0x39c] ;  /* 0x00007380ff4477ac */ /* 0x000f240008000800 */
[----:B------:R2:W-:Y:S01]  /*108c0*/  @P2 STG.E desc[UR24][R8.64], R77 ;  /* 0x0000004d08002986 */ /* 0x0005e2000c101918 */
[----:B------:R-:W-:Y:S01]  /*108d0*/  ISETP.LT.AND P2, PT, R206, UR51, !P5 ;  /* 0x00000033ce007c0c */ /* 0x000fe2000ef41270 */
[C---:B-1----:R-:W-:Y:S01]  /*108e0*/  IMAD.WIDE R10, R69.reuse, 0x4, R200 ;  /* 0x00000004450a7825 */ /* 0x042fe200078e02c8 */
[----:B------:R-:W-:Y:S01]  /*108f0*/  ISETP.GE.AND P1, PT, R0, UR15, PT ;  /* 0x0000000f00007c0c */ /* 0x000fe2000bf26270 */
[----:B------:R-:W1:Y:S02]  /*10900*/  LDCU UR51, c[0x0][0x398] ;  /* 0x00007300ff3377ac */ /* 0x000e640008000800 */
[----:B------:R-:W-:Y:S01]  /*10910*/  VIADD R69, R69, UR32 ;  /* 0x0000002045457c36 */ /* 0x000fe20008000000 */
[----:B------:R-:W1:Y:S03]  /*10920*/  LDCU UR71, c[0x0][0x398] ;  /* 0x00007300ff4777ac */ /* 0x000e660008000800 */
[C---:B---3--:R-:W-:Y:S01]  /*10930*/  IMAD.WIDE R4, R69.reuse, 0x4, R2 ;  /* 0x0000000445047825 */ /* 0x048fe200078e0202 */
[----:B------:R3:W-:Y:S03]  /*10940*/  @P6 STG.E desc[UR24][R10.64], R13 ;  /* 0x0000000d0a006986 */ /* 0x0007e6000c101918 */
[----:B--2---:R-:W-:Y:S01]  /*10950*/  IMAD.WIDE R6, R69, 0x4, R196 ;  /* 0x0000000445067825 */ /* 0x004fe200078e02c4 */
[----:B------:R-:W-:-:S03]  /*10960*/  ISETP.LT.AND P5, PT, R204, UR30, !P5 ;  /* 0x0000001ecc007c0c */ /* 0x000fc6000efa1270 */
[----:B------:R-:W-:Y:S01]  /*10970*/  IMAD.WIDE R8, R69, 0x4, R198 ;  /* 0x0000000445087825 */ /* 0x000fe200078e02c6 */
[----:B------:R2:W-:Y:S01]  /*10980*/  @P3 STG.E desc[UR24][R4.64], R137 ;  /* 0x0000008904003986 */ /* 0x0005e2000c101918 */
[----:B------:R-:W-:Y:S01]  /*10990*/  ISETP.LT.AND P3, PT, R203, UR8, !P1 ;  /* 0x00000008cb007c0c */ /* 0x000fe2000cf61270 */
[----:B------:R-:W1:Y:S02]  /*109a0*/  LDCU UR30, c[0x0][0x398] ;  /* 0x00007300ff1e77ac */ /* 0x000e640008000800 */
[----:B------:R4:W-:Y:S01]  /*109b0*/  @P2 STG.E desc[UR24][R6.64], R142 ;  /* 0x0000008e06002986 */ /* 0x0009e2000c101918 */
[----:B------:R-:W-:Y:S01]  /*109c0*/  IADD3 R0, PT, PT, R202, 0xc, RZ ;  /* 0x0000000cca007810 */ /* 0x000fe20007ffe0ff */
[C---:B---3--:R-:W-:Y:S01]  /*109d0*/  IMAD.WIDE R10, R69.reuse, 0x4, R200 ;  /* 0x00000004450a7825 */ /* 0x048fe200078e02c8 */
[----:B------:R-:W3:Y:S01]  /*109e0*/  LDCU UR8, c[0x0][0x398] ;  /* 0x00007300ff0877ac */ /* 0x000ee20008000800 */
[----:B------:R1:W-:Y:S01]  /*109f0*/  @P4 STG.E desc[UR24][R8.64], R78 ;  /* 0x0000004e08004986 */ /* 0x0003e2000c101918 */
[----:B------:R-:W-:Y:S01]  /*10a00*/  ISETP.LT.AND P4, PT, R206, UR66, !P1 ;  /* 0x00000042ce007c0c */ /* 0x000fe2000cf81270 */
[----:B------:R-:W-:Y:S01]  /*10a10*/  VIADD R69, R69, UR32 ;  /* 0x0000002045457c36 */ /* 0x000fe20008000000 */
[----:B------:R-:W-:-:S02]  /*10a20*/  ISETP.LT.AND P2, PT, R205, UR46, !P1 ;  /* 0x0000002ecd007c0c */ /* 0x000fc4000cf41270 */
[----:B------:R-:W-:Y:S01]  /*10a30*/  ISETP.GE.AND P0, PT, R0, UR15, PT ;  /* 0x0000000f00007c0c */ /* 0x000fe2000bf06270 */
[C---:B--2---:R-:W-:Y:S01]  /*10a40*/  IMAD.WIDE R4, R69.reuse, 0x4, R2 ;  /* 0x0000000445047825 */ /* 0x044fe200078e0202 */
[----:B------:R-:W-:Y:S01]  /*10a50*/  ISETP.LT.AND P1, PT, R204, UR69, !P1 ;  /* 0x00000045cc007c0c */ /* 0x000fe2000cf21270 */
[----:B------:R2:W-:Y:S01]  /*10a60*/  @P5 STG.E desc[UR24][R10.64], R14 ;  /* 0x0000000e0a005986 */ /* 0x0005e2000c101918 */
[----:B------:R-:W3:Y:S01]  /*10a70*/  LDCU UR66, c[0x0][0x39c] ;  /* 0x00007380ff4277ac */ /* 0x000ee20008000800 */
[----:B----4-:R-:W-:Y:S01]  /*10a80*/  IMAD.WIDE R6, R69, 0x4, R196 ;  /* 0x0000000445067825 */ /* 0x010fe200078e02c4 */
[----:B------:R-:W-:Y:S01]  /*10a90*/  ISETP.LT.AND P5, PT, R203, UR49, !P0 ;  /* 0x00000031cb007c0c */ /* 0x000fe2000c7a1270 */
[----:B------:R4:W-:Y:S01]  /*10aa0*/  @P3 STG.E desc[UR24][R4.64], R72 ;  /* 0x0000004804003986 */ /* 0x0009e2000c101918 */
[----:B------:R-:W3:Y:S01]  /*10ab0*/  LDCU UR46, c[0x0][0x398] ;  /* 0x00007300ff2e77ac */ /* 0x000ee20008000800 */
[----:B------:R-:W-:Y:S02]  /*10ac0*/  VIADD R0, R202, 0xd ;  /* 0x0000000dca007836 */ /* 0x000fe40000000000 */
[C---:B-1----:R-:W-:Y:S01]  /*10ad0*/  IMAD.WIDE R8, R69.reuse, 0x4, R198 ;  /* 0x0000000445087825 */ /* 0x042fe200078e02c6 */
[----:B------:R1:W-:Y:S01]  /*10ae0*/  @P4 STG.E desc[UR24][R6.64], R143 ;  /* 0x0000008f06004986 */ /* 0x0003e2000c101918 */
[----:B------:R-:W-:Y:S01]  /*10af0*/  ISETP.LT.AND P4, PT, R206, UR36, !P0 ;  /* 0x00000024ce007c0c */ /* 0x000fe2000c781270 */
[----:B------:R-:W3:Y:S01]  /*10b00*/  LDCU UR69, c[0x0][0x398] ;  /* 0x00007300ff4577ac */ /* 0x000ee20008000800 */
[----:B------:R-:W-:-:S02]  /*10b10*/  VIADD R13, R69, UR32 ;  /* 0x00000020450d7c36 */ /* 0x000fc40008000000 */
[----:B--2---:R-:W-:Y:S01]  /*10b20*/  IMAD.WIDE R10, R69, 0x4, R200 ;  /* 0x00000004450a7825 */ /* 0x004fe200078e02c8 */
[----:B------:R-:W-:Y:S01]  /*10b30*/  ISETP.GE.AND P6, PT, R0, UR15, PT ;  /* 0x0000000f00007c0c */ /* 0x000fe2000bfc6270 */
[----:B------:R2:W-:Y:S01]  /*10b40*/  @P2 STG.E desc[UR24][R8.64], R79 ;  /* 0x0000004f08002986 */ /* 0x0005e2000c101918 */
[----:B------:R-:W-:Y:S01]  /*10b50*/  ISETP.LT.AND P2, PT, R205, UR64, !P0 ;  /* 0x00000040cd007c0c */ /* 0x000fe2000c741270 */
[----:B----4-:R-:W-:Y:S01]  /*10b60*/  IMAD.WIDE R4, R13, 0x4, R2 ;  /* 0x000000040d047825 */ /* 0x010fe200078e0202 */
[----:B------:R-:W-:Y:S01]  /*10b70*/  ISETP.LT.AND P0, PT, R204, UR38, !P0 ;  /* 0x00000026cc007c0c */ /* 0x000fe2000c701270 */
[----:B------:R4:W-:Y:S01]  /*10b80*/  @P1 STG.E desc[UR24][R10.64], R15 ;  /* 0x0000000f0a001986 */ /* 0x0009e2000c101918 */
[----:B------:R-:W-:Y:S01]  /*10b90*/  ISETP.LT.AND P1, PT, R203, UR67, !P6 ;  /* 0x00000043cb007c0c */ /* 0x000fe2000f721270 */
[C---:B-1----:R-:W-:Y:S01]  /*10ba0*/  IMAD.WIDE R6, R13.reuse, 0x4, R196 ;  /* 0x000000040d067825 */ /* 0x042fe200078e02c4 */
[----:B------:R-:W-:Y:S01]  /*10bb0*/  IADD3 R0, PT, PT, R202, 0xe, RZ ;  /* 0x0000000eca007810 */ /* 0x000fe20007ffe0ff */
[----:B------:R1:W-:Y:S01]  /*10bc0*/  @P5 STG.E desc[UR24][R4.64], R136 ;  /* 0x0000008804005986 */ /* 0x0003e2000c101918 */
[----:B------:R-:W-:Y:S01]  /*10bd0*/  ISETP.LT.AND P5, PT, R206, UR44, !P6 ;  /* 0x0000002cce007c0c */ /* 0x000fe2000f7a1270 */
[----:B------:R-:W3:Y:S01]  /*10be0*/  LDCU UR49, c[0x0][0x398] ;  /* 0x00007300ff3177ac */ /* 0x000ee20008000800 */
[C---:B--2---:R-:W-:Y:S01]  /*10bf0*/  IMAD.WIDE R8, R13.reuse, 0x4, R198 ;  /* 0x000000040d087825 */ /* 0x044fe200078e02c6 */
[----:B------:R2:W-:Y:S01]  /*10c00*/  @P4 STG.E desc[UR24][R6.64], R144 ;  /* 0x0000009006004986 */ /* 0x0005e2000c101918 */
[----:B------:R-:W3:Y:S02]  /*10c10*/  LDCU UR36, c[0x0][0x398] ;  /* 0x00007300ff2477ac */ /* 0x000ee40008000800 */
[----:B----4-:R-:W-:Y:S01]  /*10c20*/  VIADD R15, R13, UR32 ;  /* 0x000000200d0f7c36 */ /* 0x010fe20008000000 */
[----:B------:R-:W-:Y:S01]  /*10c30*/  ISETP.LT.AND P4, PT, R205, UR12, !P6 ;  /* 0x0000000ccd007c0c */ /* 0x000fe2000f781270 */
[----:B------:R-:W4:Y:S01]  /*10c40*/  LDCU UR64, c[0x0][0x39c] ;  /* 0x00007380ff4077ac */ /* 0x000f220008000800 */
[----:B-1----:R-:W-:Y:S01]  /*10c50*/  IMAD.WIDE R4, R13, 0x4, R200 ;  /* 0x000000040d047825 */ /* 0x002fe200078e02c8 */
[----:B------:R-:W-:Y:S01]  /*10c60*/  ISETP.GE.AND P3, PT, R0, UR15, PT ;  /* 0x0000000f00007c0c */ /* 0x000fe2000bf66270 */
[----:B------:R1:W-:Y:S01]  /*10c70*/  @P2 STG.E desc[UR24][R8.64], R80 ;  /* 0x0000005008002986 */ /* 0x0003e2000c101918 */
[----:B------:R-:W3:Y:S01]  /*10c80*/  LDCU UR38, c[0x0][0x398] ;  /* 0x00007300ff2677ac */ /* 0x000ee20008000800 */
[----:B------:R-:W-:Y:S01]  /*10c90*/  IMAD.WIDE R10, R15, 0x4, R2 ;  /* 0x000000040f0a7825 */ /* 0x000fe200078e0202 */
[----:B------:R-:W-:Y:S01]  /*10ca0*/  ISETP.LT.AND P6, PT, R204, UR62, !P6 ;  /* 0x0000003ecc007c0c */ /* 0x000fe2000f7c1270 */
[----:B------:R4:W-:Y:S01]  /*10cb0*/  @P0 STG.E desc[UR24][R4.64], R16 ;  /* 0x0000001004000986 */ /* 0x0009e2000c101918 */
[----:B------:R-:W-:Y:S01]  /*10cc0*/  ISETP.LT.AND P2, PT, R203, UR6, !P3 ;  /* 0x00000006cb007c0c */ /* 0x000fe2000df41270 */
[C---:B--2---:R-:W-:Y:S01]  /*10cd0*/  IMAD.WIDE R6, R15.reuse, 0x4, R196 ;  /* 0x000000040f067825 */ /* 0x044fe200078e02c4 */
[C---:B------:R-:W-:Y:S01]  /*10ce0*/  IADD3 R13, PT, PT, R15.reuse, UR32, RZ ;  /* 0x000000200f0d7c10 */ /* 0x040fe2000fffe0ff */
[----:B------:R-:W-:Y:S01]  /*10cf0*/  @P1 STG.E desc[UR24][R10.64], R135 ;  /* 0x000000870a001986 */ /* 0x000fe2000c101918 */
[----:B------:R-:W-:Y:S01]  /*10d00*/  ISETP.LT.AND P1, PT, R206, UR65, !P3 ;  /* 0x00000041ce007c0c */ /* 0x000fe2000df21270 */
[----:B------:R-:W-:Y:S01]  /*10d10*/  VIADD R0, R202, 0xf ;  /* 0x0000000fca007836 */ /* 0x000fe20000000000 */
[----:B------:R-:W2:Y:S01]  /*10d20*/  LDCU UR67, c[0x0][0x398] ;  /* 0x00007300ff4377ac */ /* 0x000ea20008000800 */
[----:B-1----:R-:W-:Y:S01]  /*10d30*/  IMAD.WIDE R8, R15, 0x4, R198 ;  /* 0x000000040f087825 */ /* 0x002fe200078e02c6 */
[----:B------:R1:W-:Y:S01]  /*10d40*/  @P5 STG.E desc[UR24][R6.64], R145 ;  /* 0x0000009106005986 */ /* 0x0003e2000c101918 */
[----:B------:R-:W-:Y:S01]  /*10d50*/  ISETP.LT.AND P5, PT, R205, UR35, !P3 ;  /* 0x00000023cd007c0c */ /* 0x000fe2000dfa1270 */
[----:B------:R-:W2:Y:S01]  /*10d60*/  LDCU UR62, c[0x0][0x39c] ;  /* 0x00007380ff3e77ac */ /* 0x000ea20008000800 */
[----:B----4-:R-:W-:Y:S01]  /*10d70*/  IMAD.WIDE R4, R15, 0x4, R200 ;  /* 0x000000040f047825 */ /* 0x010fe200078e02c8 */
[----:B------:R-:W-:-:S02]  /*10d80*/  ISETP.GE.AND P0, PT, R0, UR15, PT ;  /* 0x0000000f00007c0c */ /* 0x000fc4000bf06270 */
[----:B------:R-:W-:Y:S01]  /*10d90*/  ISETP.LT.AND P3, PT, R204, UR47, !P3 ;  /* 0x0000002fcc007c0c */ /* 0x000fe2000df61270 */
[----:B------:R4:W-:Y:S01]  /*10da0*/  @P4 STG.E desc[UR24][R8.64], R81 ;  /* 0x0000005108004986 */ /* 0x0009e2000c101918 */
[----:B------:R-:W-:Y:S01]  /*10db0*/  ISETP.LT.AND P4, PT, R203, UR60, !P0 ;  /* 0x0000003ccb007c0c */ /* 0x000fe2000c781270 */
[----:B------:R-:W-:Y:S01]  /*10dc0*/  VIADD R0, R202, 0x10 ;  /* 0x00000010ca007836 */ /* 0x000fe20000000000 */
[----:B------:R-:W2:Y:S01]  /*10dd0*/  LDCU UR44, c[0x0][0x398] ;  /* 0x00007300ff2c77ac */ /* 0x000ea20008000800 */
[C---:B-1----:R-:W-:Y:S01]  /*10de0*/  IMAD.WIDE R6, R13.reuse, 0x4, R2 ;  /* 0x000000040d067825 */ /* 0x042fe200078e0202 */
[----:B------:R1:W-:Y:S01]  /*10df0*/  @P6 STG.E desc[UR24][R4.64], R17 ;  /* 0x0000001104006986 */ /* 0x0003e2000c101918 */
[----:B------:R-:W-:Y:S01]  /*10e00*/  ISETP.LT.AND P6, PT, R206, UR16, !P0 ;  /* 0x00000010ce007c0c */ /* 0x000fe2000c7c1270 */
[----:B------:R-:W2:Y:S01]  /*10e10*/  LDCU UR12, c[0x0][0x398] ;  /* 0x00007300ff0c77ac */ /* 0x000ea20008000800 */
[----:B----4-:R-:W-:Y:S01]  /*10e20*/  IMAD.WIDE R8, R13, 0x4, R196 ;  /* 0x000000040d087825 */ /* 0x010fe200078e02c4 */
[----:B------:R4:W-:Y:S01]  /*10e30*/  @P2 STG.E desc[UR24][R6.64], R134 ;  /* 0x0000008606002986 */ /* 0x0009e2000c101918 */
[----:B------:R-:W-:Y:S01]  /*10e40*/  ISETP.LT.AND P2, PT, R205, UR63, !P0 ;  /* 0x0000003fcd007c0c */ /* 0x000fe2000c741270 */
[----:B------:R-:W2:Y:S01]  /*10e50*/  LDCU UR6, c[0x0][0x398] ;  /* 0x00007300ff0677ac */ /* 0x000ea20008000800 */
[C---:B------:R-:W-:Y:S01]  /*10e60*/  IMAD.WIDE R10, R13.reuse, 0x4, R198 ;  /* 0x000000040d0a7825 */ /* 0x040fe200078e02c6 */
[----:B------:R3:W-:Y:S01]  /*10e70*/  @P1 STG.E desc[UR24][R8.64], R146 ;  /* 0x0000009208001986 */ /* 0x0007e2000c101918 */
[----:B------:R-:W-:Y:S01]  /*10e80*/  ISETP.GE.AND P1, PT, R0, UR15, PT ;  /* 0x0000000f00007c0c */ /* 0x000fe2000bf26270 */
[----:B------:R-:W2:Y:S01]  /*10e90*/  LDCU UR65, c[0x0][0x398] ;  /* 0x00007300ff4177ac */ /* 0x000ea20008000800 */
[----:B------:R-:W-:-:S02]  /*10ea0*/  VIADD R15, R13, UR32 ;  /* 0x000000200d0f7c36 */ /* 0x000fc40008000000 */
[----:B-1----:R-:W-:Y:S01]  /*10eb0*/  IMAD.WIDE R4, R13, 0x4, R200 ;  /* 0x000000040d047825 */ /* 0x002fe200078e02c8 */
[----:B-----5:R-:W-:Y:S01]  /*10ec0*/  ISETP.LT.AND P0, PT, R204, UR28, !P0 ;  /* 0x0000001ccc007c0c */ /* 0x020fe2000c701270 */
[----:B------:R1:W-:Y:S01]  /*10ed0*/  @P5 STG.E desc[UR24][R10.64], R82 ;  /* 0x000000520a005986 */ /* 0x0003e2000c101918 */
[----:B------:R-:W-:Y:S01]  /*10ee0*/  ISETP.LT.AND P5, PT, R203, UR77, !P1 ;  /* 0x0000004dcb007c0c */ /* 0x000fe2000cfa1270 */
[C---:B----4-:R-:W-:Y:S01]  /*10ef0*/  IMAD.WIDE R6, R15.reuse, 0x4, R2 ;  /* 0x000000040f067825 */ /* 0x050fe200078e0202 */
[C---:B------:R-:W-:Y:S01]  /*10f00*/  IADD3 R13, PT, PT, R15.reuse, UR32, RZ ;  /* 0x000000200f0d7c10 */ /* 0x040fe2000fffe0ff */
[----:B------:R4:W-:Y:S01]  /*10f10*/  @P3 STG.E desc[UR24][R4.64], R18 ;  /* 0x0000001204003986 */ /* 0x0009e2000c101918 */
[----:B------:R-:W-:Y:S01]  /*10f20*/  ISETP.LT.AND P3, PT, R206, UR58, !P1 ;  /* 0x0000003ace007c0c */ /* 0x000fe2000cf61270 */
[C---:B---3--:R-:W-:Y:S01]  /*10f30*/  IMAD.WIDE R8, R15.reuse, 0x4, R196 ;  /* 0x000000040f087825 */ /* 0x048fe200078e02c4 */
[----:B------:R-:W3:Y:S03]  /*10f40*/  LDCU UR35, c[0x0][0x398] ;  /* 0x00007300ff2377ac */ /* 0x000ee60008000800 */
[----:B------:R-:W-:Y:S01]  /*10f50*/  VIADD R0, R202, 0x11 ;  /* 0x00000011ca007836 */ /* 0x000fe20000000000 */
[----:B------:R5:W-:Y:S01]  /*10f60*/  @P4 STG.E desc[UR24][R6.64], R68 ;  /* 0x0000004406004986 */ /* 0x000be2000c101918 */
[----:B-1----:R-:W-:Y:S01]  /*10f70*/  IMAD.WIDE R10, R15, 0x4, R198 ;  /* 0x000000040f0a7825 */ /* 0x002fe200078e02c6 */
[----:B------:R-:W-:Y:S01]  /*10f80*/  ISETP.LT.AND P4, PT, R205, UR45, !P1 ;  /* 0x0000002dcd007c0c */ /* 0x000fe2000cf81270 */
[----:B------:R-:W1:Y:S01]  /*10f90*/  LDCU UR47, c[0x0][0x398] ;  /* 0x00007300ff2f77ac */ /* 0x000e620008000800 */
[----:B------:R2:W-:Y:S01]  /*10fa0*/  @P6 STG.E desc[UR24][R8.64], R147 ;  /* 0x0000009308006986 */ /* 0x0005e2000c101918 */
[----:B----4-:R-:W-:Y:S01]  /*10fb0*/  IMAD.WIDE R4, R15, 0x4, R200 ;  /* 0x000000040f047825 */ /* 0x010fe200078e02c8 */
[----:B------:R-:W-:Y:S01]  /*10fc0*/  ISETP.LT.AND P1, PT, R204, UR61, !P1 ;  /* 0x0000003dcc007c0c */ /* 0x000fe2000cf21270 */
[----:B------:R-:W4:Y:S01]  /*10fd0*/  LDCU UR60, c[0x0][0x39c] ;  /* 0x00007380ff3c77ac */ /* 0x000f220008000800 */
[----:B------:R-:W-:Y:S01]  /*10fe0*/  ISETP.GE.AND P6, PT, R0, UR14, PT ;  /* 0x0000000e00007c0c */ /* 0x000fe2000bfc6270 */
[----:B------:R1:W-:Y:S01]  /*10ff0*/  @P2 STG.E desc[UR24][R10.64], R83 ;  /* 0x000000530a002986 */ /* 0x0003e2000c101918 */
[----:B------:R-:W-:Y:S01]  /*11000*/  VIADD R0, R202, 0x12 ;  /* 0x00000012ca007836 */ /* 0x000fe20000000000 */
[----:B------:R-:W3:Y:S01]  /*11010*/  LDCU UR16, c[0x0][0x398] ;  /* 0x00007300ff1077ac */ /* 0x000ee20008000800 */
[----:B-----5:R-:W-:Y:S01]  /*11020*/  IMAD.WIDE R6, R13, 0x4, R2 ;  /* 0x000000040d067825 */ /* 0x020fe200078e0202 */
[----:B------:R-:W-:Y:S01]  /*11030*/  ISETP.LT.AND P2, PT, R203, UR20, !P6 ;  /* 0x00000014cb007c0c */ /* 0x000fe2000f741270 */
[----:B------:R5:W-:Y:S01]  /*11040*/  @P0 STG.E desc[UR24][R4.64], R19 ;  /* 0x0000001304000986 */ /* 0x000be2000c101918 */
[----:B------:R-:W3:Y:S01]  /*11050*/  LDCU UR63, c[0x0][0x398] ;  /* 0x00007300ff3f77ac */ /* 0x000ee20008000800 */
[----:B--2---:R-:W-:Y:S01]  /*11060*/  IMAD.WIDE R8, R13, 0x4, R196 ;  /* 0x000000040d087825 */ /* 0x004fe200078e02c4 */
[----:B------:R-:W-:Y:S01]  /*11070*/  ISETP.LT.AND P0, PT, R206, UR56, !P6 ;  /* 0x00000038ce007c0c */ /* 0x000fe2000f701270 */
[----:B------:R2:W-:Y:S01]  /*11080*/  @P5 STG.E desc[UR24][R6.64], R132 ;  /* 0x0000008406005986 */ /* 0x0005e2000c101918 */
[----:B------:R-:W-:Y:S01]  /*11090*/  ISETP.LT.AND P5, PT, R205, UR41, !P6 ;  /* 0x00000029cd007c0c */ /* 0x000fe2000f7a1270 */
[C---:B------:R-:W-:Y:S01]  /*110a0*/  VIADD R15, R13.reuse, UR32 ;  /* 0x000000200d0f7c36 */ /* 0x040fe20008000000 */
[----:B------:R-:W3:Y:S01]  /*110b0*/  LDCU UR77, c[0x0][0x39c] ;  /* 0x00007380ff4d77ac */ /* 0x000ee20008000800 */
[C---:B-1----:R-:W-:Y:S01]  /*110c0*/  IMAD.WIDE R10, R13.reuse, 0x4, R198 ;  /* 0x000000040d0a7825 */ /* 0x042fe200078e02c6 */
[----:B------:R1:W-:Y:S01]  /*110d0*/  @P3 STG.E desc[UR24][R8.64], R148 ;  /* 0x0000009408003986 */ /* 0x0003e2000c101918 */
[----:B------:R-:W-:Y:S01]  /*110e0*/  ISETP.GE.AND P3, PT, R0, UR76, PT ;  /* 0x0000004c00007c0c */ /* 0x000fe2000bf66270 */
[----:B------:R-:W3:Y:S01]  /*110f0*/  LDCU UR28, c[0x0][0x398] ;  /* 0x00007300ff1c77ac */ /* 0x000ee20008000800 */
[----:B-----5:R-:W-:Y:S01]  /*11100*/  IMAD.WIDE R4, R13, 0x4, R200 ;  /* 0x000000040d047825 */ /* 0x020fe200078e02c8 */
[----:B------:R-:W-:Y:S01]  /*11110*/  ISETP.LT.AND P6, PT, R204, UR59, !P6 ;  /* 0x0000003bcc007c0c */ /* 0x000fe2000f7c1270 */
[----:B------:R5:W-:Y:S01]  /*11120*/  @P4 STG.E desc[UR24][R10.64], R84 ;  /* 0x000000540a004986 */ /* 0x000be2000c101918 */
[----:B------:R-:W-:Y:S01]  /*11130*/  ISETP.LT.AND P4, PT, R203, UR11, !P3 ;  /* 0x0000000bcb007c0c */ /* 0x000fe2000df81270 */
[C---:B--2---:R-:W-:Y:S01]  /*11140*/  IMAD.WIDE R6, R15.reuse, 0x4, R2 ;  /* 0x000000040f067825 */ /* 0x044fe200078e0202 */
[C---:B------:R-:W-:Y:S01]  /*11150*/  IADD3 R13, PT, PT, R15.reuse, UR32, RZ ;  /* 0x000000200f0d7c10 */ /* 0x040fe2000fffe0ff */
[----:B------:R2:W-:Y:S01]  /*11160*/  @P1 STG.E desc[UR24][R4.64], R20 ;  /* 0x0000001404001986 */ /* 0x0005e2000c101918 */
[----:B------:R-:W-:Y:S01]  /*11170*/  ISETP.LT.AND P1, PT, R206, UR43, !P3 ;  /* 0x0000002bce007c0c */ /* 0x000fe2000df21270 */
[----:B------:R-:W-:Y:S01]  /*11180*/  VIADD R0, R202, 0x13 ;  /* 0x00000013ca007836 */ /* 0x000fe20000000000 */
[----:B------:R-:W3:Y:S01]  /*11190*/  LDCU UR15, c[0x0][0x398] ;  /* 0x00007300ff0f77ac */ /* 0x000ee20008000800 */
[----:B-1----:R-:W-:Y:S01]  /*111a0*/  IMAD.WIDE R8, R15, 0x4, R196 ;  /* 0x000000040f087825 */ /* 0x002fe200078e02c4 */
[----:B------:R1:W-:Y:S01]  /*111b0*/  @P2 STG.E desc[UR24][R6.64], R133 ;  /* 0x0000008506002986 */ /* 0x0003e2000c101918 */
[----:B------:R-:W-:Y:S01]  /*111c0*/  ISETP.LT.AND P2, PT, R205, UR57, !P3 ;  /* 0x00000039cd007c0c */ /* 0x000fe2000df41270 */
[----:B------:R-:W3:Y:S01]  /*111d0*/  LDCU UR58, c[0x0][0x398] ;  /* 0x00007300ff3a77ac */ /* 0x000ee20008000800 */
[C---:B-----5:R-:W-:Y:S01]  /*111e0*/  IMAD.WIDE R10, R15.reuse, 0x4, R198 ;  /* 0x000000040f0a7825 */ /* 0x060fe200078e02c6 */
[----:B------:R5:W-:Y:S01]  /*111f0*/  @P0 STG.E desc[UR24][R8.64], R149 ;  /* 0x0000009508000986 */ /* 0x000be2000c101918 */
[----:B------:R-:W-:Y:S01]  /*11200*/  ISETP.LT.AND P3, PT, R204, UR39, !P3 ;  /* 0x00000027cc007c0c */ /* 0x000fe2000df61270 */
[----:B------:R-:W3:Y:S01]  /*11210*/  LDCU UR45, c[0x0][0x398] ;  /* 0x00007300ff2d77ac */ /* 0x000ee20008000800 */
[----:B--2---:R-:W-:Y:S01]  /*11220*/  IMAD.WIDE R4, R15, 0x4, R200 ;  /* 0x000000040f047825 */ /* 0x004fe200078e02c8 */
[----:B------:R-:W-:Y:S01]  /*11230*/  ISETP.GE.AND P0, PT, R0, UR4, PT ;  /* 0x0000000400007c0c */ /* 0x000fe2000bf06270 */
[----:B------:R2:W-:Y:S01]  /*11240*/  @P5 STG.E desc[UR24][R10.64], R85 ;  /* 0x000000550a005986 */ /* 0x0005e2000c101918 */
[----:B------:R-:W3:Y:S01]  /*11250*/  LDCU UR61, c[0x0][0x398] ;  /* 0x00007300ff3d77ac */ /* 0x000ee20008000800 */
[----:B-1----:R-:W-:Y:S01]  /*11260*/  IMAD.WIDE R6, R13, 0x4, R2 ;  /* 0x000000040d067825 */ /* 0x002fe200078e0202 */
[----:B------:R-:W-:Y:S01]  /*11270*/  ISETP.LT.AND P5, PT, R203, UR52, !P0 ;  /* 0x00000034cb007c0c */ /* 0x000fe2000c7a1270 */
[----:B------:R1:W-:Y:S01]  /*11280*/  @P6 STG.E desc[UR24][R4.64], R21 ;  /* 0x0000001504006986 */ /* 0x0003e2000c101918 */
[----:B------:R-:W3:Y:S01]  /*11290*/  LDCU UR14, c[0x0][0x398] ;  /* 0x00007300ff0e77ac */ /* 0x000ee20008000800 */
[C---:B-----5:R-:W-:Y:S01]  /*112a0*/  IMAD.WIDE R8, R13.reuse, 0x4, R196 ;  /* 0x000000040d087825 */ /* 0x060fe200078e02c4 */
[----:B------:R-:W-:Y:S01]  /*112b0*/  ISETP.LT.AND P6, PT, R206, UR54, !P0 ;  /* 0x00000036ce007c0c */ /* 0x000fe2000c7c1270 */
[----:B------:R-:W5:Y:S02]  /*112c0*/  LDCU UR20, c[0x0][0x39c] ;  /* 0x00007380ff1477ac */ /* 0x000f640008000800 */
[----:B------:R-:W-:Y:S01]  /*112d0*/  VIADD R0, R202, 0x14 ;  /* 0x00000014ca007836 */ /* 0x000fe20000000000 */
[----:B------:R3:W-:Y:S01]  /*112e0*/  @P4 STG.E desc[UR24][R6.64], R208 ;  /* 0x000000d006004986 */ /* 0x0007e2000c101918 */
[----:B--2---:R-:W-:Y:S01]  /*112f0*/  IMAD.WIDE R10, R13, 0x4, R198 ;  /* 0x000000040d0a7825 */ /* 0x004fe200078e02c6 */
[----:B------:R-:W-:Y:S01]  /*11300*/  ISETP.LT.AND P4, PT, R205, UR55, !P0 ;  /* 0x00000037cd007c0c */ /* 0x000fe2000c781270 */
[----:B------:R-:W2:Y:S01]  /*11310*/  LDCU UR56, c[0x0][0x398] ;  /* 0x00007300ff3877ac */ /* 0x000ea20008000800 */
[----:B------:R4:W-:Y:S01]  /*11320*/  @P1 STG.E desc[UR24][R8.64], R150 ;  /* 0x0000009608001986 */ /* 0x0009e2000c101918 */
[C---:B------:R-:W-:Y:S01]  /*11330*/  VIADD R15, R13.reuse, UR32 ;  /* 0x000000200d0f7c36 */ /* 0x040fe20008000000 */
[----:B------:R-:W-:Y:S01]  /*11340*/  ISETP.GE.AND P1, PT, R0, UR74, PT ;  /* 0x0000004a00007c0c */ /* 0x000fe2000bf26270 */
[----:B-1----:R-:W-:Y:S01]  /*11350*/  IMAD.WIDE R4, R13, 0x4, R200 ;  /* 0x000000040d047825 */ /* 0x002fe200078e02c8 */
[----:B------:R-:W-:Y:S01]  /*11360*/  ISETP.LT.AND P0, PT, R204, UR26, !P0 ;  /* 0x0000001acc007c0c */ /* 0x000fe2000c701270 */
[----:B------:R1:W-:Y:S01]  /*11370*/  @P2 STG.E desc[UR24][R10.64], R86 ;  /* 0x000000560a002986 */ /* 0x0003e2000c101918 */
[----:B------:R-:W-:Y:S01]  /*11380*/  ISETP.LT.AND P2, PT, R203, UR18, !P1 ;  /* 0x00000012cb007c0c */ /* 0x000fe2000cf41270 */
[----:B------:R-:W2:Y:S01]  /*11390*/  LDCU UR41, c[0x0][0x398] ;  /* 0x00007300ff2977ac */ /* 0x000ea20008000800 */
[C---:B---3--:R-:W-:Y:S01]  /*113a0*/  IMAD.WIDE R6, R15.reuse, 0x4, R2 ;  /* 0x000000040f067825 */ /* 0x048fe200078e0202 */
[----:B------:R3:W-:Y:S01]  /*113b0*/  @P3 STG.E desc[UR24][R4.64], R22 ;  /* 0x0000001604003986 */ /* 0x0007e2000c101918 */
[----:B------:R-:W-:Y:S01]  /*113c0*/  ISETP.LT.AND P3, PT, R206, UR34, !P1 ;  /* 0x00000022ce007c0c */ /* 0x000fe2000cf61270 */
[----:B------:R-:W2:Y:S01]  /*113d0*/  LDCU UR59, c[0x0][0x398] ;  /* 0x00007300ff3b77ac */ /* 0x000ea20008000800 */
[C---:B----4-:R-:W-:Y:S01]  /*113e0*/  IMAD.WIDE R8, R15.reuse, 0x4, R196 ;  /* 0x000000040f087825 */ /* 0x050fe200078e02c4 */
[C---:B------:R-:W-:Y:S01]  /*113f0*/  IADD3 R13, PT, PT, R15.reuse, UR32, RZ ;  /* 0x000000200f0d7c10 */ /* 0x040fe2000fffe0ff */
[----:B------:R-:W4:Y:S02]  /*11400*/  LDCU UR52, c[0x0][0x39c] ;  /* 0x00007380ff3477ac */ /* 0x000f240008000800 */
[----:B------:R-:W-:Y:S01]  /*11410*/  VIADD R0, R202, 0x15 ;  /* 0x00000015ca007836 */ /* 0x000fe20000000000 */
[----:B------:R2:W-:Y:S01]  /*11420*/  @P5 STG.E desc[UR24][R6.64], R209 ;  /* 0x000000d106005986 */ /* 0x0005e2000c101918 */
[----:B-1----:R-:W-:Y:S01]  /*11430*/  IMAD.WIDE R10, R15, 0x4, R198 ;  /* 0x000000040f0a7825 */ /* 0x002fe200078e02c6 */
[----:B------:R-:W-:Y:S01]  /*11440*/  ISETP.LT.AND P5, PT, R205, UR50, !P1 ;  /* 0x00000032cd007c0c */ /* 0x000fe2000cfa1270 */
[----:B------:R-:W1:Y:S01]  /*11450*/  LDCU UR11, c[0x0][0x39c] ;  /* 0x00007380ff0b77ac */ /* 0x000e620008000800 */
[----:B------:R4:W-:Y:S01]  /*11460*/  @P6 STG.E desc[UR24][R8.64], R151 ;  /* 0x0000009708006986 */ /* 0x0009e2000c101918 */
[----:B---3--:R-:W-:Y:S01]  /*11470*/  IMAD.WIDE R4, R15, 0x4, R200 ;  /* 0x000000040f047825 */ /* 0x008fe200078e02c8 */
[----:B------:R-:W-:Y:S01]  /*11480*/  ISETP.LT.AND P1, PT, R204, UR42, !P1 ;  /* 0x0000002acc007c0c */ /* 0x000fe2000cf21270 */
[----:B------:R-:W3:Y:S01]  /*11490*/  LDCU UR76, c[0x0][0x398] ;  /* 0x00007300ff4c77ac */ /* 0x000ee20008000800 */
[----:B------:R-:W-:Y:S01]  /*114a0*/  ISETP.GE.AND P6, PT, R0, UR72, PT ;  /* 0x0000004800007c0c */ /* 0x000fe2000bfc6270 */
[----:B------:R1:W-:Y:S01]  /*114b0*/  @P4 STG.E desc[UR24][R10.64], R87 ;  /* 0x000000570a004986 */ /* 0x0003e2000c101918 */
[----:B------:R-:W-:Y:S01]  /*114c0*/  VIADD R0, R202, 0x16 ;  /* 0x00000016ca007836 */ /* 0x000fe20000000000 */
[----:B------:R-:W3:Y:S01]  /*114d0*/  LDCU UR43, c[0x0][0x398] ;  /* 0x00007300ff2b77ac */ /* 0x000ee20008000800 */
[----:B--2---:R-:W-:Y:S01]  /*114e0*/  IMAD.WIDE R6, R13, 0x4, R2 ;  /* 0x000000040d067825 */ /* 0x004fe200078e0202 */
[----:B------:R-:W-:Y:S01]  /*114f0*/  ISETP.LT.AND P4, PT, R203, UR33, !P6 ;  /* 0x00000021cb007c0c */ /* 0x000fe2000f781270 */
[----:B------:R2:W-:Y:S01]  /*11500*/  @P0 STG.E desc[UR24][R4.64], R23 ;  /* 0x0000001704000986 */ /* 0x0005e2000c101918 */
[----:B------:R-:W3:Y:S01]  /*11510*/  LDCU UR57, c[0x0][0x398] ;  /* 0x00007300ff3977ac */ /* 0x000ee20008000800 */
[----:B----4-:R-:W-:Y:S01]  /*11520*/  IMAD.WIDE R8, R13, 0x4, R196 ;  /* 0x000000040d087825 */ /* 0x010fe200078e02c4 */
        /* <DEDUP_REMOVED lines=9> */
[----:B--2---:R-:W-:Y:S01]  /*115c0*/  IMAD.WIDE R4, R13, 0x4, R200 ;  /* 0x000000040d047825 */ /* 0x004fe200078e02c8 */
[----:B------:R-:W-:Y:S01]  /*115d0*/  ISETP.LT.AND P6, PT, R204, UR53, !P6 ;  /* 0x00000035cc007c0c */ /* 0x000fe2000f7c1270 */
[----:B------:R2:W-:Y:S01]  /*115e0*/  @P5 STG.E desc[UR24][R10.64], R88 ;  /* 0x000000580a005986 */ /* 0x0005e2000c101918 */
[----:B------:R-:W-:Y:S01]  /*115f0*/  ISETP.LT.AND P5, PT, R203, UR37, !P3 ;  /* 0x00000025cb007c0c */ /* 0x000fe2000dfa1270 */
[C---:B----4-:R-:W-:Y:S01]  /*11600*/  IMAD.WIDE R6, R15.reuse, 0x4, R2 ;  /* 0x000000040f067825 */ /* 0x050fe200078e0202 */
        /* <DEDUP_REMOVED lines=9> */
[C---:B--2---:R-:W-:Y:S01]  /*116a0*/  IMAD.WIDE R10, R15.reuse, 0x4, R198 ;  /* 0x000000040f0a7825 */ /* 0x044fe200078e02c6 */
[----:B------:R2:W-:Y:S01]  /*116b0*/  @P0 STG.E desc[UR24][R8.64], R153 ;  /* 0x0000009908000986 */ /* 0x0005e2000c101918 */
[----:B------:R-:W-:Y:S01]  /*116c0*/  ISETP.LT.AND P3, PT, R204, UR48, !P3 ;  /* 0x00000030cc007c0c */ /* 0x000fe2000df61270 */
[----:B------:R-:W3:Y:S01]  /*116d0*/  LDCU UR26, c[0x0][0x398] ;  /* 0x00007300ff1a77ac */ /* 0x000ee20008000800 */
[----:B----4-:R-:W-:Y:S01]  /*116e0*/  IMAD.WIDE R4, R15, 0x4, R200 ;  /* 0x000000040f047825 */ /* 0x010fe200078e02c8 */
[----:B------:R-:W-:Y:S01]  /*116f0*/  ISETP.GE.AND P0, PT, R0, UR68, PT ;  /* 0x0000004400007c0c */ /* 0x000fe2000bf06270 */
[----:B------:R4:W-:Y:S01]  /*11700*/  @P2 STG.E desc[UR24][R10.64], R89 ;  /* 0x000000590a002986 */ /* 0x0009e2000c101918 */
[----:B------:R-:W3:Y:S01]  /*11710*/  LDCU UR18, c[0x0][0x39c] ;  /* 0x00007380ff1277ac */ /* 0x000ee20008000800 */
[----:B-1----:R-:W-:Y:S01]  /*11720*/  IMAD.WIDE R6, R13, 0x4, R2 ;  /* 0x000000040d067825 */ /* 0x002fe200078e0202 */
[----:B------:R-:W-:Y:S01]  /*11730*/  ISETP.LT.AND P2, PT, R203, UR51, !P0 ;  /* 0x00000033cb007c0c */ /* 0x000fe2000c741270 */
[----:B------:R1:W-:Y:S01]  /*11740*/  @P6 STG.E desc[UR24][R4.64], R25 ;  /* 0x0000001904006986 */ /* 0x0003e2000c101918 */
[----:B------:R-:W3:Y:S01]  /*11750*/  LDCU UR74, c[0x0][0x398] ;  /* 0x00007300ff4a77ac */ /* 0x000ee20008000800 */
[C---:B--2---:R-:W-:Y:S01]  /*11760*/  IMAD.WIDE R8, R13.reuse, 0x4, R196 ;  /* 0x000000040d087825 */ /* 0x044fe200078e02c4 */
[----:B------:R-:W-:Y:S01]  /*11770*/  ISETP.LT.AND P6, PT, R206, UR71, !P0 ;  /* 0x00000047ce007c0c */ /* 0x000fe2000c7c1270 */
[----:B------:R-:W2:Y:S02]  /*11780*/  LDCU UR34, c[0x0][0x398] ;  /* 0x00007300ff2277ac */ /* 0x000ea40008000800 */
[----:B------:R-:W-:Y:S01]  /*11790*/  VIADD R0, R202, 0x18 ;  /* 0x00000018ca007836 */ /* 0x000fe20000000000 */
[----:B------:R3:W-:Y:S01]  /*117a0*/  @P5 STG.E desc[UR24][R6.64], R251 ;  /* 0x000000fb06005986 */ /* 0x0007e2000c101918 */
[----:B----4-:R-:W-:Y:S01]  /*117b0*/  IMAD.WIDE R10, R13, 0x4, R198 ;  /* 0x000000040d0a7825 */ /* 0x010fe200078e02c6 */
[----:B------:R-:W-:Y:S01]  /*117c0*/  ISETP.LT.AND P5, PT, R205, UR30, !P0 ;  /* 0x0000001ecd007c0c */ /* 0x000fe2000c7a1270 */
[----:B------:R-:W4:Y:S01]  /*117d0*/  LDCU UR50, c[0x0][0x398] ;  /* 0x00007300ff3277ac */ /* 0x000f220008000800 */
[----:B------:R2:W-:Y:S01]  /*117e0*/  @P1 STG.E desc[UR24][R8.64], R154 ;  /* 0x0000009a08001986 */ /* 0x0005e2000c101918 */
[C---:B------:R-:W-:Y:S01]  /*117f0*/  VIADD R15, R13.reuse, UR32 ;  /* 0x000000200d0f7c36 */ /* 0x040fe20008000000 */
[----:B------:R-:W-:Y:S01]  /*11800*/  ISETP.GE.AND P1, PT, R0, UR66, PT ;  /* 0x0000004200007c0c */ /* 0x000fe2000bf26270 */
[----:B-1----:R-:W-:Y:S01]  /*11810*/  IMAD.WIDE R4, R13, 0x4, R200 ;  /* 0x000000040d047825 */ /* 0x002fe200078e02c8 */
[----:B------:R-:W-:Y:S01]  /*11820*/  ISETP.LT.AND P0, PT, R204, UR8, !P0 ;  /* 0x00000008cc007c0c */ /* 0x000fe2000c701270 */
[----:B------:R1:W-:Y:S01]  /*11830*/  @P4 STG.E desc[UR24][R10.64], R90 ;  /* 0x0000005a0a004986 */ /* 0x0003e2000c101918 */
[----:B------:R-:W-:Y:S01]  /*11840*/  ISETP.LT.AND P4, PT, R203, UR46, !P1 ;  /* 0x0000002ecb007c0c */ /* 0x000fe2000cf81270 */
[----:B------:R-:W4:Y:S01]  /*11850*/  LDCU UR42, c[0x0][0x398] ;  /* 0x00007300ff2a77ac */ /* 0x000f220008000800 */
[C---:B---3--:R-:W-:Y:S01]  /*11860*/  IMAD.WIDE R6, R15.reuse, 0x4, R2 ;  /* 0x000000040f067825 */ /* 0x048fe200078e0202 */
[----:B------:R3:W-:Y:S01]  /*11870*/  @P3 STG.E desc[UR24][R4.64], R26 ;  /* 0x0000001a04003986 */ /* 0x0007e2000c101918 */
[----:B------:R-:W-:Y:S01]  /*11880*/  ISETP.LT.AND P3, PT, R206, UR69, !P1 ;  /* 0x00000045ce007c0c */ /* 0x000fe2000cf61270 */
[----:B------:R-:W4:Y:S01]  /*11890*/  LDCU UR72, c[0x0][0x398] ;  /* 0x00007300ff4877ac */ /* 0x000f220008000800 */
[C---:B--2---:R-:W-:Y:S01]  /*118a0*/  IMAD.WIDE R8, R15.reuse, 0x4, R196 ;  /* 0x000000040f087825 */ /* 0x044fe200078e02c4 */
[C---:B------:R-:W-:Y:S01]  /*118b0*/  IADD3 R13, PT, PT, R15.reuse, UR32, RZ ;  /* 0x000000200f0d7c10 */ /* 0x040fe2000fffe0ff */
[----:B------:R-:W2:Y:S02]  /*118c0*/  LDCU UR33, c[0x0][0x39c] ;  /* 0x00007380ff2177ac */ /* 0x000ea40008000800 */
[----:B------:R-:W-:Y:S01]  /*118d0*/  VIADD R0, R202, 0x19 ;  /* 0x00000019ca007836 */ /* 0x000fe20000000000 */
[----:B------:R4:W-:Y:S01]  /*118e0*/  @P2 STG.E desc[UR24][R6.64], R250 ;  /* 0x000000fa06002986 */ /* 0x0009e2000c101918 */
[----:B-1----:R-:W-:Y:S01]  /*118f0*/  IMAD.WIDE R10, R15, 0x4, R198 ;  /* 0x000000040f0a7825 */ /* 0x002fe200078e02c6 */
[----:B------:R-:W-:Y:S01]  /*11900*/  ISETP.LT.AND P2, PT, R205, UR49, !P1 ;  /* 0x00000031cd007c0c */ /* 0x000fe2000cf41270 */
[----:B------:R-:W1:Y:S01]  /*11910*/  LDCU UR75, c[0x0][0x398] ;  /* 0x00007300ff4b77ac */ /* 0x000e620008000800 */
[----:B------:R2:W-:Y:S01]  /*11920*/  @P6 STG.E desc[UR24][R8.64], R155 ;  /* 0x0000009b08006986 */ /* 0x0005e2000c101918 */
[----:B------:R-:W-:Y:S01]  /*11930*/  ISETP.LT.AND P1, PT, R204, UR36, !P1 ;  /* 0x00000024cc007c0c */ /* 0x000fe2000cf21270 */
[----:B---3--:R-:W-:Y:S01]  /*11940*/  IMAD.WIDE R4, R15, 0x4, R200 ;  /* 0x000000040f047825 */ /* 0x008fe200078e02c8 */
[----:B------:R-:W-:Y:S01]  /*11950*/  ISETP.GE.AND P6, PT, R0, UR64, PT ;  /* 0x0000004000007c0c */ /* 0x000fe2000bfc6270 */
[----:B------:R3:W-:Y:S01]  /*11960*/  @P5 STG.E desc[UR24][R10.64], R91 ;  /* 0x0000005b0a005986 */ /* 0x0007e2000c101918 */
[----:B------:R-:W1:Y:S01]  /*11970*/  LDCU UR22, c[0x0][0x398] ;  /* 0x00007300ff1677ac */ /* 0x000e620008000800 */
[----:B------:R-:W-:-:S02]  /*11980*/  VIADD R0, R202, 0x1a ;  /* 0x0000001aca007836 */ /* 0x000fc40000000000 */
[----:B----4-:R-:W-:Y:S01]  /*11990*/  IMAD.WIDE R6, R13, 0x4, R2 ;  /* 0x000000040d067825 */ /* 0x010fe200078e0202 */
[----:B------:R-:W-:Y:S01]  /*119a0*/  ISETP.LT.AND P5, PT, R203, UR38, !P6 ;  /* 0x00000026cb007c0c */ /* 0x000fe2000f7a1270 */
[----:B------:R-:W4:Y:S02]  /*119b0*/  LDCU UR53, c[0x0][0x398] ;  /* 0x00007300ff3577ac */ /* 0x000f240008000800 */
[C---:B--2---:R-:W-:Y:S01]  /*119c0*/  IMAD.WIDE R8, R13.reuse, 0x4, R196 ;  /* 0x000000040d087825 */ /* 0x044fe200078e02c4 */
[----:B------:R2:W-:Y:S01]  /*119d0*/  @P0 STG.E desc[UR24][R4.64], R27 ;  /* 0x0000001b04000986 */ /* 0x0005e2000c101918 */
[----:B------:R-:W-:Y:S01]  /*119e0*/  ISETP.LT.AND P0, PT, R206, UR67, !P6 ;  /* 0x00000043ce007c0c */ /* 0x000fe2000f701270 */
[----:B------:R-:W1:Y:S01]  /*119f0*/  LDCU UR70, c[0x0][0x398] ;  /* 0x00007300ff4677ac */ /* 0x000e620008000800 */
[C---:B---3--:R-:W-:Y:S01]  /*11a00*/  IMAD.WIDE R10, R13.reuse, 0x4, R198 ;  /* 0x000000040d0a7825 */ /* 0x048fe200078e02c6 */
[----:B------:R3:W-:Y:S01]  /*11a10*/  @P4 STG.E desc[UR24][R6.64], R249 ;  /* 0x000000f906004986 */ /* 0x0007e2000c101918 */
[----:B------:R-:W1:Y:S02]  /*11a20*/  LDCU UR37, c[0x0][0x39c] ;  /* 0x00007380ff2577ac */ /* 0x000e640008000800 */
[C---:B------:R-:W-:Y:S01]  /*11a30*/  VIADD R15, R13.reuse, UR32 ;  /* 0x000000200d0f7c36 */ /* 0x040fe20008000000 */
[----:B------:R4:W-:Y:S01]  /*11a40*/  @P3 STG.E desc[UR24][R8.64], R156 ;  /* 0x0000009c08003986 */ /* 0x0009e2000c101918 */
[----:B------:R-:W-:Y:S01]  /*11a50*/  ISETP.GE.AND P3, PT, R0, UR62, PT ;  /* 0x0000003e00007c0c */ /* 0x000fe2000bf66270 */
[----:B------:R-:W1:Y:S01]  /*11a60*/  LDCU UR73, c[0x0][0x398] ;  /* 0x00007300ff4977ac */ /* 0x000e620008000800 */
[----:B--2---:R-:W-:Y:S01]  /*11a70*/  IMAD.WIDE R4, R13, 0x4, R200 ;  /* 0x000000040d047825 */ /* 0x004fe200078e02c8 */
[----:B------:R-:W-:Y:S01]  /*11a80*/  ISETP.LT.AND P4, PT, R205, UR44, !P6 ;  /* 0x0000002ccd007c0c */ /* 0x000fe2000f781270 */
[----:B------:R2:W-:Y:S01]  /*11a90*/  @P2 STG.E desc[UR24][R10.64], R92 ;  /* 0x0000005c0a002986 */ /* 0x0005e2000c101918 */
[----:B------:R-:W-:Y:S01]  /*11aa0*/  ISETP.LT.AND P6, PT, R204, UR12, !P6 ;  /* 0x0000000ccc007c0c */ /* 0x000fe2000f7c1270 */
[----:B---3--:R-:W-:Y:S01]  /*11ab0*/  IMAD.WIDE R6, R15, 0x4, R2 ;  /* 0x000000040f067825 */ /* 0x008fe200078e0202 */
[----:B------:R-:W-:Y:S01]  /*11ac0*/  ISETP.LT.AND P2, PT, R203, UR6, !P3 ;  /* 0x00000006cb007c0c */ /* 0x000fe2000df41270 */
[----:B------:R3:W-:Y:S01]  /*11ad0*/  @P1 STG.E desc[UR24][R4.64], R28 ;  /* 0x0000001c04001986 */ /* 0x0007e2000c101918 */
[----:B------:R-:W-:Y:S01]  /*11ae0*/  ISETP.LT.AND P1, PT, R206, UR65, !P3 ;  /* 0x00000041ce007c0c */ /* 0x000fe2000df21270 */
[C---:B----4-:R-:W-:Y:S01]  /*11af0*/  IMAD.WIDE R8, R15.reuse, 0x4, R196 ;  /* 0x000000040f087825 */ /* 0x050fe200078e02c4 */
[----:B------:R-:W-:Y:S01]  /*11b00*/  IADD3 R13, PT, PT, R15, UR32, RZ ;  /* 0x000000200f0d7c10 */ /* 0x000fe2000fffe0ff */
[----:B------:R4:W-:Y:S01]  /*11b10*/  @P5 STG.E desc[UR24][R6.64], R248 ;  /* 0x000000f806005986 */ /* 0x0009e2000c101918 */
[----:B------:R-:W1:Y:S01]  /*11b20*/  LDCU UR40, c[0x0][0x398] ;  /* 0x00007300ff2877ac */ /* 0x000e620008000800 */
[----:B------:R-:W-:Y:S01]  /*11b30*/  VIADD R0, R202, 0x1b ;  /* 0x0000001bca007836 */ /* 0x000fe20000000000 */
[----:B------:R-:W-:Y:S01]  /*11b40*/  ISETP.LT.AND P5, PT, R205, UR35, !P3 ;  /* 0x00000023cd007c0c */ /* 0x000fe2000dfa1270 */
[C---:B--2---:R-:W-:Y:S01]  /*11b50*/  IMAD.WIDE R10, R15.reuse, 0x4, R198 ;  /* 0x000000040f0a7825 */ /* 0x044fe200078e02c6 */
[----:B------:R-:W-:Y:S01]  /*11b60*/  ISETP.LT.AND P3, PT, R204, UR47, !P3 ;  /* 0x0000002fcc007c0c */ /* 0x000fe2000df61270 */
[----:B------:R2:W-:Y:S01]  /*11b70*/  @P0 STG.E desc[UR24][R8.64], R157 ;  /* 0x0000009d08000986 */ /* 0x0005e2000c101918 */
[----:B------:R-:W-:Y:S01]  /*11b80*/  ISETP.GE.AND P0, PT, R0, UR60, PT ;  /* 0x0000003c00007c0c */ /* 0x000fe2000bf06270 */
[----:B---3--:R-:W-:Y:S01]  /*11b90*/  IMAD.WIDE R4, R15, 0x4, R200 ;  /* 0x000000040f047825 */ /* 0x008fe200078e02c8 */
[----:B------:R-:W3:Y:S03]  /*11ba0*/  LDCU UR48, c[0x0][0x398] ;  /* 0x00007300ff3077ac */ /* 0x000ee60008000800 */
[----:B----4-:R-:W-:Y:S01]  /*11bb0*/  IMAD.WIDE R6, R13, 0x4, R2 ;  /* 0x000000040d067825 */ /* 0x010fe200078e0202 */
[----:B------:R4:W-:Y:S01]  /*11bc0*/  @P4 STG.E desc[UR24][R10.64], R93 ;  /* 0x0000005d0a004986 */ /* 0x0009e2000c101918 */
[----:B------:R-:W-:Y:S01]  /*11bd0*/  ISETP.LT.AND P4, PT, R203, UR16, !P0 ;  /* 0x00000010cb007c0c */ /* 0x000fe2000c781270 */
[----:B------:R-:W1:Y:S01]  /*11be0*/  LDCU UR68, c[0x0][0x398] ;  /* 0x00007300ff4477ac */ /* 0x000e620008000800 */
[----:B------:R-:W-:-:S02]  /*11bf0*/  VIADD R0, R202, 0x1c ;  /* 0x0000001cca007836 */ /* 0x000fc40000000000 */
[C---:B--2---:R-:W-:Y:S01]  /*11c00*/  IMAD.WIDE R8, R13.reuse, 0x4, R196 ;  /* 0x000000040d087825 */ /* 0x044fe200078e02c4 */
[----:B------:R2:W-:Y:S01]  /*11c10*/  @P6 STG.E desc[UR24][R4.64], R29 ;  /* 0x0000001d04006986 */ /* 0x0005e2000c101918 */
[----:B------:R-:W-:Y:S01]  /*11c20*/  ISETP.LT.AND P6, PT, R206, UR63, !P0 ;  /* 0x0000003fce007c0c */ /* 0x000fe2000c7c1270 */
[----:B------:R-:W1:Y:S02]  /*11c30*/  LDCU UR51, c[0x0][0x39c] ;  /* 0x00007380ff3377ac */ /* 0x000e640008000800 */
[----:B------:R3:W-:Y:S01]  /*11c40*/  @P2 STG.E desc[UR24][R6.64], R247 ;  /* 0x000000f706002986 */ /* 0x0007e2000c101918 */
[C---:B----4-:R-:W-:Y:S01]  /*11c50*/  IMAD.WIDE R10, R13.reuse, 0x4, R198 ;  /* 0x000000040d0a7825 */ /* 0x050fe200078e02c6 */
[----:B------:R-:W4:Y:S02]  /*11c60*/  LDCU UR71, c[0x0][0x398] ;  /* 0x00007300ff4777ac */ /* 0x000f240008000800 */
[----:B------:R1:W-:Y:S01]  /*11c70*/  @P1 STG.E desc[UR24][R8.64], R158 ;  /* 0x0000009e08001986 */ /* 0x0003e2000c101918 */
[----:B------:R-:W-:Y:S01]  /*11c80*/  ISETP.GE.AND P1, PT, R0, UR77, PT ;  /* 0x0000004d00007c0c */ /* 0x000fe2000bf26270 */
[C---:B------:R-:W-:Y:S01]  /*11c90*/  VIADD R15, R13.reuse, UR32 ;  /* 0x000000200d0f7c36 */ /* 0x040fe20008000000 */
[----:B------:R-:W4:Y:S01]  /*11ca0*/  LDCU UR30, c[0x0][0x398] ;  /* 0x00007300ff1e77ac */ /* 0x000f220008000800 */
[----:B--2---:R-:W-:Y:S01]  /*11cb0*/  IMAD.WIDE R4, R13, 0x4, R200 ;  /* 0x000000040d047825 */ /* 0x004fe200078e02c8 */
[----:B------:R-:W-:Y:S01]  /*11cc0*/  ISETP.LT.AND P2, PT, R205, UR28, !P0 ;  /* 0x0000001ccd007c0c */ /* 0x000fe2000c741270 */
[----:B------:R-:W-:Y:S01]  /*11cd0*/  @P5 STG.E desc[UR24][R10.64], R94 ;  /* 0x0000005e0a005986 */ /* 0x000fe2000c101918 */
[----:B------:R-:W-:Y:S01]  /*11ce0*/  ISETP.LT.AND P0, PT, R204, UR15, !P0 ;  /* 0x0000000fcc007c0c */ /* 0x000fe2000c701270 */
[----:B---3--:R-:W-:Y:S01]  /*11cf0*/  IMAD.WIDE R6, R15, 0x4, R2 ;  /* 0x000000040f067825 */ /* 0x008fe200078e0202 */
[----:B------:R-:W-:Y:S01]  /*11d00*/  ISETP.LT.AND P5, PT, R203, UR58, !P1 ;  /* 0x0000003acb007c0c */ /* 0x000fe2000cfa1270 */
[----:B------:R2:W-:Y:S01]  /*11d10*/  @P3 STG.E desc[UR24][R4.64], R30 ;  /* 0x0000001e04003986 */ /* 0x0005e2000c101918 */
[----:B------:R-:W-:Y:S01]  /*11d20*/  ISETP.LT.AND P3, PT, R206, UR45, !P1 ;  /* 0x0000002dce007c0c */ /* 0x000fe2000cf61270 */
[C---:B------:R-:W-:Y:S01]  /*11d30*/  IMAD.WIDE R12, R15.reuse, 0x4, R196 ;  /* 0x000000040f0c7825 */ /* 0x040fe200078e02c4 */
[----:B------:R-:W-:Y:S01]  /*11d40*/  IADD3 R17, PT, PT, R15, UR32, RZ ;  /* 0x000000200f117c10 */ /* 0x000fe2000fffe0ff */
[----:B------:R3:W-:Y:S01]  /*11d50*/  @P4 STG.E desc[UR24][R6.64], R246 ;  /* 0x000000f606004986 */ /* 0x0007e2000c101918 */
[----:B------:R-:W4:Y:S01]  /*11d60*/  LDCU UR8, c[0x0][0x398] ;  /* 0x00007300ff0877ac */ /* 0x000f220008000800 */
[----:B------:R-:W-:Y:S01]  /*11d70*/  VIADD R0, R202, 0x1d ;  /* 0x0000001dca007836 */ /* 0x000fe20000000000 */
[----:B------:R-:W-:Y:S01]  /*11d80*/  ISETP.LT.AND P4, PT, R205, UR61, !P1 ;  /* 0x0000003dcd007c0c */ /* 0x000fe2000cf81270 */
[C---:B-1----:R-:W-:Y:S01]  /*11d90*/  IMAD.WIDE R8, R15.reuse, 0x4, R198 ;  /* 0x000000040f087825 */ /* 0x042fe200078e02c6 */
[----:B------:R1:W-:Y:S01]  /*11da0*/  @P6 STG.E desc[UR24][R12.64], R159 ;  /* 0x0000009f0c006986 */ /* 0x0003e2000c101918 */
[----:B------:R-:W-:Y:S01]  /*11db0*/  ISETP.LT.AND P6, PT, R204, UR14, !P1 ;  /* 0x0000000ecc007c0c */ /* 0x000fe2000cfc1270 */
[----:B------:R-:W4:Y:S01]  /*11dc0*/  LDCU UR66, c[0x0][0x398] ;  /* 0x00007300ff4277ac */ /* 0x000f220008000800 */
[----:B--2---:R-:W-:Y:S01]  /*11dd0*/  IMAD.WIDE R4, R15, 0x4, R200 ;  /* 0x000000040f047825 */ /* 0x004fe200078e02c8 */
[----:B-----5:R-:W-:Y:S01]  /*11de0*/  ISETP.GE.AND P1, PT, R0, UR20, PT ;  /* 0x0000001400007c0c */ /* 0x020fe2000bf26270 */
[----:B------:R-:W2:Y:S02]  /*11df0*/  LDCU UR46, c[0x0][0x39c] ;  /* 0x00007380ff2e77ac */ /* 0x000ea40008000800 */
[C---:B------:R-:W-:Y:S01]  /*11e00*/  IMAD.WIDE R10, R17.reuse, 0x4, R2 ;  /* 0x00000004110a7825 */ /* 0x040fe200078e0202 */
[----:B------:R5:W-:Y:S01]  /*11e10*/  @P2 STG.E desc[UR24][R8.64], R95 ;  /* 0x0000005f08002986 */ /* 0x000be2000c101918 */
[----:B------:R-:W2:Y:S02]  /*11e20*/  LDCU UR69, c[0x0][0x398] ;  /* 0x00007300ff4577ac */ /* 0x000ea40008000800 */
[----:B---3--:R-:W-:Y:S01]  /*11e30*/  IMAD.WIDE R6, R17, 0x4, R196 ;  /* 0x0000000411067825 */ /* 0x008fe200078e02c4 */
[----:B------:R3:W-:Y:S01]  /*11e40*/  @P0 STG.E desc[UR24][R4.64], R31 ;  /* 0x0000001f04000986 */ /* 0x0007e2000c101918 */
[----:B------:R-:W-:Y:S01]  /*11e50*/  ISETP.LT.AND P2, PT, R203, UR56, !P1 ;  /* 0x00000038cb007c0c */ /* 0x000fe2000cf41270 */
[----:B------:R-:W2:Y:S02]  /*11e60*/  LDCU UR49, c[0x0][0x398] ;  /* 0x00007300ff3177ac */ /* 0x000ea40008000800 */
[----:B------:R-:W-:Y:S01]  /*11e70*/  @P5 STG.E desc[UR24][R10.64], R245 ;  /* 0x000000f50a005986 */ /* 0x000fe2000c101918 */
[----:B------:R-:W-:Y:S01]  /*11e80*/  ISETP.LT.AND P5, PT, R206, UR41, !P1 ;  /* 0x00000029ce007c0c */ /* 0x000fe2000cfa1270 */
[----:B-1----:R-:W-:Y:S01]  /*11e90*/  IMAD.WIDE R12, R17, 0x4, R198 ;  /* 0x00000004110c7825 */ /* 0x002fe200078e02c6 */
[----:B------:R-:W1:Y:S01]  /*11ea0*/  LDCU UR36, c[0x0][0x398] ;  /* 0x00007300ff2477ac */ /* 0x000e620008000800 */
[----:B------:R2:W-:Y:S01]  /*11eb0*/  @P3 STG.E desc[UR24][R6.64], R160 ;  /* 0x000000a006003986 */ /* 0x0005e2000c101918 */
[----:B------:R-:W-:Y:S01]  /*11ec0*/  ISETP.LT.AND P3, PT, R205, UR59, !P1 ;  /* 0x0000003bcd007c0c */ /* 0x000fe2000cf61270 */
[C---:B-----5:R-:W-:Y:S01]  /*11ed0*/  VIADD R8, R202.reuse, 0x1f ;  /* 0x0000001fca087836 */ /* 0x060fe20000000000 */
[----:B------:R-:W5:Y:S01]  /*11ee0*/  LDCU UR64, c[0x0][0x398] ;  /* 0x00007300ff4077ac */ /* 0x000f620008000800 */
[C---:B---3--:R-:W-:Y:S01]  /*11ef0*/  IMAD.WIDE R4, R17.reuse, 0x4, R200 ;  /* 0x0000000411047825 */ /* 0x048fe200078e02c8 */
[----:B------:R-:W-:Y:S01]  /*11f00*/  IADD3 R17, PT, PT, R17, UR32, RZ ;  /* 0x0000002011117c10 */ /* 0x000fe2000fffe0ff */
[----:B------:R-:W-:Y:S01]  /*11f10*/  @P4 STG.E desc[UR24][R12.64], R96 ;  /* 0x000000600c004986 */ /* 0x000fe2000c101918 */
[----:B------:R-:W3:Y:S01]  /*11f20*/  LDCU UR38, c[0x0][0x39c] ;  /* 0x00007380ff2677ac */ /* 0x000ee20008000800 */
[----:B------:R-:W-:Y:S01]  /*11f30*/  VIADD R0, R202, 0x1e ;  /* 0x0000001eca007836 */ /* 0x000fe20000000000 */
[----:B------:R-:W-:Y:S01]  /*11f40*/  ISETP.GE.AND P4, PT, R8, UR52, PT ;  /* 0x0000003408007c0c */ /* 0x000fe2000bf86270 */
[C---:B------:R-:W-:Y:S01]  /*11f50*/  IMAD.WIDE R8, R17.reuse, 0x4, R196 ;  /* 0x0000000411087825 */ /* 0x040fe200078e02c4 */
[----:B------:R-:W1:Y:S03]  /*11f60*/  LDCU UR67, c[0x0][0x398] ;  /* 0x00007300ff4377ac */ /* 0x000e660008000800 */
[C---:B--2---:R-:W-:Y:S01]  /*11f70*/  IMAD.WIDE R6, R17.reuse, 0x4, R2 ;  /* 0x0000000411067825 */ /* 0x044fe200078e0202 */
[----:B------:R-:W-:Y:S01]  /*11f80*/  ISETP.GE.AND P0, PT, R0, UR11, PT ;  /* 0x0000000b00007c0c */ /* 0x000fe2000bf06270 */
[----:B------:R2:W-:Y:S01]  /*11f90*/  @P6 STG.E desc[UR24][R4.64], R32 ;  /* 0x0000002004006986 */ /* 0x0005e2000c101918 */
[----:B------:R-:W-:Y:S01]  /*11fa0*/  ISETP.LT.AND P1, PT, R204, UR76, !P1 ;  /* 0x0000004ccc007c0c */ /* 0x000fe2000cf21270 */
[----:B------:R-:W-:Y:S01]  /*11fb0*/  IMAD.WIDE R10, R17, 0x4, R198 ;  /* 0x00000004110a7825 */ /* 0x000fe200078e02c6 */
[----:B------:R-:W1:Y:S01]  /*11fc0*/  LDCU UR44, c[0x0][0x398] ;  /* 0x00007300ff2c77ac */ /* 0x000e620008000800 */
[----:B------:R1:W-:Y:S01]  /*11fd0*/  @P2 STG.E desc[UR24][R6.64], R244 ;  /* 0x000000f406002986 */ /* 0x0003e2000c101918 */
[----:B------:R-:W-:Y:S01]  /*11fe0*/  ISETP.LT.AND P2, PT, R203, UR43, !P0 ;  /* 0x0000002bcb007c0c */ /* 0x000fe2000c741270 */
[----:B------:R-:W-:Y:S01]  /*11ff0*/  VIADD R0, R202, 0x20 ;  /* 0x00000020ca007836 */ /* 0x000fe20000000000 */
[----:B------:R-:W3:Y:S01]  /*12000*/  LDCU UR12, c[0x0][0x398] ;  /* 0x00007300ff0c77ac */ /* 0x000ee20008000800 */
[----:B------:R1:W-:Y:S01]  /*12010*/  @P5 STG.E desc[UR24][R8.64], R161 ;  /* 0x000000a108005986 */ /* 0x0003e2000c101918 */
[----:B------:R-:W-:Y:S01]  /*12020*/  ISETP.LT.AND P5, PT, R206, UR57, !P0 ;  /* 0x00000039ce007c0c */ /* 0x000fe2000c7a1270 */
[----:B------:R-:W3:Y:S02]  /*12030*/  LDCU UR62, c[0x0][0x398] ;  /* 0x00007300ff3e77ac */ /* 0x000ee40008000800 */
[----:B------:R3:W-:Y:S01]  /*12040*/  @P3 STG.E desc[UR24][R10.64], R97 ;  /* 0x000000610a003986 */ /* 0x0007e2000c101918 */
[----:B------:R-:W-:Y:S01]  /*12050*/  ISETP.LT.AND P3, PT, R205, UR39, !P0 ;  /* 0x00000027cd007c0c */ /* 0x000fe2000c761270 */
[C---:B--2---:R-:W-:Y:S01]  /*12060*/  IMAD.WIDE R4, R17.reuse, 0x4, R200 ;  /* 0x0000000411047825 */ /* 0x044fe200078e02c8 */
[----:B------:R-:W-:Y:S01]  /*12070*/  ISETP.GE.AND P6, PT, R0, UR18, PT ;  /* 0x0000001200007c0c */ /* 0x000fe2000bfc6270 */
[----:B------:R-:W2:Y:S02]  /*12080*/  LDCU UR6, c[0x0][0x39c] ;  /* 0x00007380ff0677ac */ /* 0x000ea40008000800 */
[----:B------:R-:W-:Y:S01]  /*12090*/  VIADD R17, R17, UR32 ;  /* 0x0000002011117c36 */ /* 0x000fe20008000000 */
[----:B------:R2:W-:Y:S01]  /*120a0*/  @P1 STG.E desc[UR24][R4.64], R33 ;  /* 0x0000002104001986 */ /* 0x0005e2000c101918 */
[----:B------:R-:W-:Y:S01]  /*120b0*/  VIADD R0, R202, 0x21 ;  /* 0x00000021ca007836 */ /* 0x000fe20000000000 */
[----:B------:R-:W4:Y:S01]  /*120c0*/  LDCU UR65, c[0x0][0x398] ;  /* 0x00007300ff4177ac */ /* 0x000f220008000800 */
[C---:B-1----:R-:W-:Y:S01]  /*120d0*/  IMAD.WIDE R6, R17.reuse, 0x4, R2 ;  /* 0x0000000411067825 */ /* 0x042fe200078e0202 */
[----:B------:R-:W1:Y:S03]  /*120e0*/  LDCU UR35, c[0x0][0x398] ;  /* 0x00007300ff2377ac */ /* 0x000e660008000800 */
[C---:B------:R-:W-:Y:S01]  /*120f0*/  IMAD.WIDE R8, R17.reuse, 0x4, R196 ;  /* 0x0000000411087825 */ /* 0x040fe200078e02c4 */
[----:B------:R1:W-:Y:S01]  /*12100*/  @P2 STG.E desc[UR24][R6.64], R243 ;  /* 0x000000f306002986 */ /* 0x0003e2000c101918 */
[----:B------:R-:W4:Y:S02]  /*12110*/  LDCU UR47, c[0x0][0x398] ;  /* 0x00007300ff2f77ac */ /* 0x000f240008000800 */
[----:B---3--:R-:W-:Y:S01]  /*12120*/  IMAD.WIDE R10, R17, 0x4, R198 ;  /* 0x00000004110a7825 */ /* 0x008fe200078e02c6 */
[----:B------:R-:W-:Y:S01]  /*12130*/  ISETP.LT.AND P1, PT, R204, UR4, !P0 ;  /* 0x00000004cc007c0c */ /* 0x000fe2000c721270 */
[----:B------:R3:W-:Y:S01]  /*12140*/  @P5 STG.E desc[UR24][R8.64], R162 ;  /* 0x000000a208005986 */ /* 0x0007e2000c101918 */
[----:B------:R-:W-:Y:S01]  /*12150*/  ISETP.LT.AND P5, PT, R203, UR54, !P4 ;  /* 0x00000036cb007c0c */ /* 0x000fe2000e7a1270 */
[----:B--2---:R-:W-:Y:S01]  /*12160*/  IMAD.WIDE R4, R17, 0x4, R200 ;  /* 0x0000000411047825 */ /* 0x004fe200078e02c8 */
[----:B------:R-:W-:Y:S01]  /*12170*/  ISETP.LT.AND P2, PT, R205, UR26, !P4 ;  /* 0x0000001acd007c0c */ /* 0x000fe2000e741270 */
[----:B------:R2:W-:Y:S01]  /*12180*/  @P3 STG.E desc[UR24][R10.64], R98 ;  /* 0x000000620a003986 */ /* 0x0005e2000c101918 */
[----:B------:R-:W-:Y:S01]  /*12190*/  ISETP.LT.AND P3, PT, R206, UR55, !P4 ;  /* 0x00000037ce007c0c */ /* 0x000fe2000e761270 */
[----:B------:R-:W-:Y:S01]  /*121a0*/  VIADD R17, R17, UR32 ;  /* 0x0000002011117c36 */ /* 0x000fe20008000000 */
[----:B------:R-:W-:Y:S01]  /*121b0*/  ISETP.GE.AND P0, PT, R0, UR33, PT ;  /* 0x0000002100007c0c */ /* 0x000fe2000bf06270 */
[----:B------:R-:W4:Y:S02]  /*121c0*/  LDCU UR60, c[0x0][0x398] ;  /* 0x00007300ff3c77ac */ /* 0x000f240008000800 */
[----:B-1----:R-:W-:-:S02]  /*121d0*/  IMAD.WIDE R6, R17, 0x4, R2 ;  /* 0x0000000411067825 */ /* 0x002fc400078e0202 */
[----:B------:R1:W-:Y:S01]  /*121e0*/  @P1 STG.E desc[UR24][R4.64], R34 ;  /* 0x0000002204001986 */ /* 0x0003e2000c101918 */
[----:B------:R-:W4:Y:S01]  /*121f0*/  LDCU UR16, c[0x0][0x39c] ;  /* 0x00007380ff1077ac */ /* 0x000f220008000800 */
[C---:B---3--:R-:W-:Y:S01]  /*12200*/  IMAD.WIDE R8, R17.reuse, 0x4, R196 ;  /* 0x0000000411087825 */ /* 0x048fe200078e02c4 */
[----:B------:R-:W-:Y:S01]  /*12210*/  ISETP.LT.AND P4, PT, R204, UR74, !P4 ;  /* 0x0000004acc007c0c */ /* 0x000fe2000e781270 */
[----:B------:R-:W3:Y:S02]  /*12220*/  LDCU UR63, c[0x0][0x398] ;  /* 0x00007300ff3f77ac */ /* 0x000ee40008000800 */
[----:B--2---:R-:W-:Y:S01]  /*12230*/  IMAD.WIDE R10, R17, 0x4, R198 ;  /* 0x00000004110a7825 */ /* 0x004fe200078e02c6 */
[----:B------:R2:W-:Y:S01]  /*12240*/  @P5 STG.E desc[UR24][R6.64], R242 ;  /* 0x000000f206005986 */ /* 0x0005e2000c101918 */
[----:B------:R-:W-:Y:S01]  /*12250*/  ISETP.LT.AND P5, PT, R203, UR34, !P6 ;  /* 0x00000022cb007c0c */ /* 0x000fe2000f7a1270 */
[----:B------:R-:W3:Y:S02]  /*12260*/  LDCU UR28, c[0x0][0x398] ;  /* 0x00007300ff1c77ac */ /* 0x000ee40008000800 */
[----:B------:R4:W-:Y:S01]  /*12270*/  @P3 STG.E desc[UR24][R8.64], R163 ;  /* 0x000000a308003986 */ /* 0x0009e2000c101918 */
[----:B------:R-:W-:Y:S01]  /*12280*/  ISETP.LT.AND P3, PT, R206, UR50, !P6 ;  /* 0x00000032ce007c0c */ /* 0x000fe2000f761270 */
[----:B-1----:R-:W-:Y:S01]  /*12290*/  IMAD.WIDE R4, R17, 0x4, R200 ;  /* 0x0000000411047825 */ /* 0x002fe200078e02c8 */
[----:B------:R-:W-:Y:S01]  /*122a0*/  IADD3 R0, PT, PT, R202, 0x22, RZ ;  /* 0x00000022ca007810 */ /* 0x000fe20007ffe0ff */
[----:B------:R1:W-:Y:S01]  /*122b0*/  @P2 STG.E desc[UR24][R10.64], R99 ;  /* 0x000000630a002986 */ /* 0x0003e2000c101918 */
[----:B------:R-:W-:Y:S01]  /*122c0*/  ISETP.LT.AND P2, PT, R205, UR42, !P6 ;  /* 0x0000002acd007c0c */ /* 0x000fe2000f741270 */
[----:B------:R-:W-:Y:S01]  /*122d0*/  VIADD R17, R17, UR32 ;  /* 0x0000002011117c36 */ /* 0x000fe20008000000 */
[----:B------:R-:W-:Y:S01]  /*122e0*/  ISETP.LT.AND P6, PT, R204, UR72, !P6 ;  /* 0x00000048cc007c0c */ /* 0x000fe2000f7c1270 */
[----:B------:R3:W-:Y:S01]  /*122f0*/  @P4 STG.E desc[UR24][R4.64], R35 ;  /* 0x0000002304004986 */ /* 0x0007e2000c101918 */
[----:B------:R-:W-:Y:S01]  /*12300*/  ISETP.GE.AND P1, PT, R0, UR37, PT ;  /* 0x0000002500007c0c */ /* 0x000fe2000bf26270 */
[C---:B--2---:R-:W-:Y:S01]  /*12310*/  IMAD.WIDE R6, R17.reuse, 0x4, R2 ;  /* 0x0000000411067825 */ /* 0x044fe200078e0202 */
[----:B------:R-:W2:Y:S03]  /*12320*/  LDCU UR15, c[0x0][0x398] ;  /* 0x00007300ff0f77ac */ /* 0x000ea60008000800 */
[C---:B----4-:R-:W-:Y:S01]  /*12330*/  IMAD.WIDE R8, R17.reuse, 0x4, R196 ;  /* 0x0000000411087825 */ /* 0x050fe200078e02c4 */
[----:B------:R4:W-:Y:S01]  /*12340*/  @P5 STG.E desc[UR24][R6.64], R241 ;  /* 0x000000f106005986 */ /* 0x0009e2000c101918 */
[----:B------:R-:W2:Y:S02]  /*12350*/  LDCU UR77, c[0x0][0x398] ;  /* 0x00007300ff4d77ac */ /* 0x000ea40008000800 */
[----:B-1----:R-:W-:Y:S01]  /*12360*/  IMAD.WIDE R10, R17, 0x4, R198 ;  /* 0x00000004110a7825 */ /* 0x002fe200078e02c6 */
[----:B------:R1:W-:Y:S01]  /*12370*/  @P3 STG.E desc[UR24][R8.64], R164 ;  /* 0x000000a408003986 */ /* 0x0003e2000c101918 */
[----:B------:R-:W-:Y:S01]  /*12380*/  ISETP.LT.AND P5, PT, R203, UR75, !P0 ;  /* 0x0000004bcb007c0c */ /* 0x000fe2000c7a1270 */
[----:B------:R-:W2:Y:S01]  /*12390*/  LDCU UR58, c[0x0][0x39c] ;  /* 0x00007380ff3a77ac */ /* 0x000ea20008000800 */
[----:B------:R-:W-:Y:S01]  /*123a0*/  ISETP.LT.AND P3, PT, R206, UR22, !P0 ;  /* 0x00000016ce007c0c */ /* 0x000fe2000c761270 */
[----:B------:R1:W-:Y:S01]  /*123b0*/  @P2 STG.E desc[UR24][R10.64], R100 ;  /* 0x000000640a002986 */ /* 0x0003e2000c101918 */
[----:B------:R-:W-:Y:S01]  /*123c0*/  ISETP.LT.AND P2, PT, R205, UR53, !P0 ;  /* 0x00000035cd007c0c */ /* 0x000fe2000c741270 */
[C---:B---3--:R-:W-:Y:S01]  /*123d0*/  IMAD.WIDE R4, R17.reuse, 0x4, R200 ;  /* 0x0000000411047825 */ /* 0x048fe200078e02c8 */
[----:B------:R-:W3:Y:S03]  /*123e0*/  LDCU UR45, c[0x0][0x398] ;  /* 0x00007300ff2d77ac */ /* 0x000ee60008000800 */
[----:B------:R-:W-:Y:S01]  /*123f0*/  VIADD R17, R17, UR32 ;  /* 0x0000002011117c36 */ /* 0x000fe20008000000 */
[----:B------:R2:W-:Y:S01]  /*12400*/  @P6 STG.E desc[UR24][R4.64], R36 ;  /* 0x0000002404006986 */ /* 0x0005e2000c101918 */
[----:B------:R-:W-:Y:S01]  /*12410*/  ISETP.LT.AND P6, PT, R204, UR70, !P0 ;  /* 0x00000046cc007c0c */ /* 0x000fe2000c7c1270 */
[----:B------:R-:W-:Y:S01]  /*12420*/  VIADD R0, R202, 0x23 ;  /* 0x00000023ca007836 */ /* 0x000fe20000000000 */
[----:B------:R-:W3:Y:S01]  /*12430*/  LDCU UR61, c[0x0][0x398] ;  /* 0x00007300ff3d77ac */ /* 0x000ee20008000800 */
[C---:B----4-:R-:W-:Y:S01]  /*12440*/  IMAD.WIDE R6, R17.reuse, 0x4, R2 ;  /* 0x0000000411067825 */ /* 0x050fe200078e0202 */
[----:B------:R-:W4:Y:S03]  /*12450*/  LDCU UR14, c[0x0][0x398] ;  /* 0x00007300ff0e77ac */ /* 0x000f260008000800 */
[C---:B-1----:R-:W-:Y:S01]  /*12460*/  IMAD.WIDE R8, R17.reuse, 0x4, R196 ;  /* 0x0000000411087825 */ /* 0x042fe200078e02c4 */
[----:B------:R1:W-:Y:S01]  /*12470*/  @P5 STG.E desc[UR24][R6.64], R240 ;  /* 0x000000f006005986 */ /* 0x0003e2000c101918 */
[----:B------:R-:W3:Y:S02]  /*12480*/  LDCU UR20, c[0x0][0x398] ;  /* 0x00007300ff1477ac */ /* 0x000ee40008000800 */
[----:B------:R-:W-:Y:S01]  /*12490*/  IMAD.WIDE R10, R17, 0x4, R198 ;  /* 0x00000004110a7825 */ /* 0x000fe200078e02c6 */
[----:B------:R1:W-:Y:S01]  /*124a0*/  @P3 STG.E desc[UR24][R8.64], R165 ;  /* 0x000000a508003986 */ /* 0x0003e2000c101918 */
[----:B------:R-:W-:Y:S01]  /*124b0*/  ISETP.LT.AND P5, PT, R203, UR73, !P1 ;  /* 0x00000049cb007c0c */ /* 0x000fe2000cfa1270 */
[----:B------:R-:W3:Y:S01]  /*124c0*/  LDCU UR56, c[0x0][0x39c] ;  /* 0x00007380ff3877ac */ /* 0x000ee20008000800 */
[----:B------:R-:W-:Y:S01]  /*124d0*/  ISETP.LT.AND P3, PT, R206, UR40, !P1 ;  /* 0x00000028ce007c0c */ /* 0x000fe2000cf61270 */
[----:B------:R3:W-:Y:S01]  /*124e0*/  @P2 STG.E desc[UR24][R10.64], R101 ;  /* 0x000000650a002986 */ /* 0x0007e2000c101918 */
[----:B------:R-:W-:Y:S01]  /*124f0*/  ISETP.LT.AND P2, PT, R205, UR48, !P1 ;  /* 0x00000030cd007c0c */ /* 0x000fe2000cf41270 */
[C---:B--2---:R-:W-:Y:S01]  /*12500*/  IMAD.WIDE R4, R17.reuse, 0x4, R200 ;  /* 0x0000000411047825 */ /* 0x044fe200078e02c8 */
[----:B------:R-:W-:Y:S01]  /*12510*/  ISETP.GE.AND P4, PT, R0, UR51, PT ;  /* 0x0000003300007c0c */ /* 0x000fe2000bf86270 */
[----:B------:R-:W2:Y:S02]  /*12520*/  LDCU UR41, c[0x0][0x398] ;  /* 0x00007300ff2977ac */ /* 0x000ea40008000800 */
[----:B------:R-:W-:Y:S01]  /*12530*/  VIADD R17, R17, UR32 ;  /* 0x0000002011117c36 */ /* 0x000fe20008000000 */
[----:B------:R2:W-:Y:S01]  /*12540*/  @P6 STG.E desc[UR24][R4.64], R37 ;  /* 0x0000002504006986 */ /* 0x0005e2000c101918 */
[----:B------:R-:W-:Y:S01]  /*12550*/  ISETP.LT.AND P6, PT, R204, UR68, !P1 ;  /* 0x00000044cc007c0c */ /* 0x000fe2000cfc1270 */
[----:B------:R-:W4:Y:S01]  /*12560*/  LDCU UR11, c[0x0][0x398] ;  /* 0x00007300ff0b77ac */ /* 0x000f220008000800 */
[C---:B-1----:R-:W-:Y:S01]  /*12570*/  IMAD.WIDE R6, R17.reuse, 0x4, R2 ;  /* 0x0000000411067825 */ /* 0x042fe200078e0202 */
[----:B------:R-:W-:Y:S01]  /*12580*/  IADD3 R0, PT, PT, R202, 0x24, RZ ;  /* 0x00000024ca007810 */ /* 0x000fe20007ffe0ff */
[----:B------:R-:W1:Y:S02]  /*12590*/  LDCU UR59, c[0x0][0x398] ;  /* 0x00007300ff3b77ac */ /* 0x000e640008000800 */
[C---:B------:R-:W-:Y:S01]  /*125a0*/  IMAD.WIDE R8, R17.reuse, 0x4, R196 ;  /* 0x0000000411087825 */ /* 0x040fe200078e02c4 */
[----:B------:R1:W-:Y:S01]  /*125b0*/  @P5 STG.E desc[UR24][R6.64], R239 ;  /* 0x000000ef06005986 */ /* 0x0003e2000c101918 */
[----:B------:R-:W1:Y:S02]  /*125c0*/  LDCU UR18, c[0x0][0x398] ;  /* 0x00007300ff1277ac */ /* 0x000e640008000800 */
[----:B---3--:R-:W-:Y:S01]  /*125d0*/  IMAD.WIDE R10, R17, 0x4, R198 ;  /* 0x00000004110a7825 */ /* 0x008fe200078e02c6 */
[----:B------:R3:W-:Y:S01]  /*125e0*/  @P3 STG.E desc[UR24][R8.64], R166 ;  /* 0x000000a608003986 */ /* 0x0007e2000c101918 */
[----:B------:R-:W-:Y:S01]  /*125f0*/  ISETP.LT.AND P5, PT, R203, UR71, !P4 ;  /* 0x00000047cb007c0c */ /* 0x000fe2000e7a1270 */
[----:B------:R-:W4:Y:S01]  /*12600*/  LDCU UR52, c[0x0][0x39c] ;  /* 0x00007380ff3477ac */ /* 0x000f220008000800 */
        /* <DEDUP_REMOVED lines=9> */
[----:B------:R-:W-:Y:S01]  /*126a0*/  VIADD R0, R202, 0x25 ;  /* 0x00000025ca007836 */ /* 0x000fe20000000000 */
[----:B------:R-:W4:Y:S01]  /*126b0*/  LDCU UR57, c[0x0][0x398] ;  /* 0x00007300ff3977ac */ /* 0x000f220008000800 */
[C---:B-1----:R-:W-:Y:S01]  /*126c0*/  IMAD.WIDE R6, R17.reuse, 0x4, R2 ;  /* 0x0000000411067825 */ /* 0x042fe200078e0202 */
[----:B------:R-:W1:Y:S03]  /*126d0*/  LDCU UR39, c[0x0][0x398] ;  /* 0x00007300ff2777ac */ /* 0x000e660008000800 */
[C---:B---3--:R-:W-:Y:S01]  /*126e0*/  IMAD.WIDE R8, R17.reuse, 0x4, R196 ;  /* 0x0000000411087825 */ /* 0x048fe200078e02c4 */
[----:B------:R3:W-:Y:S01]  /*126f0*/  @P5 STG.E desc[UR24][R6.64], R238 ;  /* 0x000000ee06005986 */ /* 0x0007e2000c101918 */
[----:B------:R-:W1:Y:S02]  /*12700*/  LDCU UR4, c[0x0][0x398] ;  /* 0x00007300ff0477ac */ /* 0x000e640008000800 */
[----:B------:R-:W-:Y:S01]  /*12710*/  IMAD.WIDE R10, R17, 0x4, R198 ;  /* 0x00000004110a7825 */ /* 0x000fe200078e02c6 */
        /* <DEDUP_REMOVED lines=11> */
[----:B-----5:R-:W-:Y:S01]  /*127d0*/  ISETP.LT.AND P6, PT, R204, UR64, !P0 ;  /* 0x00000040cc007c0c */ /* 0x020fe2000c7c1270 */
[----:B------:R-:W5:Y:S01]  /*127e0*/  LDCU UR37, c[0x0][0x398] ;  /* 0x00007300ff2577ac */ /* 0x000f620008000800 */
[C---:B---3--:R-:W-:Y:S01]  /*127f0*/  IMAD.WIDE R6, R17.reuse, 0x4, R2 ;  /* 0x0000000411067825 */ /* 0x048fe200078e0202 */
[----:B------:R-:W-:Y:S01]  /*12800*/  IADD3 R0, PT, PT, R202, 0x26, RZ ;  /* 0x00000026ca007810 */ /* 0x000fe20007ffe0ff */
[----:B------:R-:W3:Y:S02]  /*12810*/  LDCU UR54, c[0x0][0x398] ;  /* 0x00007300ff3677ac */ /* 0x000ee40008000800 */
[C---:B-1----:R-:W-:Y:S01]  /*12820*/  IMAD.WIDE R8, R17.reuse, 0x4, R196 ;  /* 0x0000000411087825 */ /* 0x042fe200078e02c4 */
[----:B------:R1:W-:Y:S01]  /*12830*/  @P5 STG.E desc[UR24][R6.64], R237 ;  /* 0x000000ed06005986 */ /* 0x0003e2000c101918 */
[----:B------:R-:W1:Y:S02]  /*12840*/  LDCU UR34, c[0x0][0x398] ;  /* 0x00007300ff2277ac */ /* 0x000e640008000800 */
        /* <DEDUP_REMOVED lines=53> */
[----:B------:R-:W5:Y:S01]  /*12ba0*/  LDCU UR16, c[0x0][0x398] ;  /* 0x00007300ff1077ac */ /* 0x000f620008000800 */
[C---:B---3--:R-:W-:Y:S01]  /*12bb0*/  IMAD.WIDE R6, R17.reuse, 0x4, R2 ;  /* 0x0000000411067825 */ /* 0x048fe200078e0202 */
[----:B------:R-:W3:Y:S03]  /*12bc0*/  LDCU UR49, c[0x0][0x398] ;  /* 0x00007300ff3177ac */ /* 0x000ee60008000800 */
        /* <DEDUP_REMOVED lines=9> */
[----:B----4-:R-:W-:Y:S01]  /*12c60*/  ISETP.LT.AND P2, PT, R205, UR14, !P1 ;  /* 0x0000000ecd007c0c */ /* 0x010fe2000cf41270 */
[C---:B--2---:R-:W-:Y:S01]  /*12c70*/  IMAD.WIDE R4, R17.reuse, 0x4, R200 ;  /* 0x0000000411047825 */ /* 0x044fe200078e02c8 */
[----:B------:R-:W2:Y:S03]  /*12c80*/  LDCU UR44, c[0x0][0x398] ;  /* 0x00007300ff2c77ac */ /* 0x000ea60008000800 */
[----:B------:R-:W-:Y:S01]  /*12c90*/  VIADD R17, R17, UR32 ;  /* 0x0000002011117c36 */ /* 0x000fe20008000000 */
[----:B------:R-:W4:Y:S01]  /*12ca0*/  LDCU UR35, c[0x0][0x398] ;  /* 0x00007300ff2377ac */ /* 0x000f220008000800 */
[----:B------:R-:W-:Y:S01]  /*12cb0*/  VIADD R0, R202, 0x29 ;  /* 0x00000029ca007836 */ /* 0x000fe20000000000 */
[----:B------:R2:W-:Y:S01]  /*12cc0*/  @P6 STG.E desc[UR24][R4.64], R43 ;  /* 0x0000002b04006986 */ /* 0x0005e2000c101918 */
[C---:B-1----:R-:W-:Y:S01]  /*12cd0*/  IMAD.WIDE R6, R17.reuse, 0x4, R2 ;  /* 0x0000000411067825 */ /* 0x042fe200078e0202 */
[----:B------:R-:W-:Y:S01]  /*12ce0*/  ISETP.LT.AND P6, PT, R204, UR20, !P1 ;  /* 0x00000014cc007c0c */ /* 0x000fe2000cfc1270 */
[----:B------:R-:W1:Y:S01]  /*12cf0*/  LDCU UR55, c[0x0][0x398] ;  /* 0x00007300ff3777ac */ /* 0x000e620008000800 */
[----:B------:R-:W-:Y:S01]  /*12d00*/  ISETP.GE.AND P4, PT, R0, UR56, PT ;  /* 0x0000003800007c0c */ /* 0x000fe2000bf86270 */
        /* <DEDUP_REMOVED lines=11> */
[----:B------:R-:W-:Y:S01]  /*12dc0*/  IADD3 R0, PT, PT, R202, 0x2a, RZ ;  /* 0x0000002aca007810 */ /* 0x000fe20007ffe0ff */
[----:B------:R-:W2:Y:S02]  /*12dd0*/  LDCU UR28, c[0x0][0x398] ;  /* 0x00007300ff1c77ac */ /* 0x000ea40008000800 */
[----:B------:R-:W-:Y:S01]  /*12de0*/  VIADD R17, R17, UR32 ;  /* 0x0000002011117c36 */ /* 0x000fe20008000000 */
[----:B------:R2:W-:Y:S01]  /*12df0*/  @P6 STG.E desc[UR24][R4.64], R44 ;  /* 0x0000002c04006986 */ /* 0x0005e2000c101918 */
[----:B------:R-:W-:Y:S01]  /*12e00*/  ISETP.LT.AND P6, PT, R204, UR18, !P4 ;  /* 0x00000012cc007c0c */ /* 0x000fe2000e7c1270 */
[----:B------:R-:W4:Y:S01]  /*12e10*/  LDCU UR15, c[0x0][0x398] ;  /* 0x00007300ff0f77ac */ /* 0x000f220008000800 */
[C---:B-1----:R-:W-:Y:S01]  /*12e20*/  IMAD.WIDE R6, R17.reuse, 0x4, R2 ;  /* 0x0000000411067825 */ /* 0x042fe200078e0202 */
[----:B------:R-:W-:Y:S01]  /*12e30*/  ISETP.GE.AND P0, PT, R0, UR52, PT ;  /* 0x0000003400007c0c */ /* 0x000fe2000bf06270 */
        /* <DEDUP_REMOVED lines=12> */
[----:B------:R-:W2:Y:S03]  /*12f00*/  LDCU UR18, c[0x0][0x398] ;  /* 0x00007300ff1277ac */ /* 0x000ea60008000800 */
[----:B------:R-:W-:Y:S01]  /*12f10*/  VIADD R17, R17, UR32 ;  /* 0x0000002011117c36 */ /* 0x000fe20008000000 */
[----:B------:R-:W2:Y:S01]  /*12f20*/  LDCU UR45, c[0x0][0x398] ;  /* 0x00007300ff2d77ac */ /* 0x000ea20008000800 */
[----:B------:R-:W-:Y:S01]  /*12f30*/  VIADD R0, R202, 0x2b ;  /* 0x0000002bca007836 */ /* 0x000fe20000000000 */
[----:B------:R2:W-:Y:S01]  /*12f40*/  @P6 STG.E desc[UR24][R4.64], R45 ;  /* 0x0000002d04006986 */ /* 0x0005e2000c101918 */
[C---:B---3--:R-:W-:Y:S01]  /*12f50*/  IMAD.WIDE R6, R17.reuse, 0x4, R2 ;  /* 0x0000000411067825 */ /* 0x048fe200078e0202 */
[----:B------:R-:W-:Y:S01]  /*12f60*/  ISETP.LT.AND P6, PT, R204, UR4, !P0 ;  /* 0x00000004cc007c0c */ /* 0x000fe2000c7c1270 */
[----:B------:R-:W3:Y:S01]  /*12f70*/  LDCU UR39, c[0x0][0x398] ;  /* 0x00007300ff2777ac */ /* 0x000ee20008000800 */
[----:B------:R-:W-:Y:S01]  /*12f80*/  ISETP.GE.AND P1, PT, R0, UR33, PT ;  /* 0x0000002100007c0c */ /* 0x000fe2000bf26270 */
[C---:B-1----:R-:W-:Y:S01]  /*12f90*/  IMAD.WIDE R8, R17.reuse, 0x4, R196 ;  /* 0x0000000411087825 */ /* 0x042fe200078e02c4 */
[----:B------:R1:W-:Y:S01]  /*12fa0*/  @P5 STG.E desc[UR24][R6.64], R231 ;  /* 0x000000e706005986 */ /* 0x0003e2000c101918 */
[----:B------:R-:W3:Y:S02]  /*12fb0*/  LDCU UR11, c[0x0][0x39c] ;  /* 0x00007380ff0b77ac */ /* 0x000ee40008000800 */
[----:B------:R-:W-:Y:S01]  /*12fc0*/  IMAD.WIDE R10, R17, 0x4, R198 ;  /* 0x00000004110a7825 */ /* 0x000fe200078e02c6 */
[----:B------:R1:W-:Y:S01]  /*12fd0*/  @P3 STG.E desc[UR24][R8.64], R174 ;  /* 0x000000ae08003986 */ /* 0x0003e2000c101918 */
[----:B------:R-:W-:Y:S01]  /*12fe0*/  ISETP.LT.AND P5, PT, R203, UR26, !P1 ;  /* 0x0000001acb007c0c */ /* 0x000fe2000cfa1270 */
[----:B------:R-:W3:Y:S01]  /*12ff0*/  LDCU UR33, c[0x0][0x39c] ;  /* 0x00007380ff2177ac */ /* 0x000ee20008000800 */
[----:B-----5:R-:W-:Y:S01]  /*13000*/  ISETP.LT.AND P3, PT, R206, UR37, !P1 ;  /* 0x00000025ce007c0c */ /* 0x020fe2000cf61270 */
        /* <DEDUP_REMOVED lines=8> */
[----:B------:R-:W3:Y:S01]  /*13090*/  LDCU UR26, c[0x0][0x398] ;  /* 0x00007300ff1a77ac */ /* 0x000ee20008000800 */
[C---:B-1----:R-:W-:Y:S01]  /*130a0*/  IMAD.WIDE R6, R17.reuse, 0x4, R2 ;  /* 0x0000000411067825 */ /* 0x042fe200078e0202 */
[----:B------:R-:W-:Y:S01]  /*130b0*/  ISETP.GE.AND P4, PT, R0, UR50, PT ;  /* 0x0000003200007c0c */ /* 0x000fe2000bf86270 */
[----:B------:R-:W1:Y:S02]  /*130c0*/  LDCU UR34, c[0x0][0x398] ;  /* 0x00007300ff2277ac */ /* 0x000e640008000800 */
[C---:B------:R-:W-:Y:S01]  /*130d0*/  IMAD.WIDE R8, R17.reuse, 0x4, R196 ;  /* 0x0000000411087825 */ /* 0x040fe200078e02c4 */
[----:B------:R1:W-:Y:S01]  /*130e0*/  @P5 STG.E desc[UR24][R6.64], R230 ;  /* 0x000000e606005986 */ /* 0x0003e2000c101918 */
[----:B------:R-:W3:Y:S02]  /*130f0*/  LDCU UR37, c[0x0][0x398] ;  /* 0x00007300ff2577ac */ /* 0x000ee40008000800 */
[----:B-----5:R-:W-:Y:S01]  /*13100*/  IMAD.WIDE R10, R17, 0x4, R198 ;  /* 0x00000004110a7825 */ /* 0x020fe200078e02c6 */
[----:B------:R5:W-:Y:S01]  /*13110*/  @P3 STG.E desc[UR24][R8.64], R175 ;  /* 0x000000af08003986 */ /* 0x000be2000c101918 */
[----:B------:R-:W-:-:S02]  /*13120*/  ISETP.LT.AND P5, PT, R203, UR42, !P4 ;  /* 0x0000002acb007c0c */ /* 0x000fc4000e7a1270 */
[----:B------:R-:W-:Y:S01]  /*13130*/  ISETP.LT.AND P3, PT, R206, UR22, !P4 ;  /* 0x00000016ce007c0c */ /* 0x000fe2000e761270 */
[----:B------:R3:W-:Y:S01]  /*13140*/  @P2 STG.E desc[UR24][R10.64], R111 ;  /* 0x0000006f0a002986 */ /* 0x0007e2000c101918 */
[----:B------:R-:W-:Y:S01]  /*13150*/  ISETP.LT.AND P2, PT, R205, UR51, !P4 ;  /* 0x00000033cd007c0c */ /* 0x000fe2000e741270 */
[C---:B--2---:R-:W-:Y:S01]  /*13160*/  IMAD.WIDE R4, R17.reuse, 0x4, R200 ;  /* 0x0000000411047825 */ /* 0x044fe200078e02c8 */
[----:B------:R-:W2:Y:S03]  /*13170*/  LDCU UR22, c[0x0][0x398] ;  /* 0x00007300ff1677ac */ /* 0x000ea60008000800 */
[----:B------:R-:W-:Y:S02]  /*13180*/  VIADD R17, R17, UR32 ;  /* 0x0000002011117c36 */ /* 0x000fe40008000000 */
[----:B------:R-:W-:Y:S01]  /*13190*/  VIADD R0, R202, 0x2d ;  /* 0x0000002dca007836 */ /* 0x000fe20000000000 */
[----:B------:R2:W-:Y:S01]  /*131a0*/  @P6 STG.E desc[UR24][R4.64], R47 ;  /* 0x0000002f04006986 */ /* 0x0005e2000c101918 */
[----:B-1----:R-:W-:Y:S01]  /*131b0*/  IMAD.WIDE R6, R17, 0x4, R2 ;  /* 0x0000000411067825 */ /* 0x002fe200078e0202 */
[----:B------:R-:W-:-:S02]  /*131c0*/  ISETP.LT.AND P6, PT, R204, UR46, !P4 ;  /* 0x0000002ecc007c0c */ /* 0x000fc4000e7c1270 */
[----:B------:R-:W-:Y:S01]  /*131d0*/  ISETP.GE.AND P0, PT, R0, UR40, PT ;  /* 0x0000002800007c0c */ /* 0x000fe2000bf06270 */
[C---:B-----5:R-:W-:Y:S01]  /*131e0*/  IMAD.WIDE R8, R17.reuse, 0x4, R196 ;  /* 0x0000000411087825 */ /* 0x060fe200078e02c4 */
[----:B------:R1:W-:Y:S03]  /*131f0*/  @P5 STG.E desc[UR24][R6.64], R229 ;  /* 0x000000e506005986 */ /* 0x0003e6000c101918 */
[----:B---3--:R-:W-:Y:S01]  /*13200*/  IMAD.WIDE R10, R17, 0x4, R198 ;  /* 0x00000004110a7825 */ /* 0x008fe200078e02c6 */
[----:B------:R3:W-:Y:S01]  /*13210*/  @P3 STG.E desc[UR24][R8.64], R176 ;  /* 0x000000b008003986 */ /* 0x0007e2000c101918 */
[----:B------:R-:W-:Y:S01]  /*13220*/  ISETP.LT.AND P5, PT, R203, UR38, !P0 ;  /* 0x00000026cb007c0c */ /* 0x000fe2000c7a1270 */
[----:B------:R-:W5:Y:S01]  /*13230*/  LDCU UR40, c[0x0][0x398] ;  /* 0x00007300ff2877ac */ /* 0x000f620008000800 */
        /* <DEDUP_REMOVED lines=14> */
[----:B------:R3:W-:Y:S03]  /*13320*/  @P5 STG.E desc[UR24][R6.64], R228 ;  /* 0x000000e406005986 */ /* 0x0007e6000c101918 */
        /* <DEDUP_REMOVED lines=9> */
[----:B------:R-:W-:-:S02]  /*133c0*/  VIADD R17, R17, UR32 ;  /* 0x0000002011117c36 */ /* 0x000fc40008000000 */
        /* <DEDUP_REMOVED lines=11> */
[----:B------:R-:W-:-:S02]  /*13480*/  ISETP.LT.AND P5, PT, R203, UR44, !P4 ;  /* 0x0000002ccb007c0c */ /* 0x000fc4000e7a1270 */
[----:B----4-:R-:W-:Y:S01]  /*13490*/  ISETP.LT.AND P3, PT, R206, UR35, !P4 ;  /* 0x00000023ce007c0c */ /* 0x010fe2000e761270 */
[----:B------:R4:W-:Y:S01]  /*134a0*/  @P2 STG.E desc[UR24][R10.64], R114 ;  /* 0x000000720a002986 */ /* 0x0009e2000c101918 */
[----:B------:R-:W-:Y:S01]  /*134b0*/  ISETP.LT.AND P2, PT, R205, UR55, !P4 ;  /* 0x00000037cd007c0c */ /* 0x000fe2000e741270 */
[C---:B--2---:R-:W-:Y:S01]  /*134c0*/  IMAD.WIDE R4, R17.reuse, 0x4, R200 ;  /* 0x0000000411047825 */ /* 0x044fe200078e02c8 */
[----:B------:R-:W-:Y:S01]  /*134d0*/  IADD3 R0, PT, PT, R202, 0x30, RZ ;  /* 0x00000030ca007810 */ /* 0x000fe20007ffe0ff */
[----:B------:R-:W2:Y:S02]  /*134e0*/  LDCU UR35, c[0x0][0x398] ;  /* 0x00007300ff2377ac */ /* 0x000ea40008000800 */
[----:B------:R-:W-:Y:S01]  /*134f0*/  VIADD R17, R17, UR32 ;  /* 0x0000002011117c36 */ /* 0x000fe20008000000 */
[----:B------:R2:W-:Y:S01]  /*13500*/  @P6 STG.E desc[UR24][R4.64], R50 ;  /* 0x0000003204006986 */ /* 0x0005e2000c101918 */
[----:B------:R-:W-:Y:S02]  /*13510*/  ISETP.LT.AND P6, PT, R204, UR47, !P4 ;  /* 0x0000002fcc007c0c */ /* 0x000fe4000e7c1270 */
[----:B-1----:R-:W-:Y:S01]  /*13520*/  IMAD.WIDE R6, R17, 0x4, R2 ;  /* 0x0000000411067825 */ /* 0x002fe200078e0202 */
[----:B------:R-:W-:-:S03]  /*13530*/  ISETP.GE.AND P0, PT, R0, UR56, PT ;  /* 0x0000003800007c0c */ /* 0x000fc6000bf06270 */
[C---:B------:R-:W-:Y:S01]  /*13540*/  IMAD.WIDE R8, R17.reuse, 0x4, R196 ;  /* 0x0000000411087825 */ /* 0x040fe200078e02c4 */
[----:B------:R1:W-:Y:S03]  /*13550*/  @P5 STG.E desc[UR24][R6.64], R226 ;  /* 0x000000e206005986 */ /* 0x0003e6000c101918 */
[----:B----4-:R-:W-:Y:S01]  /*13560*/  IMAD.WIDE R10, R17, 0x4, R198 ;  /* 0x00000004110a7825 */ /* 0x010fe200078e02c6 */
[----:B------:R4:W-:Y:S01]  /*13570*/  @P3 STG.E desc[UR24][R8.64], R179 ;  /* 0x000000b308003986 */ /* 0x0009e2000c101918 */
[----:B------:R-:W-:Y:S01]  /*13580*/  ISETP.LT.AND P5, PT, R203, UR28, !P0 ;  /* 0x0000001ccb007c0c */ /* 0x000fe2000c7a1270 */
[----:B------:R-:W3:Y:S01]  /*13590*/  LDCU UR28, c[0x0][0x398] ;  /* 0x00007300ff1c77ac */ /* 0x000ee20008000800 */
        /* <DEDUP_REMOVED lines=8> */
[C---:B-1----:R-:W-:Y:S01]  /*13620*/  IMAD.WIDE R6, R17.reuse, 0x4, R2 ;  /* 0x0000000411067825 */ /* 0x042fe200078e0202 */
[----:B------:R-:W-:Y:S01]  /*13630*/  ISETP.LT.AND P6, PT, R204, UR20, !P0 ;  /* 0x00000014cc007c0c */ /* 0x000fe2000c7c1270 */
[----:B------:R-:W1:Y:S01]  /*13640*/  LDCU UR15, c[0x0][0x398] ;  /* 0x00007300ff0f77ac */ /* 0x000e620008000800 */
[----:B------:R-:W-:Y:S01]  /*13650*/  ISETP.GE.AND P1, PT, R0, UR33, PT ;  /* 0x0000002100007c0c */ /* 0x000fe2000bf26270 */
[C---:B----4-:R-:W-:Y:S01]  /*13660*/  IMAD.WIDE R8, R17.reuse, 0x4, R196 ;  /* 0x0000000411087825 */ /* 0x050fe200078e02c4 */
[----:B------:R4:W-:Y:S03]  /*13670*/  @P5 STG.E desc[UR24][R6.64], R225 ;  /* 0x000000e106005986 */ /* 0x0009e6000c101918 */
[----:B---3--:R-:W-:Y:S01]  /*13680*/  IMAD.WIDE R10, R17, 0x4, R198 ;  /* 0x00000004110a7825 */ /* 0x008fe200078e02c6 */
[----:B------:R3:W-:Y:S01]  /*13690*/  @P3 STG.E desc[UR24][R8.64], R180 ;  /* 0x000000b408003986 */ /* 0x0007e2000c101918 */
[----:B------:R-:W-:Y:S01]  /*136a0*/  ISETP.LT.AND P5, PT, R203, UR41, !P1 ;  /* 0x00000029cb007c0c */ /* 0x000fe2000cfa1270 */
[----:B------:R-:W1:Y:S01]  /*136b0*/  LDCU UR33, c[0x0][0x398] ;  /* 0x00007300ff2177ac */ /* 0x000e620008000800 */
        /* <DEDUP_REMOVED lines=9> */
[----:B------:R-:W2:Y:S01]  /*13750*/  LDCU UR20, c[0x0][0x398] ;  /* 0x00007300ff1477ac */ /* 0x000ea20008000800 */
[C---:B----4-:R-:W-:Y:S01]  /*13760*/  IMAD.WIDE R6, R17.reuse, 0x4, R2 ;  /* 0x0000000411067825 */ /* 0x050fe200078e0202 */
[----:B------:R-:W-:Y:S01]  /*13770*/  ISETP.GE.AND P4, PT, R0, UR4, PT ;  /* 0x0000000400007c0c */ /* 0x000fe2000bf86270 */
[----:B------:R-:W4:Y:S02]  /*13780*/  LDCU UR4, c[0x0][0x398] ;  /* 0x00007300ff0477ac */ /* 0x000f240008000800 */
[C---:B---3--:R-:W-:Y:S01]  /*13790*/  IMAD.WIDE R8, R17.reuse, 0x4, R196 ;  /* 0x0000000411087825 */ /* 0x048fe200078e02c4 */
[----:B------:R3:W-:Y:S03]  /*137a0*/  @P5 STG.E desc[UR24][R6.64], R224 ;  /* 0x000000e006005986 */ /* 0x0007e6000c101918 */
[----:B-1----:R-:W-:Y:S01]  /*137b0*/  IMAD.WIDE R10, R17, 0x4, R198 ;  /* 0x00000004110a7825 */ /* 0x002fe200078e02c6 */
[----:B------:R1:W-:Y:S01]  /*137c0*/  @P3 STG.E desc[UR24][R8.64], R181 ;  /* 0x000000b508003986 */ /* 0x0003e2000c101918 */
[----:B-----5:R-:W-:-:S02]  /*137d0*/  ISETP.LT.AND P5, PT, R203, UR40, !P4 ;  /* 0x00000028cb007c0c */ /* 0x020fc4000e7a1270 */
        /* <DEDUP_REMOVED lines=8> */
[----:B---3--:R-:W-:Y:S01]  /*13860*/  IMAD.WIDE R6, R17, 0x4, R2 ;  /* 0x0000000411067825 */ /* 0x008fe200078e0202 */
[----:B------:R-:W-:-:S02]  /*13870*/  ISETP.LT.AND P6, PT, R204, UR34, !P4 ;  /* 0x00000022cc007c0c */ /* 0x000fc4000e7c1270 */
[----:B------:R-:W-:Y:S01]  /*13880*/  ISETP.GE.AND P0, PT, R0, UR11, PT ;  /* 0x0000000b00007c0c */ /* 0x000fe2000bf06270 */
[C---:B-1----:R-:W-:Y:S01]  /*13890*/  IMAD.WIDE R8, R17.reuse, 0x4, R196 ;  /* 0x0000000411087825 */ /* 0x042fe200078e02c4 */
[----:B------:R1:W-:Y:S03]  /*138a0*/  @P5 STG.E desc[UR24][R6.64], R223 ;  /* 0x000000df06005986 */ /* 0x0003e6000c101918 */
[----:B-----5:R-:W-:Y:S01]  /*138b0*/  IMAD.WIDE R10, R17, 0x4, R198 ;  /* 0x00000004110a7825 */ /* 0x020fe200078e02c6 */
        /* <DEDUP_REMOVED lines=31> */
[----:B------:R-:W-:Y:S02]  /*13ab0*/  ISETP.LT.AND P6, PT, R204, UR35, !P1 ;  /* 0x00000023cc007c0c */ /* 0x000fe4000cfc1270 */
[----:B------:R-:W-:Y:S01]  /*13ac0*/  ISETP.GE.AND P4, PT, R0, UR9, PT ;  /* 0x0000000900007c0c */ /* 0x000fe2000bf86270 */
[C---:B-1----:R-:W-:Y:S01]  /*13ad0*/  IMAD.WIDE R8, R17.reuse, 0x4, R196 ;  /* 0x0000000411087825 */ /* 0x042fe200078e02c4 */
[----:B------:R1:W-:Y:S03]  /*13ae0*/  @P5 STG.E desc[UR24][R6.64], R221 ;  /* 0x000000dd06005986 */ /* 0x0003e6000c101918 */
[----:B------:R-:W-:Y:S01]  /*13af0*/  IMAD.WIDE R10, R17, 0x4, R198 ;  /* 0x00000004110a7825 */ /* 0x000fe200078e02c6 */
[----:B------:R3:W-:Y:S01]  /*13b00*/  @P3 STG.E desc[UR24][R8.64], R184 ;  /* 0x000000b808003986 */ /* 0x0007e2000c101918 */
[----:B----4-:R-:W-:Y:S01]  /*13b10*/  ISETP.LT.AND P5, PT, R203, UR4, !P4 ;  /* 0x00000004cb007c0c */ /* 0x010fe2000e7a1270 */
        /* <DEDUP_REMOVED lines=9> */
[----:B-----5:R-:W-:Y:S01]  /*13bb0*/  ISETP.LT.AND P6, PT, R204, UR11, !P4 ;  /* 0x0000000bcc007c0c */ /* 0x020fe2000e7c1270 */
[----:B------:R-:W5:Y:S01]  /*13bc0*/  LDCU UR11, c[0x0][0x398] ;  /* 0x00007300ff0b77ac */ /* 0x000f620008000800 */
        /* <DEDUP_REMOVED lines=39> */
[----:B-1----:R-:W-:Y:S01]  /*13e40*/  IMAD.WIDE R6, R17, 0x4, R2 ;  /* 0x0000000411067825 */ /* 0x002fe200078e0202 */
[----:B------:R-:W-:-:S03]  /*13e50*/  ISETP.GE.AND P4, PT, R0, UR31, PT ;  /* 0x0000001f00007c0c */ /* 0x000fc6000bf86270 */
[C---:B------:R-:W-:Y:S01]  /*13e60*/  IMAD.WIDE R8, R17.reuse, 0x4, R196 ;  /* 0x0000000411087825 */ /* 0x040fe200078e02c4 */
[----:B------:R1:W-:Y:S03]  /*13e70*/  @P5 STG.E desc[UR24][R6.64], R218 ;  /* 0x000000da06005986 */ /* 0x0003e6000c101918 */
[----:B----4-:R-:W-:Y:S01]  /*13e80*/  IMAD.WIDE R10, R17, 0x4, R198 ;  /* 0x00000004110a7825 */ /* 0x010fe200078e02c6 */
[----:B------:R4:W-:Y:S01]  /*13e90*/  @P3 STG.E desc[UR24][R8.64], R187 ;  /* 0x000000bb08003986 */ /* 0x0009e2000c101918 */
[----:B------:R-:W-:Y:S01]  /*13ea0*/  ISETP.LT.AND P5, PT, R203, UR7, !P4 ;  /* 0x00000007cb007c0c */ /* 0x000fe2000e7a1270 */
[----:B------:R-:W5:Y:S01]  /*13eb0*/  LDCU UR7, c[0x0][0x398] ;  /* 0x00007300ff0777ac */ /* 0x000f620008000800 */
        /* <DEDUP_REMOVED lines=9> */
[----:B---3--:R-:W-:Y:S01]  /*13f50*/  ISETP.LT.AND P6, PT, R204, UR5, !P4 ;  /* 0x00000005cc007c0c */ /* 0x008fe2000e7c1270 */
[----:B------:R-:W1:Y:S01]  /*13f60*/  LDCU UR5, c[0x0][0x398] ;  /* 0x00007300ff0577ac */ /* 0x000e620008000800 */
[----:B------:R-:W-:Y:S01]  /*13f70*/  ISETP.GE.AND P0, PT, R0, UR29, PT ;  /* 0x0000001d00007c0c */ /* 0x000fe2000bf06270 */
[C---:B----4-:R-:W-:Y:S01]  /*13f80*/  IMAD.WIDE R8, R17.reuse, 0x4, R196 ;  /* 0x0000000411087825 */ /* 0x050fe200078e02c4 */
[----:B------:R3:W-:Y:S03]  /*13f90*/  @P5 STG.E desc[UR24][R6.64], R217 ;  /* 0x000000d906005986 */ /* 0x0007e6000c101918 */
[----:B------:R-:W-:Y:S01]  /*13fa0*/  IMAD.WIDE R10, R17, 0x4, R198 ;  /* 0x00000004110a7825 */ /* 0x000fe200078e02c6 */
[----:B------:R4:W-:Y:S01]  /*13fb0*/  @P3 STG.E desc[UR24][R8.64], R188 ;  /* 0x000000bc08003986 */ /* 0x0009e2000c101918 */
[----:B------:R-:W-:-:S02]  /*13fc0*/  ISETP.LT.AND P5, PT, R203, UR16, !P0 ;  /* 0x00000010cb007c0c */ /* 0x000fc4000c7a1270 */
[----:B------:R-:W-:Y:S01]  /*13fd0*/  ISETP.LT.AND P3, PT, R206, UR4, !P0 ;  /* 0x00000004ce007c0c */ /* 0x000fe2000c761270 */
[----:B------:R1:W-:Y:S01]  /*13fe0*/  @P2 STG.E desc[UR24][R10.64], R124 ;  /* 0x0000007c0a002986 */ /* 0x0003e2000c101918 */
[----:B-----5:R-:W-:Y:S01]  /*13ff0*/  ISETP.LT.AND P2, PT, R205, UR11, !P0 ;  /* 0x0000000bcd007c0c */ /* 0x020fe2000c741270 */
[C---:B--2---:R-:W-:Y:S01]  /*14000*/  IMAD.WIDE R4, R17.reuse, 0x4, R200 ;  /* 0x0000000411047825 */ /* 0x044fe200078e02c8 */
[----:B------:R-:W-:Y:S01]  /*14010*/  IADD3 R0, PT, PT, R202, 0x3a, RZ ;  /* 0x0000003aca007810 */ /* 0x000fe20007ffe0ff */
[----:B------:R-:W2:Y:S02]  /*14020*/  LDCU UR4, c[0x0][0x398] ;  /* 0x00007300ff0477ac */ /* 0x000ea40008000800 */
[----:B------:R-:W-:Y:S01]  /*14030*/  VIADD R17, R17, UR32 ;  /* 0x0000002011117c36 */ /* 0x000fe20008000000 */
[----:B------:R5:W-:Y:S01]  /*14040*/  @P6 STG.E desc[UR24][R4.64], R60 ;  /* 0x0000003c04006986 */ /* 0x000be2000c101918 */
[----:B------:R-:W-:Y:S01]  /*14050*/  ISETP.LT.AND P6, PT, R204, UR14, !P0 ;  /* 0x0000000ecc007c0c */ /* 0x000fe2000c7c1270 */
[----:B------:R-:W2:Y:S01]  /*14060*/  LDCU UR11, c[0x0][0x398] ;  /* 0x00007300ff0b77ac */ /* 0x000ea20008000800 */
[C---:B---3--:R-:W-:Y:S01]  /*14070*/  IMAD.WIDE R6, R17.reuse, 0x4, R2 ;  /* 0x0000000411067825 */ /* 0x048fe200078e0202 */
[----:B------:R-:W-:Y:S01]  /*14080*/  ISETP.GE.AND P1, PT, R0, UR27, PT ;  /* 0x0000001b00007c0c */ /* 0x000fe2000bf26270 */
[----:B------:R-:W3:Y:S02]  /*14090*/  LDCU UR14, c[0x0][0x398] ;  /* 0x00007300ff0e77ac */ /* 0x000ee40008000800 */
[C---:B----4-:R-:W-:Y:S01]  /*140a0*/  IMAD.WIDE R8, R17.reuse, 0x4, R196 ;  /* 0x0000000411087825 */ /* 0x050fe200078e02c4 */
[----:B------:R4:W-:Y:S03]  /*140b0*/  @P5 STG.E desc[UR24][R6.64], R216 ;  /* 0x000000d806005986 */ /* 0x0009e6000c101918 */
[----:B-1----:R-:W-:Y:S01]  /*140c0*/  IMAD.WIDE R10, R17, 0x4, R198 ;  /* 0x00000004110a7825 */ /* 0x002fe200078e02c6 */
[----:B------:R1:W-:Y:S01]  /*140d0*/  @P3 STG.E desc[UR24][R8.64], R189 ;  /* 0x000000bd08003986 */ /* 0x0003e2000c101918 */
[----:B------:R-:W-:Y:S01]  /*140e0*/  ISETP.LT.AND P5, PT, R203, UR6, !P1 ;  /* 0x00000006cb007c0c */ /* 0x000fe2000cfa1270 */
[----:B------:R-:W2:Y:S01]  /*140f0*/  LDCU UR6, c[0x0][0x398] ;  /* 0x00007300ff0677ac */ /* 0x000ea20008000800 */
[----:B------:R-:W-:Y:S01]  /*14100*/  ISETP.LT.AND P3, PT, R206, UR15, !P1 ;  /* 0x0000000fce007c0c */ /* 0x000fe2000cf61270 */
[----:B------:R1:W-:Y:S01]  /*14110*/  @P2 STG.E desc[UR24][R10.64], R125 ;  /* 0x0000007d0a002986 */ /* 0x0003e2000c101918 */
[----:B------:R-:W-:Y:S01]  /*14120*/  ISETP.LT.AND P2, PT, R205, UR18, !P1 ;  /* 0x00000012cd007c0c */ /* 0x000fe2000cf41270 */
[C---:B-----5:R-:W-:Y:S01]  /*14130*/  IMAD.WIDE R4, R17.reuse, 0x4, R200 ;  /* 0x0000000411047825 */ /* 0x060fe200078e02c8 */
[----:B------:R-:W5:Y:S03]  /*14140*/  LDCU UR15, c[0x0][0x398] ;  /* 0x00007300ff0f77ac */ /* 0x000f660008000800 */
[----:B------:R-:W-:-:S02]  /*14150*/  VIADD R17, R17, UR32 ;  /* 0x0000002011117c36 */ /* 0x000fc40008000000 */
[----:B------:R-:W-:Y:S01]  /*14160*/  VIADD R0, R202, 0x3b ;  /* 0x0000003bca007836 */ /* 0x000fe20000000000 */
[----:B------:R2:W-:Y:S01]  /*14170*/  @P6 STG.E desc[UR24][R4.64], R61 ;  /* 0x0000003d04006986 */ /* 0x0005e2000c101918 */
[C---:B----4-:R-:W-:Y:S01]  /*14180*/  IMAD.WIDE R6, R17.reuse, 0x4, R2 ;  /* 0x0000000411067825 */ /* 0x050fe200078e0202 */
[----:B------:R-:W-:Y:S01]  /*14190*/  ISETP.LT.AND P6, PT, R204, UR9, !P1 ;  /* 0x00000009cc007c0c */ /* 0x000fe2000cfc1270 */
[----:B------:R-:W4:Y:S01]  /*141a0*/  LDCU UR9, c[0x0][0x398] ;  /* 0x00007300ff0977ac */ /* 0x000f220008000800 */
[----:B------:R-:W-:Y:S01]  /*141b0*/  ISETP.GE.AND P4, PT, R0, UR23, PT ;  /* 0x0000001700007c0c */ /* 0x000fe2000bf86270 */
[C---:B-1----:R-:W-:Y:S01]  /*141c0*/  IMAD.WIDE R8, R17.reuse, 0x4, R196 ;  /* 0x0000000411087825 */ /* 0x042fe200078e02c4 */
[----:B------:R1:W-:Y:S03]  /*141d0*/  @P5 STG.E desc[UR24][R6.64], R215 ;  /* 0x000000d706005986 */ /* 0x0003e6000c101918 */
        /* <DEDUP_REMOVED lines=14> */
[----:B-1----:R-:W-:Y:S01]  /*142c0*/  IMAD.WIDE R6, R17, 0x4, R2 ;  /* 0x0000000411067825 */ /* 0x002fe200078e0202 */
[----:B------:R-:W-:-:S03]  /*142d0*/  ISETP.GE.AND P0, PT, R0, UR21, PT ;  /* 0x0000001500007c0c */ /* 0x000fc6000bf06270 */
[C---:B------:R-:W-:Y:S01]  /*142e0*/  IMAD.WIDE R8, R17.reuse, 0x4, R196 ;  /* 0x0000000411087825 */ /* 0x040fe200078e02c4 */
[----:B------:R1:W-:Y:S03]  /*142f0*/  @P5 STG.E desc[UR24][R6.64], R214 ;  /* 0x000000d606005986 */ /* 0x0003e6000c101918 */
[----:B---3--:R-:W-:Y:S01]  /*14300*/  IMAD.WIDE R10, R17, 0x4, R198 ;  /* 0x00000004110a7825 */ /* 0x008fe200078e02c6 */
[----:B------:R3:W-:Y:S01]  /*14310*/  @P3 STG.E desc[UR24][R8.64], R191 ;  /* 0x000000bf08003986 */ /* 0x0007e2000c101918 */
[----:B------:R-:W-:Y:S01]  /*14320*/  ISETP.LT.AND P3, PT, R206, UR4, !P0 ;  /* 0x00000004ce007c0c */ /* 0x000fe2000c761270 */
[----:B------:R-:W4:Y:S02]  /*14330*/  LDCU UR4, c[0x0][0x398] ;  /* 0x00007300ff0477ac */ /* 0x000f240008000800 */
[----:B------:R3:W-:Y:S01]  /*14340*/  @P2 STG.E desc[UR24][R10.64], R127 ;  /* 0x0000007f0a002986 */ /* 0x0007e2000c101918 */
[----:B------:R-:W-:Y:S01]  /*14350*/  ISETP.LT.AND P2, PT, R203, UR12, !P0 ;  /* 0x0000000ccb007c0c */ /* 0x000fe2000c741270 */
[----:B--2---:R-:W-:Y:S01]  /*14360*/  IMAD.WIDE R4, R17, 0x4, R200 ;  /* 0x0000000411047825 */ /* 0x004fe200078e02c8 */
[----:B------:R-:W-:Y:S01]  /*14370*/  ISETP.LT.AND P5, PT, R205, UR11, !P0 ;  /* 0x0000000bcd007c0c */ /* 0x000fe2000c7a1270 */
[----:B------:R-:W2:Y:S02]  /*14380*/  LDCU UR12, c[0x0][0x398] ;  /* 0x00007300ff0c77ac */ /* 0x000ea40008000800 */
[----:B------:R-:W-:Y:S01]  /*14390*/  VIADD R17, R17, UR32 ;  /* 0x0000002011117c36 */ /* 0x000fe20008000000 */
[----:B------:R2:W-:Y:S01]  /*143a0*/  @P6 STG.E desc[UR24][R4.64], R63 ;  /* 0x0000003f04006986 */ /* 0x0005e2000c101918 */
[----:B------:R-:W-:Y:S01]  /*143b0*/  VIADD R0, R202, 0x3d ;  /* 0x0000003dca007836 */ /* 0x000fe20000000000 */
[----:B------:R-:W-:Y:S01]  /*143c0*/  ISETP.LT.AND P6, PT, R204, UR14, !P0 ;  /* 0x0000000ecc007c0c */ /* 0x000fe2000c7c1270 */
[C---:B-1----:R-:W-:Y:S01]  /*143d0*/  IMAD.WIDE R6, R17.reuse, 0x4, R2 ;  /* 0x0000000411067825 */ /* 0x042fe200078e0202 */
[----:B------:R-:W1:Y:S02]  /*143e0*/  LDCU UR11, c[0x0][0x398] ;  /* 0x00007300ff0b77ac */ /* 0x000e640008000800 */
[----:B------:R-:W-:Y:S01]  /*143f0*/  ISETP.GE.AND P1, PT, R0, UR19, PT ;  /* 0x0000001300007c0c */ /* 0x000fe2000bf26270 */
[----:B---3--:R-:W-:Y:S01]  /*14400*/  IMAD.WIDE R8, R17, 0x4, R196 ;  /* 0x0000000411087825 */ /* 0x008fe200078e02c4 */
[----:B------:R-:W-:-:S03]  /*14410*/  IADD3 R0, PT, PT, R202, 0x3e, RZ ;  /* 0x0000003eca007810 */ /* 0x000fc60007ffe0ff */
[----:B------:R-:W-:Y:S01]  /*14420*/  IMAD.WIDE R10, R17, 0x4, R198 ;  /* 0x00000004110a7825 */ /* 0x000fe200078e02c6 */
[----:B------:R3:W-:Y:S01]  /*14430*/  @P2 STG.E desc[UR24][R6.64], R213 ;  /* 0x000000d506002986 */ /* 0x0007e2000c101918 */
[----:B------:R-:W-:Y:S01]  /*14440*/  ISETP.LT.AND P2, PT, R203, UR6, !P1 ;  /* 0x00000006cb007c0c */ /* 0x000fe2000cf41270 */
[----:B------:R-:W1:Y:S01]  /*14450*/  LDCU UR6, c[0x0][0x398] ;  /* 0x00007300ff0677ac */ /* 0x000e620008000800 */
[----:B------:R-:W-:Y:S01]  /*14460*/  ISETP.GE.AND P4, PT, R0, UR13, PT ;  /* 0x0000000d00007c0c */ /* 0x000fe2000bf86270 */
[----:B------:R1:W-:Y:S01]  /*14470*/  @P3 STG.E desc[UR24][R8.64], R192 ;  /* 0x000000c008003986 */ /* 0x0003e2000c101918 */
[----:B--2---:R-:W-:Y:S01]  /*14480*/  IMAD.WIDE R4, R17, 0x4, R200 ;  /* 0x0000000411047825 */ /* 0x004fe200078e02c8 */
[----:B----4-:R-:W-:Y:S01]  /*14490*/  ISETP.LT.AND P3, PT, R206, UR9, !P1 ;  /* 0x00000009ce007c0c */ /* 0x010fe2000cf61270 */
[----:B------:R-:W2:Y:S01]  /*144a0*/  LDCU UR13, c[0x0][0x398] ;  /* 0x00007300ff0d77ac */ /* 0x000ea20008000800 */
[----:B------:R4:W-:Y:S01]  /*144b0*/  @P5 STG.E desc[UR24][R10.64], R128 ;  /* 0x000000800a005986 */ /* 0x0009e2000c101918 */
[----:B-----5:R-:W-:Y:S01]  /*144c0*/  ISETP.LT.AND P5, PT, R205, UR15, !P1 ;  /* 0x0000000fcd007c0c */ /* 0x020fe2000cfa1270 */
[----:B------:R-:W-:Y:S01]  /*144d0*/  VIADD R17, R17, UR32 ;  /* 0x0000002011117c36 */ /* 0x000fe20008000000 */
[----:B------:R-:W-:Y:S01]  /*144e0*/  ISETP.LT.AND P1, PT, R204, UR7, !P1 ;  /* 0x00000007cc007c0c */ /* 0x000fe2000cf21270 */
[----:B------:R-:W5:Y:S01]  /*144f0*/  LDCU UR9, c[0x0][0x398] ;  /* 0x00007300ff0977ac */ /* 0x000f620008000800 */
[----:B------:R2:W-:Y:S01]  /*14500*/  @P6 STG.E desc[UR24][R4.64], R64 ;  /* 0x0000004004006986 */ /* 0x0005e2000c101918 */
[----:B------:R-:W-:Y:S01]  /*14510*/  ISETP.LT.AND P6, PT, R203, UR5, !P4 ;  /* 0x00000005cb007c0c */ /* 0x000fe2000e7c1270 */
[C---:B---3--:R-:W-:Y:S01]  /*14520*/  IMAD.WIDE R6, R17.reuse, 0x4, R2 ;  /* 0x0000000411067825 */ /* 0x048fe200078e0202 */
[----:B------:R-:W-:-:S03]  /*14530*/  IADD3 R15, PT, PT, R17, UR32, RZ ;  /* 0x00000020110f7c10 */ /* 0x000fc6000fffe0ff */
[C---:B-1----:R-:W-:Y:S01]  /*14540*/  IMAD.WIDE R8, R17.reuse, 0x4, R196 ;  /* 0x0000000411087825 */ /* 0x042fe200078e02c4 */
[----:B------:R1:W-:Y:S03]  /*14550*/  @P2 STG.E desc[UR24][R6.64], R212 ;  /* 0x000000d406002986 */ /* 0x0003e6000c101918 */
[----:B------:R-:W-:Y:S02]  /*14560*/  VIADD R202, R202, 0x3f ;  /* 0x0000003fcaca7836 */ /* 0x000fe40000000000 */
[C---:B----4-:R-:W-:Y:S01]  /*14570*/  IMAD.WIDE R10, R17.reuse, 0x4, R198 ;  /* 0x00000004110a7825 */ /* 0x050fe200078e02c6 */
[----:B------:R3:W-:Y:S03]  /*14580*/  @P3 STG.E desc[UR24][R8.64], R193 ;  /* 0x000000c108003986 */ /* 0x0007e6000c101918 */
[----:B--2---:R-:W-:Y:S01]  /*14590*/  IMAD.WIDE R4, R17, 0x4, R200 ;  /* 0x0000000411047825 */ /* 0x004fe200078e02c8 */
[----:B------:R-:W-:Y:S01]  /*145a0*/  ISETP.GE.AND P0, PT, R202, UR17, PT ;  /* 0x00000011ca007c0c */ /* 0x000fe2000bf06270 */
[----:B------:R2:W-:Y:S01]  /*145b0*/  @P5 STG.E desc[UR24][R10.64], R129 ;  /* 0x000000810a005986 */ /* 0x0005e2000c101918 */
[----:B------:R-:W-:Y:S01]  /*145c0*/  ISETP.LT.AND P3, PT, R206, UR8, !P4 ;  /* 0x00000008ce007c0c */ /* 0x000fe2000e761270 */
[----:B------:R-:W-:-:S02]  /*145d0*/  IMAD.WIDE R12, R15, 0x4, R2 ;  /* 0x000000040f0c7825 */ /* 0x000fc400078e0202 */
[----:B------:R4:W-:Y:S01]  /*145e0*/  @P1 STG.E desc[UR24][R4.64], R65 ;  /* 0x0000004104001986 */ /* 0x0009e2000c101918 */
[----:B------:R-:W-:Y:S02]  /*145f0*/  ISETP.LT.AND P1, PT, R205, UR12, !P4 ;  /* 0x0000000ccd007c0c */ /* 0x000fe4000e721270 */
[----:B------:R-:W-:Y:S01]  /*14600*/  ISETP.LT.AND P4, PT, R204, UR4, !P4 ;  /* 0x00000004cc007c0c */ /* 0x000fe2000e781270 */
[----:B------:R4:W-:Y:S01]  /*14610*/  @P6 STG.E desc[UR24][R12.64], R211 ;  /* 0x000000d30c006986 */ /* 0x0009e2000c101918 */
[----:B------:R-:W-:Y:S02]  /*14620*/  ISETP.LT.AND P2, PT, R203, UR11, !P0 ;  /* 0x0000000bcb007c0c */ /* 0x000fe4000c741270 */
[----:B------:R-:W-:Y:S02]  /*14630*/  ISETP.LT.AND P5, PT, R206, UR13, !P0 ;  /* 0x0000000dce007c0c */ /* 0x000fe4000c7a1270 */
[----:B------:R-:W-:Y:S01]  /*14640*/  ISETP.LT.AND P6, PT, R205, UR6, !P0 ;  /* 0x00000006cd007c0c */ /* 0x000fe2000c7c1270 */
[C---:B------:R-:W-:Y:S01]  /*14650*/  VIADD R17, R15.reuse, UR32 ;  /* 0x000000200f117c36 */ /* 0x040fe20008000000 */
[----:B-----5:R-:W-:Y:S01]  /*14660*/  ISETP.LT.AND P0, PT, R204, UR9, !P0 ;  /* 0x00000009cc007c0c */ /* 0x020fe2000c701270 */
[----:B-1----:R-:W-:-:S04]  /*14670*/  IMAD.WIDE R6, R15, 0x4, R196 ;  /* 0x000000040f067825 */ /* 0x002fc800078e02c4 */
[C---:B---3--:R-:W-:Y:S01]  /*14680*/  IMAD.WIDE R8, R15.reuse, 0x4, R198 ;  /* 0x000000040f087825 */ /* 0x048fe200078e02c6 */
[----:B------:R4:W-:Y:S03]  /*14690*/  @P3 STG.E desc[UR24][R6.64], R194 ;  /* 0x000000c206003986 */ /* 0x0009e6000c101918 */
[----:B--2---:R-:W-:Y:S01]  /*146a0*/  IMAD.WIDE R10, R15, 0x4, R200 ;  /* 0x000000040f0a7825 */ /* 0x004fe200078e02c8 */
[----:B------:R4:W-:Y:S03]  /*146b0*/  @P1 STG.E desc[UR24][R8.64], R130 ;  /* 0x0000008208001986 */ /* 0x0009e6000c101918 */
[C---:B------:R-:W-:Y:S01]  /*146c0*/  IMAD.WIDE R2, R17.reuse, 0x4, R2 ;  /* 0x0000000411027825 */ /* 0x040fe200078e0202 */
[----:B------:R4:W-:Y:S03]  /*146d0*/  @P4 STG.E desc[UR24][R10.64], R66 ;  /* 0x000000420a004986 */ /* 0x0009e6000c101918 */
[C---:B------:R-:W-:Y:S01]  /*146e0*/  IMAD.WIDE R196, R17.reuse, 0x4, R196 ;  /* 0x0000000411c47825 */ /* 0x040fe200078e02c4 */
[----:B------:R4:W-:Y:S03]  /*146f0*/  @P2 STG.E desc[UR24][R2.64], R210 ;  /* 0x000000d202002986 */ /* 0x0009e6000c101918 */
[C---:B------:R-:W-:Y:S01]  /*14700*/  IMAD.WIDE R198, R17.reuse, 0x4, R198 ;  /* 0x0000000411c67825 */ /* 0x040fe200078e02c6 */
[----:B------:R4:W-:Y:S03]  /*14710*/  @P5 STG.E desc[UR24][R196.64], R195 ;  /* 0x000000c3c4005986 */ /* 0x0009e6000c101918 */
[----:B------:R-:W-:Y:S01]  /*14720*/  IMAD.WIDE R200, R17, 0x4, R200 ;  /* 0x0000000411c87825 */ /* 0x000fe200078e02c8 */
[----:B------:R4:W-:Y:S04]  /*14730*/  @P6 STG.E desc[UR24][R198.64], R131 ;  /* 0x00000083c6006986 */ /* 0x0009e8000c101918 */
[----:B------:R4:W-:Y:S01]  /*14740*/  @P0 STG.E desc[UR24][R200.64], R67 ;  /* 0x00000043c8000986 */ /* 0x0009e2000c101918 */
[----:B------:R-:W-:Y:S06]  /*14750*/  BAR.SYNC.DEFER_BLOCKING 0x0 ;  /* 0x0000000000007b1d */ /* 0x000fec0000010000 */
[----:B------:R-:W-:Y:S05]  /*14760*/  BRA.U UP0, `(.L_x_14) ;  /* 0x0000000100a07547 */ /* 0x000fea000b800000 */
[----:B------:R-:W1:Y:S01]  /*14770*/  S2UR UR5, SR_CgaCtaId ;  /* 0x00000000000579c3 */ /* 0x000e620000008800 */
[----:B------:R-:W-:Y:S01]  /*14780*/  NOP ;  /* 0x0000000000007918 */ /* 0x000fe20000000000 */
[----:B------:R-:W-:Y:S01]  /*14790*/  UMOV UR4, 0x50 ;  /* 0x0000005000047882 */ /* 0x000fe20000000000 */
[----:B------:R-:W-:Y:S02]  /*147a0*/  IMAD.U32 R0, RZ, RZ, UR10 ;  /* 0x0000000aff007e24 */ /* 0x000fe4000f8e00ff */
[----:B----4-:R-:W-:Y:S02]  /*147b0*/  HFMA2 R7, -RZ, RZ, 0, 5.9604644775390625e-08 ;  /* 0x00000001ff077431 */ /* 0x010fe400000001ff */
[----:B------:R-:W-:Y:S01]  /*147c0*/  IMAD.MOV.U32 R3, RZ, RZ, 0xffff ;  /* 0x0000ffffff037424 */ /* 0x000fe200078e00ff */
[----:B------:R-:W-:-:S04]  /*147d0*/  LOP3.LUT R0, R0, 0xffff, RZ, 0xc0, !PT ;  /* 0x0000ffff00007812 */ /* 0x000fc800078ec0ff */
[----:B------:R-:W-:-:S05]  /*147e0*/  SHF.R.U32.HI R0, RZ, 0x5, R0 ;  /* 0x00000005ff007819 */ /* 0x000fca0000011600 */
[----:B------:R-:W-:Y:S01]  /*147f0*/  VIADD R2, R0, 0x10 ;  /* 0x0000001000027836 */ /* 0x000fe20000000000 */
[----:B------:R-:W-:Y:S01]  /*14800*/  SHF.L.U32 R0, R3, R0, RZ ;  /* 0x0000000003007219 */ /* 0x000fe200000006ff */
[----:B-1----:R-:W-:-:S03]  /*14810*/  ULEA UR6, UR5, UR4, 0x18 ;  /* 0x0000000405067291 */ /* 0x002fc6000f8ec0ff */
[----:B------:R-:W-:-:S04]  /*14820*/  SHF.L.U32 R3, R7, R2, RZ ;  /* 0x0000000207037219 */ /* 0x000fc800000006ff */
[----:B------:R-:W-:Y:S02]  /*14830*/  LOP3.LUT R0, R3, R0, RZ, 0xfc, !PT ;  /* 0x0000000003007212 */ /* 0x000fe400078efcff */
[----:B------:R-:W1:Y:S02]  /*14840*/  LDS R5, [UR6] ;  /* 0x00000006ff057984 */ /* 0x000e640008000800 */
[C---:B------:R-:W-:Y:S02]  /*14850*/  LOP3.LUT R2, R0.reuse, 0xffff, RZ, 0xc0, !PT ;  /* 0x0000ffff00027812 */ /* 0x040fe400078ec0ff */
[----:B-1----:R-:W-:-:S04]  /*14860*/  LOP3.LUT R3, R0, 0xffff, R5, 0x80, !PT ;  /* 0x0000ffff00037812 */ /* 0x002fc800078e8005 */
[----:B------:R-:W-:-:S13]  /*14870*/  ISETP.NE.AND P0, PT, R3, R2, PT ;  /* 0x000000020300720c */ /* 0x000fda0003f05270 */
[----:B------:R-:W-:Y:S05]  /*14880*/  @P0 BRA `(.L_x_15) ;  /* 0x0000000000500947 */ /* 0x000fea0003800000 */
[----:B------:R-:W-:Y:S02]  /*14890*/  SHF.R.U32.HI R5, RZ, 0x10, R5 ;  /* 0x00000010ff057819 */ /* 0x000fe40000011605 */
[----:B------:R-:W-:-:S04]  /*148a0*/  SHF.R.U32.HI R2, RZ, 0x10, R0 ;  /* 0x00000010ff027819 */ /* 0x000fc80000011600 */
[----:B------:R-:W-:-:S04]  /*148b0*/  LOP3.LUT R5, R5, R2, RZ, 0xc0, !PT ;  /* 0x0000000205057212 */ /* 0x000fc800078ec0ff */
[----:B------:R-:W-:-:S13]  /*148c0*/  ISETP.NE.AND P0, PT, R5, R2, PT ;  /* 0x000000020500720c */ /* 0x000fda0003f05270 */
[----:B------:R-:W-:Y:S05]  /*148d0*/  @P0 BRA `(.L_x_16) ;  /* 0x0000000000300947 */ /* 0x000fea0003800000 */
[----:B------:R-:W-:Y:S01]  /*148e0*/  R2UR UR4, R0 ;  /* 0x00000000000472ca */ /* 0x000fe200000e0000 */
[----:B------:R-:W-:Y:S01]  /*148f0*/  VOTEU.ANY UR5, UPT, PT ;  /* 0x0000000000057886 */ /* 0x000fe200038e0100 */
[----:B------:R-:W1:Y:S01]  /*14900*/  S2R R0, SR_LANEID ;  /* 0x0000000000007919 */ /* 0x000e620000000000 */
[----:B------:R-:W-:-:S10]  /*14910*/  UFLO.U32 UR5, UR5 ;  /* 0x00000005000572bd */ /* 0x000fd400080e0000 */
[----:B------:R-:W-:-:S06]  /*14920*/  ULOP3.LUT UR4, URZ, UR4, URZ, 0x33, !UPT ;  /* 0x00000004ff047292 */ /* 0x000fcc000f8e33ff */
[----:B------:R-:W-:-:S04]  /*14930*/  IMAD.U32 R2, RZ, RZ, UR4 ;  /* 0x00000004ff027e24 */ /* 0x000fc8000f8e00ff */
[----:B------:R-:W2:Y:S02]  /*14940*/  REDUX UR7, R2 ;  /* 0x00000000020773c4 */ /* 0x000ea40000000000 */
[----:B------:R3:W-:Y:S01]  /*14950*/  UTCATOMSWS.AND URZ, UR4 ;  /* 0x0000000400ff79e3 */ /* 0x0007e20008000000 */
[----:B-1----:R-:W-:Y:S01]  /*14960*/  ISETP.EQ.U32.AND P0, PT, R0, UR5, PT ;  /* 0x0000000500007c0c */ /* 0x002fe2000bf02070 */
[----:B--2---:R-:W-:-:S12]  /*14970*/  IMAD.U32 R0, RZ, RZ, UR7 ;  /* 0x00000007ff007e24 */ /* 0x004fd8000f8e00ff */
[----:B------:R3:W-:Y:S01]  /*14980*/  @P0 ATOMS.AND RZ, [UR6], R0 ;  /* 0x00000000ffff098c */ /* 0x0007e2000a800006 */
[----:B------:R-:W-:Y:S05]  /*14990*/  BRA `(.L_x_14) ;  /* 0x0000000000147947 */ /* 0x000fea0003800000 */
.L_x_16:
[----:B------:R-:W-:-:S07]  /*149a0*/  MOV R2, 0x149c0 ;  /* 0x000149c000027802 */ /* 0x000fce0000000f00 */
[----:B------:R-:W-:Y:S05]  /*149b0*/  CALL.REL.NOINC `($__internal_0_$__cuda_sm10x_tcgen05_guardrail_trap_col_being_dealloced_not_returned_by_alloc) ;  /* 0x00000000002c7944 */ /* 0x000fea0003c00000 */
[----:B------:R-:W-:Y:S05]  /*149c0*/  BRA `(.L_x_14) ;  /* 0x0000000000087947 */ /* 0x000fea0003800000 */
.L_x_15:
[----:B------:R-:W-:-:S07]  /*149d0*/  MOV R2, 0x149f0 ;  /* 0x000149f000027802 */ /* 0x000fce0000000f00 */
[----:B------:R-:W-:Y:S05]  /*149e0*/  CALL.REL.NOINC `($__internal_2_$__cuda_sm10x_tcgen05_guardrail_trap_unallocated_columns_being_dealloced) ;  /* 0x0000000000387944 */ /* 0x000fea0003c00000 */
.L_x_14:
[----:B------:R-:W-:Y:S01]  /*149f0*/  NOP ;  /* 0x0000000000007918 */ /* 0x000fe20000000000 */
[----:B---3--:R-:W-:Y:S05]  /*14a00*/  EXIT ;  /* 0x000000000000794d */ /* 0x008fea0003800000 */
.L_x_9:
[----:B------:R-:W1:Y:S02]  /*14a10*/  SYNCS.PHASECHK.TRANS64.TRYWAIT P2, [UR4], R4 ;  /* 0x00000004ff0075a7 */ /* 0x000e640008041104 */
[----:B-1----:R-:W-:Y:S05]  /*14a20*/  @!P2 BRA `(.L_x_9) ;  /* 0xfffffffc00f8a947 */ /* 0x002fea000383ffff */
[----:B------:R-:W-:Y:S05]  /*14a30*/  BRA `(.L_x_17) ;  /* 0xffffff6400247947 */ /* 0x000fea000383ffff */
.L_x_13:
[----:B------:R-:W5:Y:S02]  /*14a40*/  SYNCS.PHASECHK.TRANS64.TRYWAIT P0, [UR4], R0 ;  /* 0x00000000ff0075a7 */ /* 0x000f640008001104 */
[----:B-----5:R-:W-:Y:S05]  /*14a50*/  @!P0 BRA `(.L_x_13) ;  /* 0xfffffffc00f88947 */ /* 0x020fea000383ffff */
[----:B------:R-:W-:Y:S05]  /*14a60*/  BRA `(.L_x_12) ;  /* 0xffffffa8001c7947 */ /* 0x000fea000383ffff */
        .weak           $__internal_0_$__cuda_sm10x_tcgen05_guardrail_trap_col_being_dealloced_not_returned_by_alloc
        .type           $__internal_0_$__cuda_sm10x_tcgen05_guardrail_trap_col_being_dealloced_not_returned_by_alloc,@function
        .size           $__internal_0_$__cuda_sm10x_tcgen05_guardrail_trap_col_being_dealloced_not_returned_by_alloc,($__internal_1_$__cuda_sm10x_tcgen05_guardrail_trap_phase_invalid_during_alloc - $__internal_0_$__cuda_sm10x_tcgen05_guardrail_trap_col_being_dealloced_not_returned_by_alloc)
$__internal_0_$__cuda_sm10x_tcgen05_guardrail_trap_col_being_dealloced_not_returned_by_alloc:
[----:B------:R-:W-:Y:S05]  /*14a70*/  BPT.TRAP 0x1 ;  /* 0x000000040000795c */ /* 0x000fea0000300000 */
[----:B------:R-:W-:-:S04]  /*14a80*/  MOV R3, 0x0 ;  /* 0x0000000000037802 */ /* 0x000fc80000000f00 */
[----:B------:R-:W-:Y:S05]  /*14a90*/  RET.REL.NODEC R2 `(matmul_kernel) ;  /* 0xfffffeb402587950 */ /* 0x000fea0003c3ffff */
        .weak           $__internal_1_$__cuda_sm10x_tcgen05_guardrail_trap_phase_invalid_during_alloc
        .type           $__internal_1_$__cuda_sm10x_tcgen05_guardrail_trap_phase_invalid_during_alloc,@function
        .size           $__internal_1_$__cuda_sm10x_tcgen05_guardrail_trap_phase_invalid_during_alloc,($__internal_2_$__cuda_sm10x_tcgen05_guardrail_trap_unallocated_columns_being_dealloced - $__internal_1_$__cuda_sm10x_tcgen05_guardrail_trap_phase_invalid_during_alloc)
$__internal_1_$__cuda_sm10x_tcgen05_guardrail_trap_phase_invalid_during_alloc:
[----:B------:R-:W-:Y:S05]  /*14aa0*/  BPT.TRAP 0x1 ;  /* 0x000000040000795c */ /* 0x000fea0000300000 */
[----:B------:R-:W-:-:S04]  /*14ab0*/  IMAD.MOV.U32 R3, RZ, RZ, 0x0 ;  /* 0x00000000ff037424 */ /* 0x000fc800078e00ff */
[----:B------:R-:W-:Y:S05]  /*14ac0*/  RET.REL.NODEC R2 `(matmul_kernel) ;  /* 0xfffffeb4024c7950 */ /* 0x000fea0003c3ffff */
        .weak           $__internal_2_$__cuda_sm10x_tcgen05_guardrail_trap_unallocated_columns_being_dealloced
        .type           $__internal_2_$__cuda_sm10x_tcgen05_guardrail_trap_unallocated_columns_being_dealloced,@function
        .size           $__internal_2_$__cuda_sm10x_tcgen05_guardrail_trap_unallocated_columns_being_dealloced,(.L_x_21 - $__internal_2_$__cuda_sm10x_tcgen05_guardrail_trap_unallocated_columns_being_dealloced)
$__internal_2_$__cuda_sm10x_tcgen05_guardrail_trap_unallocated_columns_being_dealloced:
[----:B------:R-:W-:Y:S05]  /*14ad0*/  BPT.TRAP 0x1 ;  /* 0x000000040000795c */ /* 0x000fea0000300000 */
[----:B------:R-:W-:-:S04]  /*14ae0*/  IMAD.MOV.U32 R3, RZ, RZ, 0x0 ;  /* 0x00000000ff037424 */ /* 0x000fc800078e00ff */
[----:B------:R-:W-:Y:S05]  /*14af0*/  RET.REL.NODEC R2 `(matmul_kernel) ;  /* 0xfffffeb402407950 */ /* 0x000fea0003c3ffff */
.L_x_18:
[----:B------:R-:W-:-:S00]  /*14b00*/  BRA `(.L_x_18) ;  /* 0xfffffffc00fc7947 */ /* 0x000fc0000383ffff */
[----:B------:R-:W-:-:S00]  /*14b10*/  NOP ;  /* 0x0000000000007918 */ /* 0x000fc00000000000 */
        /* <DEDUP_REMOVED lines=14> */
.L_x_21:


//--------------------- .nv.shared.matmul_kernel  --------------------------
	.section	.nv.shared.matmul_kernel,"aw",@nobits
	.sectionflags	@""
	.align	16
	.zero		1024


//--------------------- .nv.shared.reserved.0     --------------------------
	.section	.nv.shared.reserved.0,"aw",@nobits
	.align	8
	.weak		__nv_reservedSMEM_offset_0_alias
	.size		__nv_reservedSMEM_offset_0_alias, 0, 64
	.other		__nv_reservedSMEM_offset_0_alias,@"STO_CUDA_RESERVED_SHARED STV_DEFAULT"
__nv_reservedSMEM_offset_0_alias:
	.zero		0
.nv.shared.reserved.0:
	.zero		64
	.weak		__nv_reservedSMEM_allocation_phase
	.type		__nv_reservedSMEM_allocation_phase,@object
	.size		__nv_reservedSMEM_allocation_phase,(.L_0 - __nv_reservedSMEM_allocation_phase)
__nv_reservedSMEM_allocation_phase:
	.zero		1
.L_0:
	.zero		7
	.weak		__nv_reservedSMEM_devtool_atexit_pc
	.type		__nv_reservedSMEM_devtool_atexit_pc,@object
	.size		__nv_reservedSMEM_devtool_atexit_pc,(__nv_reservedSMEM_allocation_mask - __nv_reservedSMEM_devtool_atexit_pc)
__nv_reservedSMEM_devtool_atexit_pc:
	.zero		8
	.weak		__nv_reservedSMEM_allocation_mask
	.type		__nv_reservedSMEM_allocation_mask,@object
	.size		__nv_reservedSMEM_allocation_mask,(.L_2 - __nv_reservedSMEM_allocation_mask)
__nv_reservedSMEM_allocation_mask:
	.zero		4
.L_2:


//--------------------- .nv.constant0.matmul_kernel --------------------------
	.section	.nv.constant0.matmul_kernel,"a",@progbits
	.sectionflags	@""
	.align	4
.nv.constant0.matmul_kernel:
	.zero		976


//--------------------- SYMBOLS --------------------------

	.type		.nv.reservedSmem.offset0,@object
	.size		.nv.reservedSmem.offset0,0x4
	.type		.nv.reservedSmem.cap,@object
	.size		.nv.reservedSmem.cap,0x4
